	.target	sm_90a

	.elftype	@"ET_EXEC"


//--------------------- .note.nv.tkinfo           --------------------------
	.section	.note.nv.tkinfo,"",@"SHT_NOTE"
	.sectionflags	@"SHF_NOTE_NV_TKINFO"
	.tkinfo
        /*0018*/ 	.word	0x00000002
        /*0030*/ 	.string	""
        /*0030*/ 	.string	"ptxas"
        /*0030*/ 	.string	"Cuda compilation tools, release 13.0, V13.0.88"
        /*0030*/ 	.string	"Build cuda_13.0.r13.0/compiler.36424714_0"
        /*0030*/ 	.string	"-arch sm_90a -m 64 "



//--------------------- .note.nv.cuinfo           --------------------------
	.section	.note.nv.cuinfo,"",@"SHT_NOTE"
	.sectionflags	@"SHF_NOTE_NV_CUINFO"
        /*0018*/ 	.short	0x0002
        /*001a*/ 	.short	0x005a
        /*001c*/ 	.short	0x0082
	.zero		2


//--------------------- .nv.info                  --------------------------
	.section	.nv.info,"",@"SHT_CUDA_INFO"
	.align	4


	//----- nvinfo : EIATTR_REGCOUNT
	.align		4
        /*0000*/ 	.byte	0x04, 0x2f
        /*0002*/ 	.short	(.L_15 - .L_14)
	.align		4
.L_14:
        /*0004*/ 	.word	index@(_ZN7cutlass13device_kernelINS_4gemm6kernel13GemmUniversalIN4cute5tupleIJiiiiEEENS1_10collective13CollectiveMmaINS1_34MainloopSm90TmaGmmaWarpSpecializedILi10ENS5_IJNS4_1CILi1EEESB_SB_EEENS1_35KernelTmaWarpSpecializedCooperativeEEENS5_IJNSA_ILi512EEENSA_ILi160EEENSA_ILi16EEEEEENS_6half_tENS5_IJlSB_lEEESJ_SK_NS4_8TiledMMAINS4_8MMA_AtomIJNS4_4SM904GMMA25MMA_64x32x16_F32F16F16_SSILNSO_5MajorE0ELSQ_0ELNSO_7ScaleInE1ELSR_1EEEEEENS4_6LayoutINS5_IJNSA_ILi2EEESB_SB_EEENS5_IJSB_NSA_ILi0EEESX_EEEEENS5_IJNS4_10UnderscoreES10_S10_EEEEENS4_13SM90_TMA_LOADENS4_14ComposedLayoutINS4_7SwizzleILi1ELi4ELi3EEENS4_18smem_ptr_flag_bitsILi16EEENSU_INS5_IJNSA_ILi8EEESH_EEENS5_IJSH_SB_EEEEEEEvNS4_8identityES13_S1D_vS1E_EENS_8epilogue10collective6detail29Sm90TmaWarpSpecializedAdapterINS1H_15DefaultEpilogueISJ_SK_SK_NS1G_6thread17LinearCombinationISJ_Li1EffLNS1L_9ScaleType4KindE0ELNS_15FloatRoundStyleE2ESJ_EENS1_15EpilogueDefaultEEEEEvvEEEEvNT_6ParamsE)
        /*0008*/ 	.word	0x000000a8


	//----- nvinfo : EIATTR_FRAME_SIZE
	.align		4
.L_15:
        /*000c*/ 	.byte	0x04, 0x11
        /*000e*/ 	.short	(.L_17 - .L_16)
	.align		4
.L_16:
        /*0010*/ 	.word	index@(_ZN7cutlass13device_kernelINS_4gemm6kernel13GemmUniversalIN4cute5tupleIJiiiiEEENS1_10collective13CollectiveMmaINS1_34MainloopSm90TmaGmmaWarpSpecializedILi10ENS5_IJNS4_1CILi1EEESB_SB_EEENS1_35KernelTmaWarpSpecializedCooperativeEEENS5_IJNSA_ILi512EEENSA_ILi160EEENSA_ILi16EEEEEENS_6half_tENS5_IJlSB_lEEESJ_SK_NS4_8TiledMMAINS4_8MMA_AtomIJNS4_4SM904GMMA25MMA_64x32x16_F32F16F16_SSILNSO_5MajorE0ELSQ_0ELNSO_7ScaleInE1ELSR_1EEEEEENS4_6LayoutINS5_IJNSA_ILi2EEESB_SB_EEENS5_IJSB_NSA_ILi0EEESX_EEEEENS5_IJNS4_10UnderscoreES10_S10_EEEEENS4_13SM90_TMA_LOADENS4_14ComposedLayoutINS4_7SwizzleILi1ELi4ELi3EEENS4_18smem_ptr_flag_bitsILi16EEENSU_INS5_IJNSA_ILi8EEESH_EEENS5_IJSH_SB_EEEEEEEvNS4_8identityES13_S1D_vS1E_EENS_8epilogue10collective6detail29Sm90TmaWarpSpecializedAdapterINS1H_15DefaultEpilogueISJ_SK_SK_NS1G_6thread17LinearCombinationISJ_Li1EffLNS1L_9ScaleType4KindE0ELNS_15FloatRoundStyleE2ESJ_EENS1_15EpilogueDefaultEEEEEvvEEEEvNT_6ParamsE)
        /*0014*/ 	.word	0x000002d8


	//----- nvinfo : EIATTR_MIN_STACK_SIZE
	.align		4
.L_17:
        /*0018*/ 	.byte	0x04, 0x12
        /*001a*/ 	.short	(.L_19 - .L_18)
	.align		4
.L_18:
        /*001c*/ 	.word	index@(_ZN7cutlass13device_kernelINS_4gemm6kernel13GemmUniversalIN4cute5tupleIJiiiiEEENS1_10collective13CollectiveMmaINS1_34MainloopSm90TmaGmmaWarpSpecializedILi10ENS5_IJNS4_1CILi1EEESB_SB_EEENS1_35KernelTmaWarpSpecializedCooperativeEEENS5_IJNSA_ILi512EEENSA_ILi160EEENSA_ILi16EEEEEENS_6half_tENS5_IJlSB_lEEESJ_SK_NS4_8TiledMMAINS4_8MMA_AtomIJNS4_4SM904GMMA25MMA_64x32x16_F32F16F16_SSILNSO_5MajorE0ELSQ_0ELNSO_7ScaleInE1ELSR_1EEEEEENS4_6LayoutINS5_IJNSA_ILi2EEESB_SB_EEENS5_IJSB_NSA_ILi0EEESX_EEEEENS5_IJNS4_10UnderscoreES10_S10_EEEEENS4_13SM90_TMA_LOADENS4_14ComposedLayoutINS4_7SwizzleILi1ELi4ELi3EEENS4_18smem_ptr_flag_bitsILi16EEENSU_INS5_IJNSA_ILi8EEESH_EEENS5_IJSH_SB_EEEEEEEvNS4_8identityES13_S1D_vS1E_EENS_8epilogue10collective6detail29Sm90TmaWarpSpecializedAdapterINS1H_15DefaultEpilogueISJ_SK_SK_NS1G_6thread17LinearCombinationISJ_Li1EffLNS1L_9ScaleType4KindE0ELNS_15FloatRoundStyleE2ESJ_EENS1_15EpilogueDefaultEEEEEvvEEEEvNT_6ParamsE)
        /*0020*/ 	.word	0x000002d8
.L_19:


//--------------------- .nv.compat                --------------------------
	.section	.nv.compat,"",@"SHT_CUDA_COMPAT_INFO"
	.align	4
        /*0000*/ 	.byte	0x02, 0x09, 0x01, 0x00, 0x02, 0x02, 0x04, 0x00, 0x02, 0x05, 0x05, 0x00, 0x03, 0x07, 0x01, 0x01
        /*0010*/ 	.byte	0x02, 0x03, 0x01, 0x00, 0x02, 0x06, 0x01, 0x00, 0x04, 0x0b, 0x08, 0x00, 0x00, 0x00, 0x00, 0x00
        /*0020*/ 	.byte	0x00, 0x00, 0x00, 0x00


//--------------------- .nv.info._ZN7cutlass13device_kernelINS_4gemm6kernel13GemmUniversalIN4cute5tupleIJiiiiEEENS1_10collective13CollectiveMmaINS1_34MainloopSm90TmaGmmaWarpSpecializedILi10ENS5_IJNS4_1CILi1EEESB_SB_EEENS1_35KernelTmaWarpSpecializedCooperativeEEENS5_IJNSA_ILi512EEENSA_ILi160EEENSA_ILi16EEEEEENS_6half_tENS5_IJlSB_lEEESJ_SK_NS4_8TiledMMAINS4_8MMA_AtomIJNS4_4SM904GMMA25MMA_64x32x16_F32F16F16_SSILNSO_5MajorE0ELSQ_0ELNSO_7ScaleInE1ELSR_1EEEEEENS4_6LayoutINS5_IJNSA_ILi2EEESB_SB_EEENS5_IJSB_NSA_ILi0EEESX_EEEEENS5_IJNS4_10UnderscoreES10_S10_EEEEENS4_13SM90_TMA_LOADENS4_14ComposedLayoutINS4_7SwizzleILi1ELi4ELi3EEENS4_18smem_ptr_flag_bitsILi16EEENSU_INS5_IJNSA_ILi8EEESH_EEENS5_IJSH_SB_EEEEEEEvNS4_8identityES13_S1D_vS1E_EENS_8epilogue10collective6detail29Sm90TmaWarpSpecializedAdapterINS1H_15DefaultEpilogueISJ_SK_SK_NS1G_6thread17LinearCombinationISJ_Li1EffLNS1L_9ScaleType4KindE0ELNS_15FloatRoundStyleE2ESJ_EENS1_15EpilogueDefaultEEEEEvvEEEEvNT_6ParamsE --------------------------
	.section	.nv.info._ZN7cutlass13device_kernelINS_4gemm6kernel13GemmUniversalIN4cute5tupleIJiiiiEEENS1_10collective13CollectiveMmaINS1_34MainloopSm90TmaGmmaWarpSpecializedILi10ENS5_IJNS4_1CILi1EEESB_SB_EEENS1_35KernelTmaWarpSpecializedCooperativeEEENS5_IJNSA_ILi512EEENSA_ILi160EEENSA_ILi16EEEEEENS_6half_tENS5_IJlSB_lEEESJ_SK_NS4_8TiledMMAINS4_8MMA_AtomIJNS4_4SM904GMMA25MMA_64x32x16_F32F16F16_SSILNSO_5MajorE0ELSQ_0ELNSO_7ScaleInE1ELSR_1EEEEEENS4_6LayoutINS5_IJNSA_ILi2EEESB_SB_EEENS5_IJSB_NSA_ILi0EEESX_EEEEENS5_IJNS4_10UnderscoreES10_S10_EEEEENS4_13SM90_TMA_LOADENS4_14ComposedLayoutINS4_7SwizzleILi1ELi4ELi3EEENS4_18smem_ptr_flag_bitsILi16EEENSU_INS5_IJNSA_ILi8EEESH_EEENS5_IJSH_SB_EEEEEEEvNS4_8identityES13_S1D_vS1E_EENS_8epilogue10collective6detail29Sm90TmaWarpSpecializedAdapterINS1H_15DefaultEpilogueISJ_SK_SK_NS1G_6thread17LinearCombinationISJ_Li1EffLNS1L_9ScaleType4KindE0ELNS_15FloatRoundStyleE2ESJ_EENS1_15EpilogueDefaultEEEEEvvEEEEvNT_6ParamsE,"",@"SHT_CUDA_INFO"
	.sectionflags	@""
	.align	4


	//----- nvinfo : EIATTR_CUDA_API_VERSION
	.align		4
        /*0000*/ 	.byte	0x04, 0x37
        /*0002*/ 	.short	(.L_21 - .L_20)
.L_20:
        /*0004*/ 	.word	0x00000082


	//----- nvinfo : EIATTR_KPARAM_INFO
	.align		4
.L_21:
        /*0008*/ 	.byte	0x04, 0x17
        /*000a*/ 	.short	(.L_23 - .L_22)
.L_22:
        /*000c*/ 	.word	0x00000000
        /*0010*/ 	.short	0x0000
        /*0012*/ 	.short	0x0070
        /*0014*/ 	.byte	0x00, 0xf0, 0x01, 0x10


	//----- nvinfo : EIATTR_SPARSE_MMA_MASK
	.align		4
.L_23:
        /*0018*/ 	.byte	0x03, 0x50
        /*001a*/ 	.short	0x0000


	//----- nvinfo : EIATTR_MAXREG_COUNT
	.align		4
        /*001c*/ 	.byte	0x03, 0x1b
        /*001e*/ 	.short	0x00a8


	//----- nvinfo : EIATTR_NUM_BARRIERS
	.align		4
        /*0020*/ 	.byte	0x02, 0x4c
        /*0022*/ 	.byte	0x01
	.zero		1


	//----- nvinfo : EIATTR_EXTERNS
	.align		4
        /*0024*/ 	.byte	0x04, 0x0f
        /*0026*/ 	.short	(.L_25 - .L_24)


	//   ....[0]....
	.align		4
.L_24:
        /*0028*/ 	.word	index@(__assertfail)


	//----- nvinfo : EIATTR_ANNOTATIONS
	.align		4
.L_25:
        /*002c*/ 	.byte	0x04, 0x55
        /*002e*/ 	.short	(.L_27 - .L_26)


	//   ....[0]....
.L_26:
        /*0030*/ 	.word	0x00000001
        /*0034*/ 	.byte	0x80, 0x07, 0x00, 0x00, 0x01, 0x00, 0x00, 0x00, 0xa0, 0x07, 0x00, 0x00, 0x01, 0x00, 0x00, 0x00
        /* <DEDUP_REMOVED lines=1119> */
        /*4634*/ 	.byte	0x00, 0x16, 0x02, 0x00, 0x01, 0x00, 0x00, 0x00, 0x20, 0x16, 0x02, 0x00


	//----- nvinfo : EIATTR_MERCURY_ISA_VERSION
	.align		4
.L_27:
        /*4640*/ 	.byte	0x03, 0x5f
        /*4642*/ 	.short	0x0101


	//----- nvinfo : EIATTR_INT_WARP_WIDE_INSTR_OFFSETS
	.align		4
        /*4644*/ 	.byte	0x04, 0x31
        /*4646*/ 	.short	(.L_29 - .L_28)


	//   ....[0]....
.L_28:
        /*4648*/ 	.word	0x000005f0


	//   ....[1]....
        /*464c*/ 	.word	0x00000600


	//   ....[2]....
        /*4650*/ 	.word	0x00000690


	//----- nvinfo : EIATTR_COOP_GROUP_MASK_REGIDS
	.align		4
.L_29:
        /*4654*/ 	.byte	0x04, 0x29
        /*4656*/ 	.short	(.L_31 - .L_30)


	//   ....[0]....
.L_30:
        /*4658*/ 	.word	0xffffffff


	//   ....[1]....
        /*465c*/ 	.word	0xffffffff


	//   ....[2]....
        /*4660*/ 	.word	0xffffffff


	//   ....[3]....
        /*4664*/ 	.word	0xffffffff


	//   ....[4]....
        /*4668*/ 	.word	0xffffffff


	//----- nvinfo : EIATTR_COOP_GROUP_INSTR_OFFSETS
	.align		4
.L_31:
        /*466c*/ 	.byte	0x04, 0x28
        /*466e*/ 	.short	(.L_33 - .L_32)


	//   ....[0]....
.L_32:
        /*4670*/ 	.word	0x00000070


	//   ....[1]....
        /*4674*/ 	.word	0x00000080


	//   ....[2]....
        /*4678*/ 	.word	0x000001a0


	//   ....[3]....
        /*467c*/ 	.word	0x000004a0


	//   ....[4]....
        /*4680*/ 	.word	0x00001260


	//----- nvinfo : EIATTR_REG_RECONFIG
	.align		4
.L_33:
        /*4684*/ 	.byte	0x01, 0x54
	.zero		2


	//----- nvinfo : EIATTR_SYSCALL_OFFSETS
	.align		4
        /*4688*/ 	.byte	0x04, 0x46
        /*468a*/ 	.short	(.L_35 - .L_34)


	//   ....[0]....
.L_34:
        /*468c*/ 	.word	0x00001410


	//----- nvinfo : EIATTR_MBARRIER_INSTR_OFFSETS
	.align		4
.L_35:
        /*4690*/ 	.byte	0x04, 0x39
        /*4692*/ 	.short	(.L_37 - .L_36)


	//   ....[0]....
.L_36:
        /*4694*/ 	.word	0x00000340
        /*4698*/ 	.word	0x000000ff
        /*469c*/ 	.word	0x00000000
        /*46a0*/ 	.short	0x0100
        /*46a2*/ 	.byte	0x08
	.zero		1


	//   ....[1]....
        /*46a4*/ 	.word	0x00000350
        /*46a8*/ 	.word	0x000000ff
        /*46ac*/ 	.word	0x00000050
        /*46b0*/ 	.short	0x0100
        /*46b2*/ 	.byte	0x08
	.zero		1


	//   ....[2]....
        /*46b4*/ 	.word	0x00000360
        /*46b8*/ 	.word	0x000000ff
        /*46bc*/ 	.word	0x00000008
        /*46c0*/ 	.short	0x0100
        /*46c2*/ 	.byte	0x08
	.zero		1


	//   ....[3]....
        /*46c4*/ 	.word	0x00000370
        /*46c8*/ 	.word	0x000000ff
        /*46cc*/ 	.word	0x00000058
        /*46d0*/ 	.short	0x0100
        /*46d2*/ 	.byte	0x08
	.zero		1


	//   ....[4]....
        /*46d4*/ 	.word	0x00000380
        /*46d8*/ 	.word	0x000000ff
        /*46dc*/ 	.word	0x00000010
        /*46e0*/ 	.short	0x0100
        /*46e2*/ 	.byte	0x08
	.zero		1


	//   ....[5]....
        /*46e4*/ 	.word	0x00000390
        /*46e8*/ 	.word	0x000000ff
        /*46ec*/ 	.word	0x00000060
        /*46f0*/ 	.short	0x0100
        /*46f2*/ 	.byte	0x08
	.zero		1


	//   ....[6]....
        /*46f4*/ 	.word	0x000003a0
        /*46f8*/ 	.word	0x000000ff
        /*46fc*/ 	.word	0x00000018
        /*4700*/ 	.short	0x0100
        /*4702*/ 	.byte	0x08
	.zero		1


	//   ....[7]....
        /*4704*/ 	.word	0x000003b0
        /*4708*/ 	.word	0x000000ff
        /*470c*/ 	.word	0x00000068
        /*4710*/ 	.short	0x0100
        /*4712*/ 	.byte	0x08
	.zero		1


	//   ....[8]....
        /*4714*/ 	.word	0x000003c0
        /*4718*/ 	.word	0x000000ff
        /*471c*/ 	.word	0x00000020
        /*4720*/ 	.short	0x0100
        /*4722*/ 	.byte	0x08
	.zero		1


	//   ....[9]....
        /*4724*/ 	.word	0x000003d0
        /*4728*/ 	.word	0x000000ff
        /*472c*/ 	.word	0x00000070
        /*4730*/ 	.short	0x0100
        /*4732*/ 	.byte	0x08
	.zero		1


	//   ....[10]....
        /*4734*/ 	.word	0x000003e0
        /*4738*/ 	.word	0x000000ff
        /*473c*/ 	.word	0x00000028
        /*4740*/ 	.short	0x0100
        /*4742*/ 	.byte	0x08
	.zero		1


	//   ....[11]....
        /*4744*/ 	.word	0x000003f0
        /*4748*/ 	.word	0x000000ff
        /*474c*/ 	.word	0x00000078
        /*4750*/ 	.short	0x0100
        /*4752*/ 	.byte	0x08
	.zero		1


	//   ....[12]....
        /*4754*/ 	.word	0x00000400
        /*4758*/ 	.word	0x000000ff
        /*475c*/ 	.word	0x00000030
        /*4760*/ 	.short	0x0100
        /*4762*/ 	.byte	0x08
	.zero		1


	//   ....[13]....
        /*4764*/ 	.word	0x00000410
        /*4768*/ 	.word	0x000000ff
        /*476c*/ 	.word	0x00000080
        /*4770*/ 	.short	0x0100
        /*4772*/ 	.byte	0x08
	.zero		1


	//   ....[14]....
        /*4774*/ 	.word	0x00000420
        /*4778*/ 	.word	0x000000ff
        /*477c*/ 	.word	0x00000038
        /*4780*/ 	.short	0x0100
        /*4782*/ 	.byte	0x08
	.zero		1


	//   ....[15]....
        /*4784*/ 	.word	0x00000430
        /*4788*/ 	.word	0x000000ff
        /*478c*/ 	.word	0x00000088
        /*4790*/ 	.short	0x0100
        /*4792*/ 	.byte	0x08
	.zero		1


	//   ....[16]....
        /*4794*/ 	.word	0x00000440
        /*4798*/ 	.word	0x000000ff
        /*479c*/ 	.word	0x00000040
        /*47a0*/ 	.short	0x0100
        /*47a2*/ 	.byte	0x08
	.zero		1


	//   ....[17]....
        /*47a4*/ 	.word	0x00000450
        /*47a8*/ 	.word	0x000000ff
        /*47ac*/ 	.word	0x00000090
        /*47b0*/ 	.short	0x0100
        /*47b2*/ 	.byte	0x08
	.zero		1


	//   ....[18]....
        /*47b4*/ 	.word	0x00000460
        /*47b8*/ 	.word	0x000000ff
        /*47bc*/ 	.word	0x00000048
        /*47c0*/ 	.short	0x0100
        /*47c2*/ 	.byte	0x08
	.zero		1


	//   ....[19]....
        /*47c4*/ 	.word	0x00000470
        /*47c8*/ 	.word	0x000000ff
        /*47cc*/ 	.word	0x00000098
        /*47d0*/ 	.short	0x0100
        /*47d2*/ 	.byte	0x08
	.zero		1


	//   ....[20]....
        /*47d4*/ 	.word	0x00000710
        /*47d8*/ 	.word	0x000000ff
        /*47dc*/ 	.word	0x000000b0
        /*47e0*/ 	.short	0x0100
        /*47e2*/ 	.byte	0x10
	.zero		1


	//   ....[21]....
        /*47e4*/ 	.word	0x000007b0
        /*47e8*/ 	.word	0x000000ff
        /*47ec*/ 	.word	0x000000b8
        /*47f0*/ 	.short	0x0100
        /*47f2*/ 	.byte	0x10
	.zero		1


	//   ....[22]....
        /*47f4*/ 	.word	0x000014b0
        /*47f8*/ 	.word	0x00000003
        /*47fc*/ 	.word	0x00000000
        /*4800*/ 	.short	0x010a
        /*4802*/ 	.byte	0x3f
	.zero		1


	//   ....[23]....
        /*4804*/ 	.word	0x000014f0
        /*4808*/ 	.word	0x00000003
        /*480c*/ 	.word	0x00000000
        /*4810*/ 	.short	0x010a
        /*4812*/ 	.byte	0x3f
	.zero		1


	//   ....[24]....
        /*4814*/ 	.word	0x00002230
        /*4818*/ 	.word	0x000000ff
        /*481c*/ 	.word	0x00000000
        /*4820*/ 	.short	0x010a
        /*4822*/ 	.byte	0x04
	.zero		1


	//   ....[25]....
        /*4824*/ 	.word	0x00002270
        /*4828*/ 	.word	0x000000ff
        /*482c*/ 	.word	0x00000000
        /*4830*/ 	.short	0x010a
        /*4832*/ 	.byte	0x04
	.zero		1


	//   ....[26]....
        /*4834*/ 	.word	0x000034e0
        /*4838*/ 	.word	0x000000ff
        /*483c*/ 	.word	0x00000000
        /*4840*/ 	.short	0x0101
        /*4842*/ 	.byte	0x04
	.zero		1


	//   ....[27]....
        /*4844*/ 	.word	0x000036a0
        /*4848*/ 	.word	0x00000000
        /*484c*/ 	.word	0x00000000
        /*4850*/ 	.short	0x0101
        /*4852*/ 	.byte	0x3f
	.zero		1


	//   ....[28]....
        /*4854*/ 	.word	0x000211c0
        /*4858*/ 	.word	0x0000000f
        /*485c*/ 	.word	0x00000050
        /*4860*/ 	.short	0x010a
        /*4862*/ 	.byte	0x3f
	.zero		1


	//   ....[29]....
        /*4864*/ 	.word	0x00021520
        /*4868*/ 	.word	0x00000002
        /*486c*/ 	.word	0x000000b8
        /*4870*/ 	.short	0x0101
        /*4872*/ 	.byte	0x3f
	.zero		1


	//   ....[30]....
        /*4874*/ 	.word	0x00021d30
        /*4878*/ 	.word	0x00000004
        /*487c*/ 	.word	0x00000000
        /*4880*/ 	.short	0x010a
        /*4882*/ 	.byte	0x3f
	.zero		1


	//   ....[31]....
        /*4884*/ 	.word	0x00021dc0
        /*4888*/ 	.word	0x00000003
        /*488c*/ 	.word	0x00000000
        /*4890*/ 	.short	0x010a
        /*4892*/ 	.byte	0x3f
	.zero		1


	//   ....[32]....
        /*4894*/ 	.word	0x00021e50
        /*4898*/ 	.word	0x00000003
        /*489c*/ 	.word	0x00000000
        /*48a0*/ 	.short	0x010a
        /*48a2*/ 	.byte	0x3f
	.zero		1


	//   ....[33]....
        /*48a4*/ 	.word	0x00021ee0
        /*48a8*/ 	.word	0x00000003
        /*48ac*/ 	.word	0x00000000
        /*48b0*/ 	.short	0x010a
        /*48b2*/ 	.byte	0x3f
	.zero		1


	//   ....[34]....
        /*48b4*/ 	.word	0x00021f70
        /*48b8*/ 	.word	0x00000003
        /*48bc*/ 	.word	0x00000000
        /*48c0*/ 	.short	0x010a
        /*48c2*/ 	.byte	0x3f
	.zero		1


	//   ....[35]....
        /*48c4*/ 	.word	0x00022000
        /*48c8*/ 	.word	0x00000003
        /*48cc*/ 	.word	0x00000000
        /*48d0*/ 	.short	0x010a
        /*48d2*/ 	.byte	0x3f
	.zero		1


	//   ....[36]....
        /*48d4*/ 	.word	0x00022090
        /*48d8*/ 	.word	0x00000003
        /*48dc*/ 	.word	0x00000000
        /*48e0*/ 	.short	0x010a
        /*48e2*/ 	.byte	0x3f
	.zero		1


	//   ....[37]....
        /*48e4*/ 	.word	0x00022120
        /*48e8*/ 	.word	0x00000003
        /*48ec*/ 	.word	0x00000000
        /*48f0*/ 	.short	0x010a
        /*48f2*/ 	.byte	0x3f
	.zero		1


	//   ....[38]....
        /*48f4*/ 	.word	0x000221b0
        /*48f8*/ 	.word	0x00000003
        /*48fc*/ 	.word	0x00000000
        /*4900*/ 	.short	0x010a
        /*4902*/ 	.byte	0x3f
	.zero		1


	//   ....[39]....
        /*4904*/ 	.word	0x00022240
        /*4908*/ 	.word	0x00000003
        /*490c*/ 	.word	0x00000000
        /*4910*/ 	.short	0x010a
        /*4912*/ 	.byte	0x3f
	.zero		1


	//   ....[40]....
        /*4914*/ 	.word	0x000222a0
        /*4918*/ 	.word	0x00000003
        /*491c*/ 	.word	0x00000000
        /*4920*/ 	.short	0x010a
        /*4922*/ 	.byte	0x3f
	.zero		1


	//   ....[41]....
        /*4924*/ 	.word	0x00022300
        /*4928*/ 	.word	0x00000006
        /*492c*/ 	.word	0x00000000
        /*4930*/ 	.short	0x010a
        /*4932*/ 	.byte	0x3f
	.zero		1


	//   ....[42]....
        /*4934*/ 	.word	0x000223d0
        /*4938*/ 	.word	0x0000000f
        /*493c*/ 	.word	0x00000050
        /*4940*/ 	.short	0x010a
        /*4942*/ 	.byte	0x3f
	.zero		1


	//   ....[43]....
        /*4944*/ 	.word	0x000224a0
        /*4948*/ 	.word	0x00000004
        /*494c*/ 	.word	0x00000000
        /*4950*/ 	.short	0x010a
        /*4952*/ 	.byte	0x3f
	.zero		1


	//   ....[44]....
        /*4954*/ 	.word	0x000224f0
        /*4958*/ 	.word	0x00000003
        /*495c*/ 	.word	0x00000000
        /*4960*/ 	.short	0x010a
        /*4962*/ 	.byte	0x3f
	.zero		1


	//   ....[45]....
        /*4964*/ 	.word	0x00022540
        /*4968*/ 	.word	0x00000003
        /*496c*/ 	.word	0x00000000
        /*4970*/ 	.short	0x010a
        /*4972*/ 	.byte	0x3f
	.zero		1


	//   ....[46]....
        /*4974*/ 	.word	0x00022590
        /*4978*/ 	.word	0x00000003
        /*497c*/ 	.word	0x00000000
        /*4980*/ 	.short	0x010a
        /*4982*/ 	.byte	0x3f
	.zero		1


	//   ....[47]....
        /*4984*/ 	.word	0x000225e0
        /*4988*/ 	.word	0x00000003
        /*498c*/ 	.word	0x00000000
        /*4990*/ 	.short	0x010a
        /*4992*/ 	.byte	0x3f
	.zero		1


	//   ....[48]....
        /*4994*/ 	.word	0x00022630
        /*4998*/ 	.word	0x00000003
        /*499c*/ 	.word	0x00000000
        /*49a0*/ 	.short	0x010a
        /*49a2*/ 	.byte	0x3f
	.zero		1


	//   ....[49]....
        /*49a4*/ 	.word	0x00022680
        /*49a8*/ 	.word	0x00000003
        /*49ac*/ 	.word	0x00000000
        /*49b0*/ 	.short	0x010a
        /*49b2*/ 	.byte	0x3f
	.zero		1


	//   ....[50]....
        /*49b4*/ 	.word	0x000226d0
        /*49b8*/ 	.word	0x00000003
        /*49bc*/ 	.word	0x00000000
        /*49c0*/ 	.short	0x010a
        /*49c2*/ 	.byte	0x3f
	.zero		1


	//   ....[51]....
        /*49c4*/ 	.word	0x00022720
        /*49c8*/ 	.word	0x00000003
        /*49cc*/ 	.word	0x00000000
        /*49d0*/ 	.short	0x010a
        /*49d2*/ 	.byte	0x3f
	.zero		1


	//----- nvinfo : EIATTR_NUM_MBARRIERS
	.align		4
.L_37:
        /*49d4*/ 	.byte	0x03, 0x38
        /*49d6*/ 	.short	0x0016


	//----- nvinfo : EIATTR_EXIT_INSTR_OFFSETS
	.align		4
        /*49d8*/ 	.byte	0x04, 0x1c
        /*49da*/ 	.short	(.L_39 - .L_38)


	//   ....[0]....
.L_38:
        /*49dc*/ 	.word	0x00000810


	//   ....[1]....
        /*49e0*/ 	.word	0x00001180


	//   ....[2]....
        /*49e4*/ 	.word	0x00020740


	//   ....[3]....
        /*49e8*/ 	.word	0x00020e50


	//   ....[4]....
        /*49ec*/ 	.word	0x00022290


	//----- nvinfo : EIATTR_MAX_THREADS
	.align		4
.L_39:
        /*49f0*/ 	.byte	0x04, 0x05
        /*49f2*/ 	.short	(.L_41 - .L_40)
.L_40:
        /*49f4*/ 	.word	0x00000180
        /*49f8*/ 	.word	0x00000001
        /*49fc*/ 	.word	0x00000001


	//----- nvinfo : EIATTR_CRS_STACK_SIZE
	.align		4
.L_41:
        /*4a00*/ 	.byte	0x04, 0x1e
        /*4a02*/ 	.short	(.L_43 - .L_42)
.L_42:
        /*4a04*/ 	.word	0x00000000


	//----- nvinfo : EIATTR_CBANK_PARAM_SIZE
	.align		4
.L_43:
        /*4a08*/ 	.byte	0x03, 0x19
        /*4a0a*/ 	.short	0x0470


	//----- nvinfo : EIATTR_PARAM_CBANK
	.align		4
        /*4a0c*/ 	.byte	0x04, 0x0a
        /*4a0e*/ 	.short	(.L_45 - .L_44)
	.align		4
.L_44:
        /*4a10*/ 	.word	index@(.nv.constant0._ZN7cutlass13device_kernelINS_4gemm6kernel13GemmUniversalIN4cute5tupleIJiiiiEEENS1_10collective13CollectiveMmaINS1_34MainloopSm90TmaGmmaWarpSpecializedILi10ENS5_IJNS4_1CILi1EEESB_SB_EEENS1_35KernelTmaWarpSpecializedCooperativeEEENS5_IJNSA_ILi512EEENSA_ILi160EEENSA_ILi16EEEEEENS_6half_tENS5_IJlSB_lEEESJ_SK_NS4_8TiledMMAINS4_8MMA_AtomIJNS4_4SM904GMMA25MMA_64x32x16_F32F16F16_SSILNSO_5MajorE0ELSQ_0ELNSO_7ScaleInE1ELSR_1EEEEEENS4_6LayoutINS5_IJNSA_ILi2EEESB_SB_EEENS5_IJSB_NSA_ILi0EEESX_EEEEENS5_IJNS4_10UnderscoreES10_S10_EEEEENS4_13SM90_TMA_LOADENS4_14ComposedLayoutINS4_7SwizzleILi1ELi4ELi3EEENS4_18smem_ptr_flag_bitsILi16EEENSU_INS5_IJNSA_ILi8EEESH_EEENS5_IJSH_SB_EEEEEEEvNS4_8identityES13_S1D_vS1E_EENS_8epilogue10collective6detail29Sm90TmaWarpSpecializedAdapterINS1H_15DefaultEpilogueISJ_SK_SK_NS1G_6thread17LinearCombinationISJ_Li1EffLNS1L_9ScaleType4KindE0ELNS_15FloatRoundStyleE2ESJ_EENS1_15EpilogueDefaultEEEEEvvEEEEvNT_6ParamsE)
        /*4a14*/ 	.short	0x0210
        /*4a16*/ 	.short	0x0470


	//----- nvinfo : EIATTR_SW_WAR
	.align		4
.L_45:
        /*4a18*/ 	.byte	0x04, 0x36
        /*4a1a*/ 	.short	(.L_47 - .L_46)
.L_46:
        /*4a1c*/ 	.word	0x00000008
.L_47:


//--------------------- .nv.callgraph             --------------------------
	.section	.nv.callgraph,"",@"SHT_CUDA_CALLGRAPH"
	.align	4
	.sectionentsize	8
	.align		4
        /*0000*/ 	.word	0x00000000
	.align		4
        /*0004*/ 	.word	0xffffffff
	.align		4
        /*0008*/ 	.word	index@(_ZN7cutlass13device_kernelINS_4gemm6kernel13GemmUniversalIN4cute5tupleIJiiiiEEENS1_10collective13CollectiveMmaINS1_34MainloopSm90TmaGmmaWarpSpecializedILi10ENS5_IJNS4_1CILi1EEESB_SB_EEENS1_35KernelTmaWarpSpecializedCooperativeEEENS5_IJNSA_ILi512EEENSA_ILi160EEENSA_ILi16EEEEEENS_6half_tENS5_IJlSB_lEEESJ_SK_NS4_8TiledMMAINS4_8MMA_AtomIJNS4_4SM904GMMA25MMA_64x32x16_F32F16F16_SSILNSO_5MajorE0ELSQ_0ELNSO_7ScaleInE1ELSR_1EEEEEENS4_6LayoutINS5_IJNSA_ILi2EEESB_SB_EEENS5_IJSB_NSA_ILi0EEESX_EEEEENS5_IJNS4_10UnderscoreES10_S10_EEEEENS4_13SM90_TMA_LOADENS4_14ComposedLayoutINS4_7SwizzleILi1ELi4ELi3EEENS4_18smem_ptr_flag_bitsILi16EEENSU_INS5_IJNSA_ILi8EEESH_EEENS5_IJSH_SB_EEEEEEEvNS4_8identityES13_S1D_vS1E_EENS_8epilogue10collective6detail29Sm90TmaWarpSpecializedAdapterINS1H_15DefaultEpilogueISJ_SK_SK_NS1G_6thread17LinearCombinationISJ_Li1EffLNS1L_9ScaleType4KindE0ELNS_15FloatRoundStyleE2ESJ_EENS1_15EpilogueDefaultEEEEEvvEEEEvNT_6ParamsE)
	.align		4
        /*000c*/ 	.word	index@(__assertfail)
	.align		4
        /*0010*/ 	.word	0x00000000
	.align		4
        /*0014*/ 	.word	0xfffffffe
	.align		4
        /*0018*/ 	.word	0x00000000
	.align		4
        /*001c*/ 	.word	0xfffffffd
	.align		4
        /*0020*/ 	.word	0x00000000
	.align		4
        /*0024*/ 	.word	0xfffffffc


//--------------------- .nv.constant4             --------------------------
	.section	.nv.constant4,"a",@progbits
	.align	8
	.align		8
.nv.constant4:
        /*0000*/ 	.dword	__assertfail
	.align		8
        /*0008*/ 	.dword	__unnamed_1
	.align		8
        /*0010*/ 	.dword	_ZN40_INTERNAL_cd0ba539_4_k_cu_ef4d68a2_173844cuda3std3__45__cpo5beginE
	.align		8
        /*0018*/ 	.dword	_ZN40_INTERNAL_cd0ba539_4_k_cu_ef4d68a2_173844cuda3std3__45__cpo3endE
	.align		8
        /*0020*/ 	.dword	_ZN40_INTERNAL_cd0ba539_4_k_cu_ef4d68a2_173844cuda3std3__45__cpo6cbeginE
	.align		8
        /*0028*/ 	.dword	_ZN40_INTERNAL_cd0ba539_4_k_cu_ef4d68a2_173844cuda3std3__45__cpo4cendE
	.align		8
        /*0030*/ 	.dword	_ZN40_INTERNAL_cd0ba539_4_k_cu_ef4d68a2_173844cuda3std3__442_GLOBAL__N__cd0ba539_4_k_cu_ef4d68a2_173846ignoreE
	.align		8
        /*0038*/ 	.dword	_ZN40_INTERNAL_cd0ba539_4_k_cu_ef4d68a2_173844cuda3std3__419piecewise_constructE
	.align		8
        /*0040*/ 	.dword	_ZN40_INTERNAL_cd0ba539_4_k_cu_ef4d68a2_173844cuda3std3__48in_placeE
	.align		8
        /*0048*/ 	.dword	_ZN40_INTERNAL_cd0ba539_4_k_cu_ef4d68a2_173844cuda3std6ranges3__45__cpo4swapE
	.align		8
        /*0050*/ 	.dword	_ZN40_INTERNAL_cd0ba539_4_k_cu_ef4d68a2_173844cuda3std6ranges3__45__cpo9iter_moveE
	.align		8
        /*0058*/ 	.dword	_ZN40_INTERNAL_cd0ba539_4_k_cu_ef4d68a2_173844cute7productE
	.align		8
        /*0060*/ 	.dword	_ZN40_INTERNAL_cd0ba539_4_k_cu_ef4d68a2_173844cute1_E
	.align		8
        /*0068*/ 	.dword	$str$22
	.align		8
        /*0070*/ 	.dword	$str$23


//--------------------- .text._ZN7cutlass13device_kernelINS_4gemm6kernel13GemmUniversalIN4cute5tupleIJiiiiEEENS1_10collective13CollectiveMmaINS1_34MainloopSm90TmaGmmaWarpSpecializedILi10ENS5_IJNS4_1CILi1EEESB_SB_EEENS1_35KernelTmaWarpSpecializedCooperativeEEENS5_IJNSA_ILi512EEENSA_ILi160EEENSA_ILi16EEEEEENS_6half_tENS5_IJlSB_lEEESJ_SK_NS4_8TiledMMAINS4_8MMA_AtomIJNS4_4SM904GMMA25MMA_64x32x16_F32F16F16_SSILNSO_5MajorE0ELSQ_0ELNSO_7ScaleInE1ELSR_1EEEEEENS4_6LayoutINS5_IJNSA_ILi2EEESB_SB_EEENS5_IJSB_NSA_ILi0EEESX_EEEEENS5_IJNS4_10UnderscoreES10_S10_EEEEENS4_13SM90_TMA_LOADENS4_14ComposedLayoutINS4_7SwizzleILi1ELi4ELi3EEENS4_18smem_ptr_flag_bitsILi16EEENSU_INS5_IJNSA_ILi8EEESH_EEENS5_IJSH_SB_EEEEEEEvNS4_8identityES13_S1D_vS1E_EENS_8epilogue10collective6detail29Sm90TmaWarpSpecializedAdapterINS1H_15DefaultEpilogueISJ_SK_SK_NS1G_6thread17LinearCombinationISJ_Li1EffLNS1L_9ScaleType4KindE0ELNS_15FloatRoundStyleE2ESJ_EENS1_15EpilogueDefaultEEEEEvvEEEEvNT_6ParamsE --------------------------
	.section	.text._ZN7cutlass13device_kernelINS_4gemm6kernel13GemmUniversalIN4cute5tupleIJiiiiEEENS1_10collective13CollectiveMmaINS1_34MainloopSm90TmaGmmaWarpSpecializedILi10ENS5_IJNS4_1CILi1EEESB_SB_EEENS1_35KernelTmaWarpSpecializedCooperativeEEENS5_IJNSA_ILi512EEENSA_ILi160EEENSA_ILi16EEEEEENS_6half_tENS5_IJlSB_lEEESJ_SK_NS4_8TiledMMAINS4_8MMA_AtomIJNS4_4SM904GMMA25MMA_64x32x16_F32F16F16_SSILNSO_5MajorE0ELSQ_0ELNSO_7ScaleInE1ELSR_1EEEEEENS4_6LayoutINS5_IJNSA_ILi2EEESB_SB_EEENS5_IJSB_NSA_ILi0EEESX_EEEEENS5_IJNS4_10UnderscoreES10_S10_EEEEENS4_13SM90_TMA_LOADENS4_14ComposedLayoutINS4_7SwizzleILi1ELi4ELi3EEENS4_18smem_ptr_flag_bitsILi16EEENSU_INS5_IJNSA_ILi8EEESH_EEENS5_IJSH_SB_EEEEEEEvNS4_8identityES13_S1D_vS1E_EENS_8epilogue10collective6detail29Sm90TmaWarpSpecializedAdapterINS1H_15DefaultEpilogueISJ_SK_SK_NS1G_6thread17LinearCombinationISJ_Li1EffLNS1L_9ScaleType4KindE0ELNS_15FloatRoundStyleE2ESJ_EENS1_15EpilogueDefaultEEEEEvvEEEEvNT_6ParamsE,"ax",@progbits
	.align	128
.text._ZN7cutlass13device_kernelINS_4gemm6kernel13GemmUniversalIN4cute5tupleIJiiiiEEENS1_10collective13CollectiveMmaINS1_34MainloopSm90TmaGmmaWarpSpecializedILi10ENS5_IJNS4_1CILi1EEESB_SB_EEENS1_35KernelTmaWarpSpecializedCooperativeEEENS5_IJNSA_ILi512EEENSA_ILi160EEENSA_ILi16EEEEEENS_6half_tENS5_IJlSB_lEEESJ_SK_NS4_8TiledMMAINS4_8MMA_AtomIJNS4_4SM904GMMA25MMA_64x32x16_F32F16F16_SSILNSO_5MajorE0ELSQ_0ELNSO_7ScaleInE1ELSR_1EEEEEENS4_6LayoutINS5_IJNSA_ILi2EEESB_SB_EEENS5_IJSB_NSA_ILi0EEESX_EEEEENS5_IJNS4_10UnderscoreES10_S10_EEEEENS4_13SM90_TMA_LOADENS4_14ComposedLayoutINS4_7SwizzleILi1ELi4ELi3EEENS4_18smem_ptr_flag_bitsILi16EEENSU_INS5_IJNSA_ILi8EEESH_EEENS5_IJSH_SB_EEEEEEEvNS4_8identityES13_S1D_vS1E_EENS_8epilogue10collective6detail29Sm90TmaWarpSpecializedAdapterINS1H_15DefaultEpilogueISJ_SK_SK_NS1G_6thread17LinearCombinationISJ_Li1EffLNS1L_9ScaleType4KindE0ELNS_15FloatRoundStyleE2ESJ_EENS1_15EpilogueDefaultEEEEEvvEEEEvNT_6ParamsE:
        .type           _ZN7cutlass13device_kernelINS_4gemm6kernel13GemmUniversalIN4cute5tupleIJiiiiEEENS1_10collective13CollectiveMmaINS1_34MainloopSm90TmaGmmaWarpSpecializedILi10ENS5_IJNS4_1CILi1EEESB_SB_EEENS1_35KernelTmaWarpSpecializedCooperativeEEENS5_IJNSA_ILi512EEENSA_ILi160EEENSA_ILi16EEEEEENS_6half_tENS5_IJlSB_lEEESJ_SK_NS4_8TiledMMAINS4_8MMA_AtomIJNS4_4SM904GMMA25MMA_64x32x16_F32F16F16_SSILNSO_5MajorE0ELSQ_0ELNSO_7ScaleInE1ELSR_1EEEEEENS4_6LayoutINS5_IJNSA_ILi2EEESB_SB_EEENS5_IJSB_NSA_ILi0EEESX_EEEEENS5_IJNS4_10UnderscoreES10_S10_EEEEENS4_13SM90_TMA_LOADENS4_14ComposedLayoutINS4_7SwizzleILi1ELi4ELi3EEENS4_18smem_ptr_flag_bitsILi16EEENSU_INS5_IJNSA_ILi8EEESH_EEENS5_IJSH_SB_EEEEEEEvNS4_8identityES13_S1D_vS1E_EENS_8epilogue10collective6detail29Sm90TmaWarpSpecializedAdapterINS1H_15DefaultEpilogueISJ_SK_SK_NS1G_6thread17LinearCombinationISJ_Li1EffLNS1L_9ScaleType4KindE0ELNS_15FloatRoundStyleE2ESJ_EENS1_15EpilogueDefaultEEEEEvvEEEEvNT_6ParamsE,@function
        .size           _ZN7cutlass13device_kernelINS_4gemm6kernel13GemmUniversalIN4cute5tupleIJiiiiEEENS1_10collective13CollectiveMmaINS1_34MainloopSm90TmaGmmaWarpSpecializedILi10ENS5_IJNS4_1CILi1EEESB_SB_EEENS1_35KernelTmaWarpSpecializedCooperativeEEENS5_IJNSA_ILi512EEENSA_ILi160EEENSA_ILi16EEEEEENS_6half_tENS5_IJlSB_lEEESJ_SK_NS4_8TiledMMAINS4_8MMA_AtomIJNS4_4SM904GMMA25MMA_64x32x16_F32F16F16_SSILNSO_5MajorE0ELSQ_0ELNSO_7ScaleInE1ELSR_1EEEEEENS4_6LayoutINS5_IJNSA_ILi2EEESB_SB_EEENS5_IJSB_NSA_ILi0EEESX_EEEEENS5_IJNS4_10UnderscoreES10_S10_EEEEENS4_13SM90_TMA_LOADENS4_14ComposedLayoutINS4_7SwizzleILi1ELi4ELi3EEENS4_18smem_ptr_flag_bitsILi16EEENSU_INS5_IJNSA_ILi8EEESH_EEENS5_IJSH_SB_EEEEEEEvNS4_8identityES13_S1D_vS1E_EENS_8epilogue10collective6detail29Sm90TmaWarpSpecializedAdapterINS1H_15DefaultEpilogueISJ_SK_SK_NS1G_6thread17LinearCombinationISJ_Li1EffLNS1L_9ScaleType4KindE0ELNS_15FloatRoundStyleE2ESJ_EENS1_15EpilogueDefaultEEEEEvvEEEEvNT_6ParamsE,(.L_x_713 - _ZN7cutlass13device_kernelINS_4gemm6kernel13GemmUniversalIN4cute5tupleIJiiiiEEENS1_10collective13CollectiveMmaINS1_34MainloopSm90TmaGmmaWarpSpecializedILi10ENS5_IJNS4_1CILi1EEESB_SB_EEENS1_35KernelTmaWarpSpecializedCooperativeEEENS5_IJNSA_ILi512EEENSA_ILi160EEENSA_ILi16EEEEEENS_6half_tENS5_IJlSB_lEEESJ_SK_NS4_8TiledMMAINS4_8MMA_AtomIJNS4_4SM904GMMA25MMA_64x32x16_F32F16F16_SSILNSO_5MajorE0ELSQ_0ELNSO_7ScaleInE1ELSR_1EEEEEENS4_6LayoutINS5_IJNSA_ILi2EEESB_SB_EEENS5_IJSB_NSA_ILi0EEESX_EEEEENS5_IJNS4_10UnderscoreES10_S10_EEEEENS4_13SM90_TMA_LOADENS4_14ComposedLayoutINS4_7SwizzleILi1ELi4ELi3EEENS4_18smem_ptr_flag_bitsILi16EEENSU_INS5_IJNSA_ILi8EEESH_EEENS5_IJSH_SB_EEEEEEEvNS4_8identityES13_S1D_vS1E_EENS_8epilogue10collective6detail29Sm90TmaWarpSpecializedAdapterINS1H_15DefaultEpilogueISJ_SK_SK_NS1G_6thread17LinearCombinationISJ_Li1EffLNS1L_9ScaleType4KindE0ELNS_15FloatRoundStyleE2ESJ_EENS1_15EpilogueDefaultEEEEEvvEEEEvNT_6ParamsE)
        .other          _ZN7cutlass13device_kernelINS_4gemm6kernel13GemmUniversalIN4cute5tupleIJiiiiEEENS1_10collective13CollectiveMmaINS1_34MainloopSm90TmaGmmaWarpSpecializedILi10ENS5_IJNS4_1CILi1EEESB_SB_EEENS1_35KernelTmaWarpSpecializedCooperativeEEENS5_IJNSA_ILi512EEENSA_ILi160EEENSA_ILi16EEEEEENS_6half_tENS5_IJlSB_lEEESJ_SK_NS4_8TiledMMAINS4_8MMA_AtomIJNS4_4SM904GMMA25MMA_64x32x16_F32F16F16_SSILNSO_5MajorE0ELSQ_0ELNSO_7ScaleInE1ELSR_1EEEEEENS4_6LayoutINS5_IJNSA_ILi2EEESB_SB_EEENS5_IJSB_NSA_ILi0EEESX_EEEEENS5_IJNS4_10UnderscoreES10_S10_EEEEENS4_13SM90_TMA_LOADENS4_14ComposedLayoutINS4_7SwizzleILi1ELi4ELi3EEENS4_18smem_ptr_flag_bitsILi16EEENSU_INS5_IJNSA_ILi8EEESH_EEENS5_IJSH_SB_EEEEEEEvNS4_8identityES13_S1D_vS1E_EENS_8epilogue10collective6detail29Sm90TmaWarpSpecializedAdapterINS1H_15DefaultEpilogueISJ_SK_SK_NS1G_6thread17LinearCombinationISJ_Li1EffLNS1L_9ScaleType4KindE0ELNS_15FloatRoundStyleE2ESJ_EENS1_15EpilogueDefaultEEEEEvvEEEEvNT_6ParamsE,@"STO_CUDA_ENTRY STV_DEFAULT"
_ZN7cutlass13device_kernelINS_4gemm6kernel13GemmUniversalIN4cute5tupleIJiiiiEEENS1_10collective13CollectiveMmaINS1_34MainloopSm90TmaGmmaWarpSpecializedILi10ENS5_IJNS4_1CILi1EEESB_SB_EEENS1_35KernelTmaWarpSpecializedCooperativeEEENS5_IJNSA_ILi512EEENSA_ILi160EEENSA_ILi16EEEEEENS_6half_tENS5_IJlSB_lEEESJ_SK_NS4_8TiledMMAINS4_8MMA_AtomIJNS4_4SM904GMMA25MMA_64x32x16_F32F16F16_SSILNSO_5MajorE0ELSQ_0ELNSO_7ScaleInE1ELSR_1EEEEEENS4_6LayoutINS5_IJNSA_ILi2EEESB_SB_EEENS5_IJSB_NSA_ILi0EEESX_EEEEENS5_IJNS4_10UnderscoreES10_S10_EEEEENS4_13SM90_TMA_LOADENS4_14ComposedLayoutINS4_7SwizzleILi1ELi4ELi3EEENS4_18smem_ptr_flag_bitsILi16EEENSU_INS5_IJNSA_ILi8EEESH_EEENS5_IJSH_SB_EEEEEEEvNS4_8identityES13_S1D_vS1E_EENS_8epilogue10collective6detail29Sm90TmaWarpSpecializedAdapterINS1H_15DefaultEpilogueISJ_SK_SK_NS1G_6thread17LinearCombinationISJ_Li1EffLNS1L_9ScaleType4KindE0ELNS_15FloatRoundStyleE2ESJ_EENS1_15EpilogueDefaultEEEEEvvEEEEvNT_6ParamsE:
[----:B------:R-:W0:Y:S02]  /*0000*/  LDC R1, c[0x0][0x28] ;  /* 0x00000a00ff017b82 */ /* 0x000e240000000800 */
[----:B0-----:R-:W-:Y:S01]  /*0010*/  VIADD R1, R1, 0xfffffd28 ;  /* 0xfffffd2801017836 */ /* 0x001fe20000000000 */
[----:B------:R-:W0:Y:S01]  /*0020*/  S2R R2, SR_TID.X ;  /* 0x0000000000027919 */ /* 0x000e220000002100 */
[----:B------:R-:W-:Y:S01]  /*0030*/  ELECT P0, URZ, PT ;  /* 0x00000000003f782f */ /* 0x000fe20003800000 */
[----:B------:R-:W-:Y:S01]  /*0040*/  BSSY B0, `(.L_x_0) ;  /* 0x0000015000007945 */ /* 0x000fe20003800000 */
[--C-:B0-----:R-:W-:Y:S02]  /*0050*/  SHF.R.U32.HI R0, RZ, 0x5, R2.reuse ;  /* 0x00000005ff007819 */ /* 0x101fe40000011602 */
[----:B------:R-:W-:-:S03]  /*0060*/  SHF.R.U32.HI R2, RZ, 0x7, R2 ;  /* 0x00000007ff027819 */ /* 0x000fc60000011602 */
[----:B------:R-:W0:Y:S04]  /*0070*/  SHFL.IDX PT, R3, R0, RZ, 0x1f ;  /* 0x00001fff00037589 */ /* 0x000e2800000e0000 */
[----:B------:R-:W1:Y:S01]  /*0080*/  SHFL.IDX PT, R2, R2, RZ, 0x1f ;  /* 0x00001fff02027589 */ /* 0x000e6200000e0000 */
[----:B0-----:R-:W-:Y:S02]  /*0090*/  R2UR UR10, R3 ;  /* 0x00000000030a72ca */ /* 0x001fe400000e0000 */
[----:B-1----:R-:W-:-:S11]  /*00a0*/  R2UR UR5, R2 ;  /* 0x00000000020572ca */ /* 0x002fd600000e0000 */
[----:B------:R-:W-:Y:S02]  /*00b0*/  USHF.R.S32.HI UR4, URZ, 0x1f, UR10 ;  /* 0x0000001f3f047899 */ /* 0x000fe4000801140a */
[----:B------:R-:W-:Y:S02]  /*00c0*/  ISETP.NE.OR P0, PT, RZ, UR10, !P0 ;  /* 0x0000000aff007c0c */ /* 0x000fe4000c705670 */
[----:B------:R-:W-:-:S04]  /*00d0*/  ULEA.HI UR4, UR4, UR10, URZ, 0x2 ;  /* 0x0000000a04047291 */ /* 0x000fc8000f8f103f */
[----:B------:R-:W-:-:S04]  /*00e0*/  ULOP3.LUT UR4, UR4, 0xfffffffc, URZ, 0xc0, !UPT ;  /* 0xfffffffc04047892 */ /* 0x000fc8000f8ec03f */
[----:B------:R-:W-:-:S03]  /*00f0*/  UIADD3 UR10, UR10, -UR4, URZ ;  /* 0x800000040a0a7290 */ /* 0x000fc6000fffe03f */
[----:B------:R-:W-:Y:S09]  /*0100*/  @P0 BRA `(.L_x_1) ;  /* 0x0000000000200947 */ /* 0x000ff20003800000 */
[----:B------:R-:W-:Y:S02]  /*0110*/  ULDC.64 UR6, c[0x0][0x198] ;  /* 0x0000660000067ab9 */ /* 0x000fe40000000a00 */
[----:B------:R-:W-:Y:S02]  /*0120*/  UIADD3 UR8, UP0, UR6, 0xf0, URZ ;  /* 0x000000f006087890 */ /* 0x000fe4000ff1e03f */
[----:B------:R-:W-:Y:S02]  /*0130*/  UIADD3 UR6, UP1, UR6, 0x1f0, URZ ;  /* 0x000001f006067890 */ /* 0x000fe4000ff3e03f */
[----:B------:R-:W-:Y:S02]  /*0140*/  UIADD3.X UR9, URZ, UR7, URZ, UP0, !UPT ;  /* 0x000000073f097290 */ /* 0x000fe400087fe43f */
[----:B------:R-:W-:-:S07]  /*0150*/  UIADD3.X UR7, URZ, UR7, URZ, UP1, !UPT ;  /* 0x000000073f077290 */ /* 0x000fce0008ffe43f */
[----:B------:R0:W-:Y:S02]  /*0160*/  UTMACCTL.PF [UR8] ;  /* 0x00000000080079b9 */ /* 0x0001e40008040000 */
[----:B------:R0:W-:Y:S02]  /*0170*/  UTMACCTL.PF [UR6] ;  /* 0x00000000060079b9 */ /* 0x0001e40008040000 */
[----:B0-----:R-:W-:Y:S01]  /*0180*/  NOP ;  /* 0x0000000000007918 */ /* 0x001fe20000000000 */
.L_x_1:
[----:B------:R-:W-:Y:S05]  /*0190*/  BSYNC B0 ;  /* 0x0000000000007941 */ /* 0x000fea0003800000 */
.L_x_0:
[----:B------:R-:W0:Y:S01]  /*01a0*/  SHFL.IDX PT, R2, R0, RZ, 0x1f ;  /* 0x00001fff00027589 */ /* 0x000e2200000e0000 */
[----:B------:R-:W-:Y:S01]  /*01b0*/  UISETP.NE.AND UP0, UPT, UR10, 0x3, UPT ;  /* 0x000000030a00788c */ /* 0x000fe2000bf05270 */
[----:B------:R-:W-:Y:S01]  /*01c0*/  ISETP.NE.AND P1, PT, RZ, UR5, PT ;  /* 0x00000005ff007c0c */ /* 0x000fe2000bf25270 */
[----:B------:R-:W-:Y:S02]  /*01d0*/  UIADD3 UR18, UR5, -0x1, URZ ;  /* 0xffffffff05127890 */ /* 0x000fe4000fffe03f */
[----:B------:R-:W-:Y:S02]  /*01e0*/  UISETP.EQ.OR UP0, UPT, UR10, URZ, !UP0 ;  /* 0x0000003f0a00728c */ /* 0x000fe4000c702670 */
[----:B------:R-:W-:Y:S02]  /*01f0*/  UISETP.GE.U32.AND UP1, UPT, UR18, 0x2, UPT ;  /* 0x000000021200788c */ /* 0x000fe4000bf26070 */
[----:B------:R-:W-:-:S04]  /*0200*/  UISETP.EQ.AND UP0, UPT, UR5, URZ, UP0 ;  /* 0x0000003f0500728c */ /* 0x000fc80008702270 */
[----:B------:R-:W-:-:S04]  /*0210*/  USEL UR38, URZ, 0x1, !UP0 ;  /* 0x000000013f267887 */ /* 0x000fc8000c000000 */
[----:B------:R-:W-:Y:S01]  /*0220*/  USEL UR38, UR38, 0x2, UP1 ;  /* 0x0000000226267887 */ /* 0x000fe20008800000 */
[----:B0-----:R-:W-:-:S13]  /*0230*/  ISETP.NE.AND P0, PT, R2, RZ, PT ;  /* 0x000000ff0200720c */ /* 0x001fda0003f05270 */
[----:B------:R-:W-:Y:S05]  /*0240*/  @P0 BRA `(.L_x_2) ;  /* 0x0000000000940947 */ /* 0x000fea0003800000 */
[----:B------:R-:W-:Y:S01]  /*0250*/  ELECT P0, URZ, PT ;  /* 0x00000000003f782f */ /* 0x000fe20003800000 */
[----:B------:R-:W-:-:S12]  /*0260*/  BSSY B0, `(.L_x_2) ;  /* 0x0000023000007945 */ /* 0x000fd80003800000 */
[----:B------:R-:W-:Y:S05]  /*0270*/  @!P0 BRA `(.L_x_3) ;  /* 0x0000000000848947 */ /* 0x000fea0003800000 */
[----:B------:R-:W0:Y:S01]  /*0280*/  S2UR UR8, SR_CgaCtaId ;  /* 0x00000000000879c3 */ /* 0x000e220000008800 */
[----:B------:R-:W-:Y:S01]  /*0290*/  UMOV UR4, 0x400 ;  /* 0x0000040000047882 */ /* 0x000fe20000000000 */
[----:B------:R-:W-:Y:S01]  /*02a0*/  UMOV UR5, 0x1 ;  /* 0x0000000100057882 */ /* 0x000fe20000000000 */
[----:B------:R-:W-:Y:S02]  /*02b0*/  UMOV UR6, 0x100 ;  /* 0x0000010000067882 */ /* 0x000fe40000000000 */
[----:B------:R-:W-:-:S04]  /*02c0*/  UIADD3 UR6, -UR6, 0x100000, URZ ;  /* 0x0010000006067890 */ /* 0x000fc8000fffe13f */
[----:B------:R-:W-:Y:S02]  /*02d0*/  USHF.L.U32 UR7, UR6, 0xb, URZ ;  /* 0x0000000b06077899 */ /* 0x000fe4000800063f */
[----:B------:R-:W-:Y:S02]  /*02e0*/  USHF.L.U32 UR6, UR6, 0x1, URZ ;  /* 0x0000000106067899 */ /* 0x000fe4000800063f */
[----:B0-----:R-:W-:Y:S02]  /*02f0*/  ULEA UR8, UR8, UR4, 0x18 ;  /* 0x0000000408087291 */ /* 0x001fe4000f8ec03f */
[----:B------:R-:W-:-:S04]  /*0300*/  UIADD3 UR4, -UR5, 0x100000, URZ ;  /* 0x0010000005047890 */ /* 0x000fc8000fffe13f */
[----:B------:R-:W-:Y:S02]  /*0310*/  USHF.L.U32 UR5, UR4, 0xb, URZ ;  /* 0x0000000b04057899 */ /* 0x000fe4000800063f */
[----:B------:R-:W-:Y:S01]  /*0320*/  USHF.L.U32 UR4, UR4, 0x1, URZ ;  /* 0x0000000104047899 */ /* 0x000fe2000800063f */
[----:B------:R-:W0:Y:S11]  /*0330*/  FENCE.VIEW.ASYNC.S ;  /* 0x00000000000073c6 */ /* 0x000e360000000000 */
[----:B0-----:R0:W1:Y:S01]  /*0340*/  SYNCS.EXCH.64 URZ, [UR8], UR4 ;  /* 0x00000004083f75b2 */ /* 0x0010620008000100 */
[----:B------:R0:W2:Y:S01]  /*0350*/  SYNCS.EXCH.64 URZ, [UR8+0x50], UR6 ;  /* 0x00005006083f75b2 */ /* 0x0000a20008000100 */
[----:B------:R0:W3:Y:S01]  /*0360*/  SYNCS.EXCH.64 URZ, [UR8+0x8], UR4 ;  /* 0x00000804083f75b2 */ /* 0x0000e20008000100 */
[----:B------:R0:W4:Y:S01]  /*0370*/  SYNCS.EXCH.64 URZ, [UR8+0x58], UR6 ;  /* 0x00005806083f75b2 */ /* 0x0001220008000100 */
[----:B------:R0:W0:Y:S01]  /*0380*/  SYNCS.EXCH.64 URZ, [UR8+0x10], UR4 ;  /* 0x00001004083f75b2 */ /* 0x0000220008000100 */
        /* <DEDUP_REMOVED lines=15> */
[----:B------:R-:W-:Y:S01]  /*0480*/  NOP ;  /* 0x0000000000007918 */ /* 0x000fe20000000000 */
.L_x_3:
[----:B0-----:R-:W-:Y:S05]  /*0490*/  BSYNC B0 ;  /* 0x0000000000007941 */ /* 0x001fea0003800000 */
.L_x_2:
[----:B------:R-:W0:Y:S01]  /*04a0*/  SHFL.IDX PT, R0, R0, RZ, 0x1f ;  /* 0x00001fff00007589 */ /* 0x000e2200000e0000 */
[----:B------:R-:W-:Y:S01]  /*04b0*/  ELECT P0, URZ, PT ;  /* 0x00000000003f782f */ /* 0x000fe20003800000 */
[----:B------:R-:W5:Y:S01]  /*04c0*/  S2UR UR17, SR_CTAID.Y ;  /* 0x00000000001179c3 */ /* 0x000f620000002600 */
[----:B------:R-:W-:Y:S01]  /*04d0*/  ULDC UR5, c[0x0][0x65c] ;  /* 0x0001970000057ab9 */ /* 0x000fe20000000800 */
[----:B------:R-:W-:Y:S01]  /*04e0*/  UMOV UR12, 0x20 ;  /* 0x00000020000c7882 */ /* 0x000fe20000000000 */
[----:B------:R-:W-:Y:S01]  /*04f0*/  UISETP.NE.AND UP2, UPT, UR5, 0x1, UPT ;  /* 0x000000010500788c */ /* 0x000fe2000bf45270 */
[----:B------:R-:W-:Y:S01]  /*0500*/  NOP ;  /* 0x0000000000007918 */ /* 0x000fe20000000000 */
[----:B------:R-:W-:Y:S02]  /*0510*/  NOP ;  /* 0x0000000000007918 */ /* 0x000fe40000000000 */
[----:B------:R-:W-:Y:S01]  /*0520*/  UP2UR UR39, UPR, URZ, 0x4 ;  /* 0x000000043f277883 */ /* 0x000fe20008000000 */
[----:B------:R-:W1:Y:S01]  /*0530*/  S2UR UR4, SR_CTAID.X ;  /* 0x00000000000479c3 */ /* 0x000e620000002500 */
[----:B------:R-:W-:-:S02]  /*0540*/  PLOP3.LUT P2, PT, PT, PT, UP2, 0x80, 0x0 ;  /* 0x000000000000781c */ /* 0x000fc40003f4f028 */
[----:B------:R-:W-:Y:S02]  /*0550*/  PLOP3.LUT P4, PT, PT, PT, UP2, 0x80, 0x0 ;  /* 0x000000000000781c */ /* 0x000fe40003f8f028 */
[----:B------:R-:W-:Y:S01]  /*0560*/  PLOP3.LUT P3, PT, PT, PT, UP2, 0x80, 0x0 ;  /* 0x000000000000781c */ /* 0x000fe20003f6f028 */
[----:B------:R-:W-:Y:S01]  /*0570*/  @UP2 ULDC UR14, c[0x0][0x10] ;  /* 0x00000400000e2ab9 */ /* 0x000fe20000000800 */
[----:B------:R-:W-:Y:S01]  /*0580*/  @UP2 UMOV UR9, URZ ;  /* 0x0000003f00092c82 */ /* 0x000fe20008000000 */
[----:B------:R-:W-:Y:S01]  /*0590*/  @!UP2 ULDC UR11, c[0x0][0xc] ;  /* 0x00000300000baab9 */ /* 0x000fe20000000800 */
[----:B0-----:R-:W-:Y:S01]  /*05a0*/  ISETP.NE.OR P0, PT, R0, RZ, !P0 ;  /* 0x000000ff0000720c */ /* 0x001fe20004705670 */
[----:B-----5:R-:W-:Y:S02]  /*05b0*/  @UP2 UMOV UR7, UR17 ;  /* 0x0000001100072c82 */ /* 0x020fe40008000000 */
[----:B------:R-:W-:Y:S01]  /*05c0*/  @UP2 UMOV UR8, UR7 ;  /* 0x0000000700082c82 */ /* 0x000fe20008000000 */
[----:B------:R-:W-:Y:S01]  /*05d0*/  @!UP2 UMOV UR7, UR17 ;  /* 0x000000110007ac82 */ /* 0x000fe20008000000 */
[----:B-1----:R-:W-:-:S08]  /*05e0*/  @UP2 UIMAD.WIDE.U32 UR14, UR4, UR14, UR8 ;  /* 0x0000000e040e22a5 */ /* 0x002fd0000f8e0008 */
[----:B------:R-:W-:Y:S01]  /*05f0*/  VOTEU.ALL UP0, P0 ;  /* 0x00000000003f7886 */ /* 0x000fe20000000000 */
[----:B------:R-:W-:Y:S01]  /*0600*/  VOTEU.ALL UP1, P0 ;  /* 0x00000000003f7886 */ /* 0x000fe20000020000 */
[----:B------:R-:W-:-:S03]  /*0610*/  IMAD.U32 R2, RZ, RZ, UR14 ;  /* 0x0000000eff027e24 */ /* 0x000fc6000f8e00ff */
[----:B------:R-:W0:Y:S01]  /*0620*/  @!UP0 S2UR UR6, SR_CgaCtaId ;  /* 0x00000000000689c3 */ /* 0x000e220000008800 */
[----:B------:R-:W-:Y:S01]  /*0630*/  @!UP0 UMOV UR5, 0x400 ;  /* 0x0000040000058882 */ /* 0x000fe20000000000 */
[----:B------:R-:W-:-:S04]  /*0640*/  @!UP0 UIADD3 UR12, -UR12, 0x100000, URZ ;  /* 0x001000000c0c8890 */ /* 0x000fc8000fffe13f */
[----:B------:R-:W-:Y:S02]  /*0650*/  @!UP0 USHF.L.U32 UR13, UR12, 0xb, URZ ;  /* 0x0000000b0c0d8899 */ /* 0x000fe4000800063f */
[----:B------:R-:W-:Y:S01]  /*0660*/  @!UP0 USHF.L.U32 UR12, UR12, 0x1, URZ ;  /* 0x000000010c0c8899 */ /* 0x000fe2000800063f */
[----:B------:R-:W-:Y:S01]  /*0670*/  IMAD.U32 R3, RZ, RZ, UR15 ;  /* 0x0000000fff037e24 */ /* 0x000fe2000f8e00ff */
[----:B0-----:R-:W-:Y:S01]  /*0680*/  @!UP0 ULEA UR16, UR6, UR5, 0x18 ;  /* 0x0000000506108291 */ /* 0x001fe2000f8ec03f */
[----:B------:R-:W-:Y:S01]  /*0690*/  VOTEU.ALL UP0, P0 ;  /* 0x00000000003f7886 */ /* 0x000fe20000000000 */
[----:B------:R-:W-:Y:S01]  /*06a0*/  PLOP3.LUT P0, PT, PT, PT, UP2, 0x80, 0x0 ;  /* 0x000000000000781c */ /* 0x000fe20003f0f028 */
[----:B------:R-:W-:Y:S01]  /*06b0*/  UMOV UR5, URZ ;  /* 0x0000003f00057c82 */ /* 0x000fe20008000000 */
[----:B------:R-:W-:Y:S01]  /*06c0*/  @UP2 UMOV UR6, URZ ;  /* 0x0000003f00062c82 */ /* 0x000fe20008000000 */
[----:B------:R-:W-:Y:S02]  /*06d0*/  @!UP2 UIMAD.WIDE.U32 UR8, UR11, UR7, UR4 ;  /* 0x000000070b08a2a5 */ /* 0x000fe4000f8e0004 */
[----:B------:R-:W-:-:S04]  /*06e0*/  @UP2 UIADD3 UR6, UR15, UR6, URZ ;  /* 0x000000060f062290 */ /* 0x000fc8000fffe03f */
[----:B------:R-:W-:Y:S01]  /*06f0*/  IMAD.U32 R5, RZ, RZ, UR9 ;  /* 0x00000009ff057e24 */ /* 0x000fe2000f8e00ff */
[----:B------:R-:W0:Y:S02]  /*0700*/  FENCE.VIEW.ASYNC.S ;  /* 0x00000000000073c6 */ /* 0x000e240000000000 */
[----:B0-----:R0:W2:Y:S01]  /*0710*/  @!UP0 SYNCS.EXCH.64 URZ, [UR16+0xb0], UR12 ;  /* 0x0000b00c103f85b2 */ /* 0x0010a20008000100 */
[----:B------:R-:W-:Y:S02]  /*0720*/  @P2 IMAD.U32 R6, RZ, RZ, UR6 ;  /* 0x00000006ff062e24 */ /* 0x000fe4000f8e00ff */
[----:B------:R-:W-:Y:S02]  /*0730*/  @P0 IMAD.MOV.U32 R7, RZ, RZ, R2 ;  /* 0x000000ffff070224 */ /* 0x000fe400078e0002 */
[----:B------:R-:W-:Y:S02]  /*0740*/  IMAD.U32 R2, RZ, RZ, UR8 ;  /* 0x00000008ff027e24 */ /* 0x000fe4000f8e00ff */
[----:B------:R-:W-:-:S02]  /*0750*/  @!P4 IMAD.MOV.U32 R6, RZ, RZ, R5 ;  /* 0x000000ffff06c224 */ /* 0x000fc400078e0005 */
[----:B------:R-:W-:Y:S02]  /*0760*/  @!P3 IMAD.MOV.U32 R7, RZ, RZ, R2 ;  /* 0x000000ffff07b224 */ /* 0x000fe400078e0002 */
[----:B------:R-:W-:Y:S01]  /*0770*/  IMAD.U32 R3, RZ, RZ, UR9 ;  /* 0x00000009ff037e24 */ /* 0x000fe2000f8e00ff */
[----:B------:R0:W-:Y:S01]  /*0780*/  STL [R1+0x1e0], R6 ;  /* 0x0001e00601007387 */ /* 0x0001e20000100800 */
[----:B------:R-:W-:-:S03]  /*0790*/  IMAD.U32 R4, RZ, RZ, UR8 ;  /* 0x00000008ff047e24 */ /* 0x000fc6000f8e00ff */
[----:B------:R0:W-:Y:S01]  /*07a0*/  STL [R1+0x1e4], R7 ;  /* 0x0001e40701007387 */ /* 0x0001e20000100800 */
[----:B------:R0:W2:Y:S01]  /*07b0*/  @!UP1 SYNCS.EXCH.64 URZ, [UR16+0xb8], UR12 ;  /* 0x0000b80c103f95b2 */ /* 0x0000a20008000100 */
[----:B------:R-:W-:Y:S01]  /*07c0*/  NOP ;  /* 0x0000000000007918 */ /* 0x000fe20000000000 */
[----:B--234-:R-:W-:Y:S06]  /*07d0*/  BAR.SYNC.DEFER_BLOCKING 0x0 ;  /* 0x0000000000007b1d */ /* 0x01cfec0000010000 */
[----:B------:R-:W-:Y:S05]  /*07e0*/  @!P1 BRA `(.L_x_4) ;  /* 0x000001fc00d89947 */ /* 0x000fea0003800000 */
[----:B------:R-:W-:-:S06]  /*07f0*/  UISETP.GT.U32.AND UP0, UPT, UR18, 0x1, UPT ;  /* 0x000000011200788c */ /* 0x000fcc000bf04070 */
[----:B------:R-:W-:-:S13]  /*0800*/  PLOP3.LUT P0, PT, PT, PT, UP0, 0x80, 0x0 ;  /* 0x000000000000781c */ /* 0x000fda0003f0f008 */
[----:B0-----:R-:W-:Y:S05]  /*0810*/  @P0 EXIT ;  /* 0x000000000000094d */ /* 0x001fea0003800000 */
[----:B------:R-:W-:Y:S01]  /*0820*/  ULDC.64 UR8, c[0x0][0x650] ;  /* 0x0001940000087ab9 */ /* 0x000fe20000000a00 */
[----:B------:R-:W-:Y:S01]  /*0830*/  UMOV UR40, 0xffffffff ;  /* 0xffffffff00287882 */ /* 0x000fe20000000000 */
[----:B------:R-:W-:Y:S01]  /*0840*/  ISETP.GE.U32.AND P0, PT, R7, UR8, PT ;  /* 0x0000000807007c0c */ /* 0x000fe2000bf06070 */
[----:B------:R-:W-:Y:S01]  /*0850*/  UMOV UR41, 0xffffffff ;  /* 0xffffffff00297882 */ /* 0x000fe20000000000 */
[----:B------:R-:W-:Y:S01]  /*0860*/  UMOV UR42, 0xffffffff ;  /* 0xffffffff002a7882 */ /* 0x000fe20000000000 */
[----:B------:R-:W-:Y:S02]  /*0870*/  PRMT R0, RZ, 0x7610, R0 ;  /* 0x00007610ff007816 */ /* 0x000fe40000000000 */
[----:B------:R-:W-:-:S13]  /*0880*/  ISETP.GE.U32.AND.EX P0, PT, R6, UR9, PT, P0 ;  /* 0x0000000906007c0c */ /* 0x000fda000bf06100 */
[----:B------:R-:W-:Y:S05]  /*0890*/  @P0 BRA `(.L_x_5) ;  /* 0x0000000400800947 */ /* 0x000fea0003800000 */
[----:B------:R-:W-:Y:S01]  /*08a0*/  I2FP.F32.U32 R0, UR4 ;  /* 0x0000000400007c45 */ /* 0x000fe20008201000 */
[----:B------:R-:W-:Y:S01]  /*08b0*/  ULDC.64 UR16, c[0x0][0x628] ;  /* 0x00018a0000107ab9 */ /* 0x000fe20000000a00 */
[----:B------:R-:W-:Y:S01]  /*08c0*/  ULDC UR6, c[0x0][0x150] ;  /* 0x0000540000067ab9 */ /* 0x000fe20000000800 */
[----:B------:R-:W-:Y:S01]  /*08d0*/  ISETP.NE.U32.AND P0, PT, RZ, UR16, PT ;  /* 0x00000010ff007c0c */ /* 0x000fe2000bf05070 */
[----:B------:R-:W-:Y:S01]  /*08e0*/  ULDC UR15, c[0x0][0x630] ;  /* 0x00018c00000f7ab9 */ /* 0x000fe20000000800 */
[----:B------:R-:W-:Y:S01]  /*08f0*/  FMUL R0, R0, UR6 ;  /* 0x0000000600007c20 */ /* 0x000fe20008400000 */
[----:B------:R-:W-:Y:S01]  /*0900*/  R2UR UR18, R7 ;  /* 0x00000000071272ca */ /* 0x000fe200000e0000 */
[----:B------:R-:W-:Y:S01]  /*0910*/  ULDC UR20, c[0x0][0x154] ;  /* 0x0000550000147ab9 */ /* 0x000fe20000000800 */
[----:B------:R-:W-:Y:S01]  /*0920*/  ISETP.NE.AND.EX P0, PT, RZ, UR17, PT, P0 ;  /* 0x00000011ff007c0c */ /* 0x000fe2000bf05300 */
[----:B------:R0:W1:Y:S01]  /*0930*/  F2I.U32.TRUNC.NTZ R2, R0 ;  /* 0x0000000000027305 */ /* 0x000062000020f000 */
[----:B------:R-:W-:-:S02]  /*0940*/  R2UR UR19, R6 ;  /* 0x00000000061372ca */ /* 0x000fc400000e0000 */
[----:B------:R-:W-:Y:S02]  /*0950*/  R2UR UR8, R7 ;  /* 0x00000000070872ca */ /* 0x000fe400000e0000 */
[----:B------:R-:W-:-:S07]  /*0960*/  R2UR UR9, R6 ;  /* 0x00000000060972ca */ /* 0x000fce00000e0000 */
[----:B0-----:R-:W-:Y:S08]  /*0970*/  @!P0 BRA `(.L_x_6) ;  /* 0x0000000000308947 */ /* 0x001ff00003800000 */
[----:B------:R-:W-:Y:S01]  /*0980*/  R2UR UR8, R7 ;  /* 0x00000000070872ca */ /* 0x000fe200000e0000 */
[----:B------:R-:W-:Y:S01]  /*0990*/  ULDC UR6, c[0x0][0x634] ;  /* 0x00018d0000067ab9 */ /* 0x000fe20000000800 */
[----:B------:R-:W-:-:S11]  /*09a0*/  R2UR UR14, R6 ;  /* 0x00000000060e72ca */ /* 0x000fd600000e0000 */
[----:B------:R-:W-:-:S04]  /*09b0*/  UIADD3 UR6, UP0, UR8, UR6, URZ ;  /* 0x0000000608067290 */ /* 0x000fc8000ff1e03f */
[----:B------:R-:W-:-:S04]  /*09c0*/  UIADD3.X UR14, URZ, UR14, URZ, UP0, !UPT ;  /* 0x0000000e3f0e7290 */ /* 0x000fc800087fe43f */
[----:B------:R-:W-:-:S04]  /*09d0*/  UIMAD.WIDE.U32 UR8, UR14, UR16, URZ ;  /* 0x000000100e0872a5 */ /* 0x000fc8000f8e003f */
[----:B------:R-:W-:Y:S02]  /*09e0*/  UIMAD.WIDE.U32 UR10, UP0, UR6, UR17, UR8 ;  /* 0x00000011060a72a5 */ /* 0x000fe4000f800008 */
[----:B------:R-:W-:Y:S02]  /*09f0*/  UIMAD.WIDE.U32 UR8, UR6, UR16, URZ ;  /* 0x00000010060872a5 */ /* 0x000fe4000f8e003f */
[----:B------:R-:W-:Y:S02]  /*0a00*/  UIADD3.X UR13, URZ, URZ, URZ, UP0, !UPT ;  /* 0x0000003f3f0d7290 */ /* 0x000fe400087fe43f */
[----:B------:R-:W-:Y:S01]  /*0a10*/  UIADD3 URZ, UP0, UR9, UR10, URZ ;  /* 0x0000000a093f7290 */ /* 0x000fe2000ff1e03f */
[----:B------:R-:W-:-:S03]  /*0a20*/  UMOV UR12, UR11 ;  /* 0x0000000b000c7c82 */ /* 0x000fc60008000000 */
[----:B------:R-:W-:-:S12]  /*0a30*/  UIMAD.WIDE.U32.X UR8, UR14, UR17, UR12, UP0 ;  /* 0x000000110e0872a5 */ /* 0x000fd800080e040c */
.L_x_6:
[----:B------:R-:W-:Y:S01]  /*0a40*/  USHF.R.U64 UR42, UR8, UR15, UR9 ;  /* 0x0000000f082a7299 */ /* 0x000fe20008001209 */
[----:B------:R-:W-:Y:S01]  /*0a50*/  I2FP.F32.U32 R0, UR7 ;  /* 0x0000000700007c45 */ /* 0x000fe20008201000 */
[----:B------:R-:W-:Y:S01]  /*0a60*/  USHF.R.U32.HI UR5, URZ, UR15, UR9 ;  /* 0x0000000f3f057299 */ /* 0x000fe20008011609 */
[----:B-1----:R-:W-:Y:S01]  /*0a70*/  R2UR UR12, R2 ;  /* 0x00000000020c72ca */ /* 0x002fe200000e0000 */
[----:B------:R-:W-:Y:S02]  /*0a80*/  UIADD3 UR6, UP0, URZ, -UR42, URZ ;  /* 0x8000002a3f067290 */ /* 0x000fe4000ff1e03f */
[----:B------:R-:W-:Y:S01]  /*0a90*/  FMUL R0, R0, UR20 ;  /* 0x0000001400007c20 */ /* 0x000fe20008400000 */
[----:B------:R-:W-:Y:S01]  /*0aa0*/  ULDC.64 UR8, c[0x0][0x620] ;  /* 0x0001880000087ab9 */ /* 0x000fe20000000a00 */
[----:B------:R-:W-:Y:S01]  /*0ab0*/  UIADD3.X UR5, URZ, ~UR5, URZ, UP0, !UPT ;  /* 0x800000053f057290 */ /* 0x000fe200087fe43f */
[----:B------:R-:W-:Y:S01]  /*0ac0*/  UMOV UR10, UR18 ;  /* 0x00000012000a7c82 */ /* 0x000fe20008000000 */
[----:B------:R-:W-:-:S02]  /*0ad0*/  UMOV UR11, UR19 ;  /* 0x00000013000b7c82 */ /* 0x000fc40008000000 */
[----:B------:R-:W-:Y:S01]  /*0ae0*/  UIMAD UR5, UR5, UR8, URZ ;  /* 0x00000008050572a4 */ /* 0x000fe2000f8e023f */
[----:B------:R-:W0:Y:S01]  /*0af0*/  F2I.U32.TRUNC.NTZ R0, R0 ;  /* 0x0000000000007305 */ /* 0x000e22000020f000 */
[----:B------:R-:W-:Y:S02]  /*0b00*/  UIMAD.WIDE.U32 UR10, UR6, UR8, UR10 ;  /* 0x00000008060a72a5 */ /* 0x000fe4000f8e000a */
[----:B------:R-:W-:Y:S01]  /*0b10*/  UIMAD UR6, UR6, UR9, UR5 ;  /* 0x00000009060672a4 */ /* 0x000fe2000f8e0205 */
[----:B------:R-:W-:Y:S01]  /*0b20*/  ULDC UR21, c[0x0][0x658] ;  /* 0x0001960000157ab9 */ /* 0x000fe20000000800 */
[----:B------:R-:W-:Y:S02]  /*0b30*/  UMOV UR19, 0xffffffff ;  /* 0xffffffff00137882 */ /* 0x000fe40000000000 */
[----:B------:R-:W-:Y:S01]  /*0b40*/  UIADD3 UR6, UR11, UR6, URZ ;  /* 0x000000060b067290 */ /* 0x000fe2000fffe03f */
[----:B------:R-:W-:Y:S01]  /*0b50*/  ULDC UR15, c[0x0][0x618] ;  /* 0x00018600000f7ab9 */ /* 0x000fe20000000800 */
[----:B------:R-:W-:Y:S01]  /*0b60*/  ULDC.64 UR8, c[0x0][0x640] ;  /* 0x0001900000087ab9 */ /* 0x000fe20000000a00 */
[----:B------:R-:W-:Y:S01]  /*0b70*/  USHF.L.U32 UR11, UR19, UR21, URZ ;  /* 0x00000015130b7299 */ /* 0x000fe2000800063f */
[----:B------:R-:W-:Y:S01]  /*0b80*/  ISETP.NE.U32.AND P0, PT, RZ, UR8, PT ;  /* 0x00000008ff007c0c */ /* 0x000fe2000bf05070 */
[----:B------:R-:W-:-:S02]  /*0b90*/  USHF.R.U64 UR19, UR10, UR15, UR6 ;  /* 0x0000000f0a137299 */ /* 0x000fc40008001206 */
[----:B------:R-:W-:Y:S01]  /*0ba0*/  USHF.R.U32.HI UR10, URZ, UR15, UR6 ;  /* 0x0000000f3f0a7299 */ /* 0x000fe20008011606 */
[----:B0-----:R-:W-:Y:S01]  /*0bb0*/  R2UR UR14, R0 ;  /* 0x00000000000e72ca */ /* 0x001fe200000e0000 */
[----:B------:R-:W-:Y:S01]  /*0bc0*/  ULDC UR17, c[0x0][0x608] ;  /* 0x0001820000117ab9 */ /* 0x000fe20000000800 */
[----:B------:R-:W-:Y:S01]  /*0bd0*/  ISETP.NE.AND.EX P0, PT, RZ, UR9, PT, P0 ;  /* 0x00000009ff007c0c */ /* 0x000fe2000bf05300 */
[----:B------:R-:W-:Y:S02]  /*0be0*/  USHF.R.U64 UR23, UR19, UR17, UR10 ;  /* 0x0000001113177299 */ /* 0x000fe4000800120a */
[----:B------:R-:W-:Y:S01]  /*0bf0*/  USHF.R.U32.HI UR10, URZ, UR17, UR10 ;  /* 0x000000113f0a7299 */ /* 0x000fe2000801160a */
[----:B------:R-:W-:Y:S01]  /*0c00*/  UMOV UR16, 0x1 ;  /* 0x0000000100107882 */ /* 0x000fe20000000000 */
[----:B------:R-:W-:Y:S02]  /*0c10*/  UIADD3 UR12, -UR12, URZ, URZ ;  /* 0x0000003f0c0c7290 */ /* 0x000fe4000fffe13f */
[----:B------:R-:W-:-:S02]  /*0c20*/  USHF.R.U64 UR24, UR23, UR21, UR10 ;  /* 0x0000001517187299 */ /* 0x000fc4000800120a */
[----:B------:R-:W-:Y:S01]  /*0c30*/  USHF.L.U32 UR6, UR16, UR21, URZ ;  /* 0x0000001510067299 */ /* 0x000fe2000800063f */
[----:B------:R-:W-:Y:S01]  /*0c40*/  ULDC UR13, c[0x0][0x144] ;  /* 0x00005100000d7ab9 */ /* 0x000fe20000000800 */
[----:B------:R-:W-:Y:S01]  /*0c50*/  ULDC UR5, c[0x0][0x600] ;  /* 0x0001800000057ab9 */ /* 0x000fe20000000800 */
[----:B------:R-:W-:Y:S02]  /*0c60*/  ULOP3.LUT UR16, URZ, UR11, URZ, 0x33, !UPT ;  /* 0x0000000b3f107292 */ /* 0x000fe4000f8e333f */
[----:B------:R-:W-:Y:S02]  /*0c70*/  USHF.R.U32.HI UR11, URZ, UR21, UR10 ;  /* 0x000000153f0b7299 */ /* 0x000fe4000801160a */
[----:B------:R-:W-:Y:S02]  /*0c80*/  UIADD3 UR18, UR5, -0x1, URZ ;  /* 0xffffffff05127890 */ /* 0x000fe4000fffe03f */
[----:B------:R-:W-:Y:S02]  /*0c90*/  UIADD3 UR20, -UR14, URZ, URZ ;  /* 0x0000003f0e147290 */ /* 0x000fe4000fffe13f */
[----:B------:R-:W-:Y:S01]  /*0ca0*/  UIMAD UR4, UR13, UR12, UR4 ;  /* 0x0000000c0d0472a4 */ /* 0x000fe2000f8e0204 */
[----:B------:R-:W-:Y:S01]  /*0cb0*/  ULDC UR25, c[0x0][0x148] ;  /* 0x0000520000197ab9 */ /* 0x000fe20000000800 */
[----:B------:R-:W-:Y:S01]  /*0cc0*/  ULDC UR21, c[0x0][0x648] ;  /* 0x0001920000157ab9 */ /* 0x000fe20000000800 */
[----:B------:R-:W-:Y:S01]  /*0cd0*/  ULDC UR22, c[0x0][0x638] ;  /* 0x00018e0000167ab9 */ /* 0x000fe20000000800 */
[----:B------:R-:W-:Y:S01]  /*0ce0*/  UMOV UR10, UR24 ;  /* 0x00000018000a7c82 */ /* 0x000fe20008000000 */
[----:B------:R-:W-:Y:S07]  /*0cf0*/  @!P0 BRA `(.L_x_7) ;  /* 0x0000000000308947 */ /* 0x000fee0003800000 */
[----:B------:R-:W-:Y:S02]  /*0d00*/  ULDC UR14, c[0x0][0x64c] ;  /* 0x00019300000e7ab9 */ /* 0x000fe40000000800 */
        /* <DEDUP_REMOVED lines=8> */
[----:B------:R-:W-:-:S07]  /*0d90*/  UIMAD.WIDE.U32.X UR8, UR17, UR9, UR14, UP0 ;  /* 0x00000009110872a5 */ /* 0x000fce00080e040e */
[----:B------:R-:W-:Y:S01]  /*0da0*/  UMOV UR10, UR8 ;  /* 0x00000008000a7c82 */ /* 0x000fe20008000000 */
[----:B------:R-:W-:-:S05]  /*0db0*/  UMOV UR11, UR9 ;  /* 0x00000009000b7c82 */ /* 0x000fca0008000000 */
.L_x_7:
[----:B------:R-:W-:Y:S01]  /*0dc0*/  UISETP.NE.AND UP0, UPT, UR39, URZ, UPT ;  /* 0x0000003f2700728c */ /* 0x000fe2000bf05270 */
[----:B------:R-:W-:Y:S01]  /*0dd0*/  IMAD.MOV.U32 R0, RZ, RZ, 0x1 ;  /* 0x00000001ff007424 */ /* 0x000fe200078e00ff */
[----:B------:R-:W-:Y:S02]  /*0de0*/  USHF.R.U64 UR8, UR10, UR21, UR11 ;  /* 0x000000150a087299 */ /* 0x000fe4000800120b */
[----:B------:R-:W-:Y:S02]  /*0df0*/  ULOP3.LUT UR16, UR23, UR16, URZ, 0xc0, !UPT ;  /* 0x0000001017107292 */ /* 0x000fe4000f8ec03f */
[----:B------:R-:W-:Y:S02]  /*0e00*/  ULOP3.LUT UR18, UR19, UR18, URZ, 0xc0, !UPT ;  /* 0x0000001213127292 */ /* 0x000fe4000f8ec03f */
[----:B------:R-:W-:-:S03]  /*0e10*/  UIMAD UR16, UR6, UR8, UR16 ;  /* 0x00000008061072a4 */ /* 0x000fc6000f8e0210 */
[----:B------:R-:W-:Y:S02]  /*0e20*/  @UP0 UIMAD UR4, UR25, UR20, UR7 ;  /* 0x00000014190402a4 */ /* 0x000fe4000f8e0207 */
[----:B------:R-:W-:-:S04]  /*0e30*/  UIADD3 UR7, -UR8, URZ, URZ ;  /* 0x0000003f08077290 */ /* 0x000fc8000fffe13f */
[----:B------:R-:W-:-:S03]  /*0e40*/  UIMAD UR6, UR7, UR22, UR24 ;  /* 0x00000016070672a4 */ /* 0x000fc6000f8e0218 */
[----:B------:R-:W-:Y:S01]  /*0e50*/  ULDC UR7, c[0x0][0x610] ;  /* 0x0001840000077ab9 */ /* 0x000fe20000000800 */
[----:B------:R-:W-:Y:S02]  /*0e60*/  UIMAD UR6, UR6, UR5, UR18 ;  /* 0x00000005060672a4 */ /* 0x000fe4000f8e0212 */
[----:B------:R-:W-:-:S04]  /*0e70*/  UIMAD UR4, UR16, UR7, UR4 ;  /* 0x00000007100472a4 */ /* 0x000fc8000f8e0204 */
[----:B------:R-:W-:Y:S02]  /*0e80*/  USEL UR41, UR6, UR4, !UP0 ;  /* 0x0000000406297287 */ /* 0x000fe4000c000000 */
[----:B------:R-:W-:-:S12]  /*0e90*/  USEL UR40, UR4, UR6, !UP0 ;  /* 0x0000000604287287 */ /* 0x000fd8000c000000 */
.L_x_5:
[----:B------:R-:W-:-:S08]  /*0ea0*/  NOP ;  /* 0x0000000000007918 */ /* 0x000fd00000000000 */
[----:B------:R-:W0:Y:S02]  /*0eb0*/  USETMAXREG.TRY_ALLOC.CTAPOOL UP0, 0xf0 ;  /* 0x000000f0000079c8 */ /* 0x000e240008000600 */
[----:B0-----:R-:W-:-:S13]  /*0ec0*/  PLOP3.LUT P0, PT, PT, PT, UP0, 0x80, 0x0 ;  /* 0x000000000000781c */ /* 0x001fda0003f0f008 */
[----:B------:R-:W-:Y:S05]  /*0ed0*/  @!P0 BRA `(.L_x_5) ;  /* 0xfffffffc00f08947 */ /* 0x000fea000383ffff */
[----:B------:R-:W-:Y:S01]  /*0ee0*/  ULDC.64 UR4, c[0x0][0x598] ;  /* 0x0001660000047ab9 */ /* 0x000fe20000000a00 */
[----:B------:R-:W-:Y:S01]  /*0ef0*/  ULDC.64 UR46, c[0x0][0x208] ;  /* 0x00008200002e7ab9 */ /* 0x000fe20000000a00 */
[----:B------:R-:W-:-:S04]  /*0f00*/  ISETP.NE.U32.AND P0, PT, RZ, UR4, PT ;  /* 0x00000004ff007c0c */ /* 0x000fc8000bf05070 */
[----:B------:R-:W-:-:S13]  /*0f10*/  ISETP.NE.AND.EX P0, PT, RZ, UR5, PT, P0 ;  /* 0x00000005ff007c0c */ /* 0x000fda000bf05300 */
[----:B------:R-:W-:Y:S05]  /*0f20*/  @!P0 BRA `(.L_x_8) ;  /* 0x00000000001c8947 */ /* 0x000fea0003800000 */
[----:B------:R-:W0:Y:S02]  /*0f30*/  LDC.64 R2, c[0x0][0x598] ;  /* 0x00016600ff027b82 */ /* 0x000e240000000a00 */
[----:B0-----:R-:W2:Y:S02]  /*0f40*/  LDG.E.64 R2, desc[UR46][R2.64] ;  /* 0x0000002e02027981 */ /* 0x001ea4000c1e1b00 */
[----:B--2---:R-:W-:-:S04]  /*0f50*/  ISETP.NE.U32.AND P0, PT, R2, RZ, PT ;  /* 0x000000ff0200720c */ /* 0x004fc80003f05070 */
[----:B------:R-:W-:-:S13]  /*0f60*/  ISETP.NE.AND.EX P0, PT, R3, RZ, PT, P0 ;  /* 0x000000ff0300720c */ /* 0x000fda0003f05300 */
[----:B------:R-:W-:Y:S05]  /*0f70*/  @!P0 BRA `(.L_x_8) ;  /* 0x0000000000088947 */ /* 0x000fea0003800000 */
[----:B------:R0:W5:Y:S01]  /*0f80*/  LD.E R2, desc[UR46][R2.64] ;  /* 0x0000002e02027980 */ /* 0x000162000c101900 */
[----:B------:R-:W-:Y:S05]  /*0f90*/  BRA `(.L_x_9) ;  /* 0x0000000000247947 */ /* 0x000fea0003800000 */
.L_x_8:
[----:B------:R-:W-:Y:S02]  /*0fa0*/  ULDC.64 UR4, c[0x0][0x588] ;  /* 0x0001620000047ab9 */ /* 0x000fe40000000a00 */
[----:B------:R-:W-:-:S04]  /*0fb0*/  ISETP.NE.U32.AND P0, PT, RZ, UR4, PT ;  /* 0x00000004ff007c0c */ /* 0x000fc8000bf05070 */
[----:B------:R-:W-:-:S13]  /*0fc0*/  ISETP.NE.AND.EX P0, PT, RZ, UR5, PT, P0 ;  /* 0x00000005ff007c0c */ /* 0x000fda000bf05300 */
[----:B------:R-:W-:Y:S05]  /*0fd0*/  @!P0 BRA `(.L_x_10) ;  /* 0x00000000000c8947 */ /* 0x000fea0003800000 */
[----:B------:R-:W0:Y:S02]  /*0fe0*/  LDC.64 R2, c[0x0][0x588] ;  /* 0x00016200ff027b82 */ /* 0x000e240000000a00 */
[----:B0-----:R1:W5:Y:S01]  /*0ff0*/  LDG.E R2, desc[UR46][R2.64] ;  /* 0x0000002e02027981 */ /* 0x001362000c1e1900 */
[----:B------:R-:W-:Y:S05]  /*1000*/  BRA `(.L_x_9) ;  /* 0x0000000000087947 */ /* 0x000fea0003800000 */
.L_x_10:
[----:B------:R-:W-:Y:S02]  /*1010*/  ULDC UR4, c[0x0][0x580] ;  /* 0x0001600000047ab9 */ /* 0x000fe40000000800 */
[----:B------:R-:W-:-:S07]  /*1020*/  IMAD.U32 R2, RZ, RZ, UR4 ;  /* 0x00000004ff027e24 */ /* 0x000fce000f8e00ff */
.L_x_9:
[----:B------:R-:W-:Y:S02]  /*1030*/  ULDC.64 UR4, c[0x0][0x5a0] ;  /* 0x0001680000047ab9 */ /* 0x000fe40000000a00 */
[----:B------:R-:W-:-:S04]  /*1040*/  ISETP.NE.U32.AND P0, PT, RZ, UR4, PT ;  /* 0x00000004ff007c0c */ /* 0x000fc8000bf05070 */
[----:B------:R-:W-:-:S13]  /*1050*/  ISETP.NE.AND.EX P0, PT, RZ, UR5, PT, P0 ;  /* 0x00000005ff007c0c */ /* 0x000fda000bf05300 */
[----:B------:R-:W-:Y:S05]  /*1060*/  @!P0 BRA `(.L_x_11) ;  /* 0x00000000001c8947 */ /* 0x000fea0003800000 */
[----:B------:R-:W2:Y:S02]  /*1070*/  LDC.64 R4, c[0x0][0x5a0] ;  /* 0x00016800ff047b82 */ /* 0x000ea40000000a00 */
[----:B--2---:R-:W2:Y:S02]  /*1080*/  LDG.E.64 R4, desc[UR46][R4.64] ;  /* 0x0000002e04047981 */ /* 0x004ea4000c1e1b00 */
[----:B--2---:R-:W-:-:S04]  /*1090*/  ISETP.NE.U32.AND P0, PT, R4, RZ, PT ;  /* 0x000000ff0400720c */ /* 0x004fc80003f05070 */
[----:B------:R-:W-:-:S13]  /*10a0*/  ISETP.NE.AND.EX P0, PT, R5, RZ, PT, P0 ;  /* 0x000000ff0500720c */ /* 0x000fda0003f05300 */
[----:B------:R-:W-:Y:S05]  /*10b0*/  @!P0 BRA `(.L_x_11) ;  /* 0x0000000000088947 */ /* 0x000fea0003800000 */
[----:B------:R2:W5:Y:S01]  /*10c0*/  LD.E R16, desc[UR46][R4.64] ;  /* 0x0000002e04107980 */ /* 0x000562000c101900 */
[----:B------:R-:W-:Y:S05]  /*10d0*/  BRA `(.L_x_12) ;  /* 0x0000000000247947 */ /* 0x000fea0003800000 */
.L_x_11:
[----:B------:R-:W-:Y:S02]  /*10e0*/  ULDC.64 UR4, c[0x0][0x590] ;  /* 0x0001640000047ab9 */ /* 0x000fe40000000a00 */
[----:B------:R-:W-:-:S04]  /*10f0*/  ISETP.NE.U32.AND P0, PT, RZ, UR4, PT ;  /* 0x00000004ff007c0c */ /* 0x000fc8000bf05070 */
[----:B------:R-:W-:-:S13]  /*1100*/  ISETP.NE.AND.EX P0, PT, RZ, UR5, PT, P0 ;  /* 0x00000005ff007c0c */ /* 0x000fda000bf05300 */
[----:B------:R-:W-:Y:S05]  /*1110*/  @!P0 BRA `(.L_x_13) ;  /* 0x00000000000c8947 */ /* 0x000fea0003800000 */
[----:B------:R-:W2:Y:S02]  /*1120*/  LDC.64 R16, c[0x0][0x590] ;  /* 0x00016400ff107b82 */ /* 0x000ea40000000a00 */
[----:B--2---:R3:W5:Y:S01]  /*1130*/  LDG.E R16, desc[UR46][R16.64] ;  /* 0x0000002e10107981 */ /* 0x004762000c1e1900 */
[----:B------:R-:W-:Y:S05]  /*1140*/  BRA `(.L_x_12) ;  /* 0x0000000000087947 */ /* 0x000fea0003800000 */
.L_x_13:
[----:B------:R-:W-:Y:S02]  /*1150*/  ULDC UR4, c[0x0][0x584] ;  /* 0x0001610000047ab9 */ /* 0x000fe40000000800 */
[----:B------:R-:W-:-:S07]  /*1160*/  IMAD.U32 R16, RZ, RZ, UR4 ;  /* 0x00000004ff107e24 */ /* 0x000fce000f8e00ff */
.L_x_12:
[----:B------:R-:W-:-:S13]  /*1170*/  LOP3.LUT P0, RZ, R0, 0xff, RZ, 0xc0, !PT ;  /* 0x000000ff00ff7812 */ /* 0x000fda000780c0ff */
[----:B------:R-:W-:Y:S05]  /*1180*/  @!P0 EXIT ;  /* 0x000000000000894d */ /* 0x000fea0003800000 */
[----:B------:R-:W-:Y:S01]  /*1190*/  ULDC UR4, c[0x0][0x28c] ;  /* 0x0000a30000047ab9 */ /* 0x000fe20000000800 */
[----:B------:R-:W-:Y:S01]  /*11a0*/  UMOV UR36, URZ ;  /* 0x0000003f00247c82 */ /* 0x000fe20008000000 */
[----:B------:R-:W-:Y:S01]  /*11b0*/  UIADD3 UR4, UR4, 0xf, URZ ;  /* 0x0000000f04047890 */ /* 0x000fe2000fffe03f */
[----:B------:R-:W-:-:S03]  /*11c0*/  UMOV UR37, URZ ;  /* 0x0000003f00257c82 */ /* 0x000fc60008000000 */
[----:B------:R-:W-:-:S04]  /*11d0*/  USHF.R.S32.HI UR5, URZ, 0x1f, UR4 ;  /* 0x0000001f3f057899 */ /* 0x000fc80008011404 */
[----:B------:R-:W-:-:S04]  /*11e0*/  ULEA.HI UR5, UR5, UR4, URZ, 0x4 ;  /* 0x0000000405057291 */ /* 0x000fc8000f8f203f */
[----:B------:R-:W-:-:S12]  /*11f0*/  USHF.R.S32.HI UR43, URZ, 0x4, UR5 ;  /* 0x000000043f2b7899 */ /* 0x000fd80008011405 */
.L_x_665:
[----:B------:R-:W4:Y:S01]  /*1200*/  S2R R0, SR_TID.X ;  /* 0x0000000000007919 */ /* 0x000f220000002100 */
[----:B------:R-:W0:Y:S01]  /*1210*/  S2UR UR6, SR_CgaCtaId ;  /* 0x00000000000679c3 */ /* 0x000e220000008800 */
[----:B------:R-:W-:Y:S02]  /*1220*/  UMOV UR44, 0x400 ;  /* 0x00000400002c7882 */ /* 0x000fe40000000000 */
[----:B0-----:R-:W-:Y:S01]  /*1230*/  ULEA UR44, UR6, UR44, 0x18 ;  /* 0x0000002c062c7291 */ /* 0x001fe2000f8ec03f */
[----:B----4-:R-:W-:-:S04]  /*1240*/  LOP3.LUT R0, R0, 0x80, RZ, 0xc0, !PT ;  /* 0x0000008000007812 */ /* 0x010fc800078ec0ff */
[----:B------:R-:W-:-:S06]  /*1250*/  SHF.R.U32.HI R0, RZ, 0x7, R0 ;  /* 0x00000007ff007819 */ /* 0x000fcc0000011600 */
[----:B------:R-:W0:Y:S02]  /*1260*/  SHFL.IDX PT, R0, R0, RZ, 0x1f ;  /* 0x00001fff00007589 */ /* 0x000e2400000e0000 */
[----:B0-----:R-:W-:-:S13]  /*1270*/  R2UR UR4, R0 ;  /* 0x00000000000472ca */ /* 0x001fda00000e0000 */
[----:B------:R-:W-:-:S04]  /*1280*/  ULEA.HI UR5, UR4, UR4, URZ, 0x1 ;  /* 0x0000000404057291 */ /* 0x000fc8000f8f083f */
[----:B------:R-:W-:-:S04]  /*1290*/  ULOP3.LUT UR5, UR5, 0x1ffffe, URZ, 0xc0, !UPT ;  /* 0x001ffffe05057892 */ /* 0x000fc8000f8ec03f */
[----:B------:R-:W-:-:S03]  /*12a0*/  UIADD3 UR5, UR4, -UR5, URZ ;  /* 0x8000000504057290 */ /* 0x000fc6000fffe03f */
[----:B------:R-:W-:Y:S01]  /*12b0*/  ULDC UR4, c[0x0][0x28c] ;  /* 0x0000a30000047ab9 */ /* 0x000fe20000000800 */
[----:B------:R-:W-:Y:S01]  /*12c0*/  ULEA UR5, UR5, UR44, 0xb ;  /* 0x0000002c05057291 */ /* 0x000fe2000f8e583f */
[----:B------:R-:W-:-:S03]  /*12d0*/  ISETP.LT.AND P0, PT, RZ, UR4, PT ;  /* 0x00000004ff007c0c */ /* 0x000fc6000bf01270 */
[----:B------:R-:W-:-:S04]  /*12e0*/  UIADD3 UR5, UR5, 0x180, URZ ;  /* 0x0000018005057890 */ /* 0x000fc8000fffe03f */
[----:B------:R-:W-:-:S04]  /*12f0*/  USHF.R.U32.HI UR5, URZ, 0x4, UR5 ;  /* 0x000000043f057899 */ /* 0x000fc80008011605 */
[----:B------:R-:W-:Y:S02]  /*1300*/  ULOP3.LUT UR45, UR5, 0x3fff, URZ, 0xc0, !UPT ;  /* 0x00003fff052d7892 */ /* 0x000fe4000f8ec03f */
[----:B-1-3-5:R-:W-:Y:S10]  /*1310*/  @P0 BRA `(.L_x_14) ;  /* 0x0000000000400947 */ /* 0x02aff40003800000 */
[----:B------:R-:W-:Y:S01]  /*1320*/  MOV R0, 0x0 ;  /* 0x0000000000007802 */ /* 0x000fe20000000f00 */
[----:B------:R-:W-:Y:S01]  /*1330*/  ULDC.64 UR4, c[0x4][0x68] ;  /* 0x01001a0000047ab9 */ /* 0x000fe20000000a00 */
[----:B------:R-:W-:Y:S01]  /*1340*/  ULDC.64 UR6, c[0x4][0x8] ;  /* 0x0100020000067ab9 */ /* 0x000fe20000000a00 */
[----:B--2---:R-:W-:Y:S01]  /*1350*/  IMAD.U32 R4, RZ, RZ, UR4 ;  /* 0x00000004ff047e24 */ /* 0x004fe2000f8e00ff */
[----:B------:R0:W2:Y:S01]  /*1360*/  LDC.64 R14, c[0x4][R0] ;  /* 0x01000000000e7b82 */ /* 0x0000a20000000a00 */
[----:B------:R-:W-:Y:S01]  /*1370*/  IMAD.U32 R5, RZ, RZ, UR5 ;  /* 0x00000005ff057e24 */ /* 0x000fe2000f8e00ff */
[----:B------:R-:W-:Y:S01]  /*1380*/  ULDC.64 UR4, c[0x4][0x70] ;  /* 0x01001c0000047ab9 */ /* 0x000fe20000000a00 */
[----:B------:R-:W-:Y:S02]  /*1390*/  IMAD.U32 R10, RZ, RZ, UR6 ;  /* 0x00000006ff0a7e24 */ /* 0x000fe4000f8e00ff */
[----:B------:R-:W-:Y:S02]  /*13a0*/  IMAD.U32 R6, RZ, RZ, UR4 ;  /* 0x00000004ff067e24 */ /* 0x000fe4000f8e00ff */
[----:B------:R-:W-:-:S02]  /*13b0*/  IMAD.U32 R7, RZ, RZ, UR5 ;  /* 0x00000005ff077e24 */ /* 0x000fc4000f8e00ff */
[----:B------:R-:W-:Y:S02]  /*13c0*/  IMAD.U32 R11, RZ, RZ, UR7 ;  /* 0x00000007ff0b7e24 */ /* 0x000fe4000f8e00ff */
[----:B------:R-:W-:Y:S02]  /*13d0*/  IMAD.MOV.U32 R8, RZ, RZ, 0x1e1 ;  /* 0x000001e1ff087424 */ /* 0x000fe400078e00ff */
[----:B------:R-:W-:Y:S02]  /*13e0*/  IMAD.MOV.U32 R12, RZ, RZ, 0x1 ;  /* 0x00000001ff0c7424 */ /* 0x000fe400078e00ff */
[----:B0-----:R-:W-:-:S07]  /*13f0*/  IMAD.MOV.U32 R13, RZ, RZ, RZ ;  /* 0x000000ffff0d7224 */ /* 0x001fce00078e00ff */
[----:B------:R-:W-:-:S07]  /*1400*/  LEPC R20, `(.L_x_14) ;  /* 0x000000001014794e */ /* 0x000fce0000000000 */
[----:B-123-5:R-:W-:Y:S05]  /*1410*/  CALL.ABS.NOINC R14 ;  /* 0x000000000e007343 */ /* 0x02efea0003c00000 */
.L_x_14:
[----:B------:R-:W-:-:S06]  /*1420*/  ULOP3.LUT UR4, UR38, 0x1, URZ, 0xfc, !UPT ;  /* 0x0000000126047892 */ /* 0x000fcc000f8efc3f */
[----:B------:R-:W-:-:S05]  /*1430*/  IMAD.U32 R0, RZ, RZ, UR4 ;  /* 0x00000004ff007e24 */ /* 0x000fca000f8e00ff */
[----:B------:R-:W-:-:S13]  /*1440*/  ISETP.NE.AND P0, PT, R0, 0x3, PT ;  /* 0x000000030000780c */ /* 0x000fda0003f05270 */
[----:B------:R-:W-:Y:S05]  /*1450*/  @!P0 BRA `(.L_x_15) ;  /* 0x0000000000048947 */ /* 0x000fea0003800000 */
[----:B------:R-:W-:Y:S01]  /*1460*/  BPT.TRAP 0x1 ;  /* 0x000000040000795c */ /* 0x000fe20000300000 */
.L_x_15:
[----:B-1----:R-:W-:Y:S02]  /*1470*/  IMAD.U32 R3, RZ, RZ, UR37 ;  /* 0x00000025ff037e24 */ /* 0x002fe4000f8e00ff */
[----:B------:R-:W-:-:S03]  /*1480*/  IMAD.U32 R0, RZ, RZ, UR36 ;  /* 0x00000024ff007e24 */ /* 0x000fc6000f8e00ff */
[----:B------:R-:W-:Y:S02]  /*1490*/  LEA R3, R3, UR44, 0x3 ;  /* 0x0000002c03037c11 */ /* 0x000fe4000f8e18ff */
[----:B------:R-:W-:-:S04]  /*14a0*/  SHF.L.U32 R0, R0, 0x1f, RZ ;  /* 0x0000001f00007819 */ /* 0x000fc800000006ff */
[----:B------:R0:W1:Y:S01]  /*14b0*/  SYNCS.PHASECHK.TRANS64.TRYWAIT P1, [R3+URZ], R0 ;  /* 0x00000000030075a7 */ /* 0x000062000802017f */
[----:B------:R-:W-:Y:S05]  /*14c0*/  @!P0 BRA `(.L_x_16) ;  /* 0x0000000000048947 */ /* 0x000fea0003800000 */
[----:B------:R-:W-:Y:S01]  /*14d0*/  BPT.TRAP 0x1 ;  /* 0x000000040000795c */ /* 0x000fe20000300000 */
.L_x_16:
[----:B-1----:R-:W-:Y:S05]  /*14e0*/  @P1 BRA `(.L_x_17) ;  /* 0x0000000000081947 */ /* 0x002fea0003800000 */
[----:B------:R-:W1:Y:S02]  /*14f0*/  SYNCS.PHASECHK.TRANS64.TRYWAIT P1, [R3+URZ], R0 ;  /* 0x00000000030075a7 */ /* 0x000e64000802017f */
[----:B-1----:R-:W-:Y:S05]  /*1500*/  @!P1 BRA `(.L_x_18) ;  /* 0x0000020c00649947 */ /* 0x002fea0003800000 */
.L_x_17:
[----:B------:R-:W-:-:S04]  /*1510*/  UISETP.LT.AND UP0, UPT, UR43, 0x1, UPT ;  /* 0x000000012b00788c */ /* 0x000fc8000bf01270 */
[----:B------:R-:W-:-:S06]  /*1520*/  USEL UR4, UR43, 0x1, UP0 ;  /* 0x000000012b047887 */ /* 0x000fcc0008000000 */
[----:B--2---:R-:W-:Y:S01]  /*1530*/  IMAD.U32 R5, RZ, RZ, UR4 ;  /* 0x00000004ff057e24 */ /* 0x004fe2000f8e00ff */
[----:B------:R-:W-:Y:S05]  /*1540*/  WARPSYNC.ALL ;  /* 0x0000000000007948 */ /* 0x000fea0003800000 */
[----:B------:R-:W-:-:S04]  /*1550*/  IADD3 R5, -R5, UR43, RZ ;  /* 0x0000002b05057c10 */ /* 0x000fc8000fffe1ff */
[----:B------:R-:W-:Y:S01]  /*1560*/  ISETP.GE.AND P1, PT, R5, 0x1, PT ;  /* 0x000000010500780c */ /* 0x000fe20003f26270 */
[----:B------:R-:W-:Y:S01]  /*1570*/  UIADD3 UR4, UR44, 0x28180, URZ ;  /* 0x000281802c047890 */ /* 0x000fe2000fffe03f */
[----:B------:R-:W-:Y:S01]  /*1580*/  WARPGROUP.ARRIVE ;  /* 0x00000000000079c5 */ /* 0x000fe20000000000 */
[----:B------:R-:W-:Y:S02]  /*1590*/  ULOP3.LUT UR24, UR45, 0x10000, URZ, 0xfc, !UPT ;  /* 0x000100002d187892 */ /* 0x000fe4000f8efc3f */
[----:B------:R-:W-:Y:S02]  /*15a0*/  USHF.R.U32.HI UR4, URZ, 0x4, UR4 ;  /* 0x000000043f047899 */ /* 0x000fe40008011604 */
[----:B------:R-:W-:Y:S02]  /*15b0*/  ULEA UR26, UR37, UR24, 0xa ;  /* 0x00000018251a7291 */ /* 0x000fe4000f8e503f */
[----:B------:R-:W-:Y:S01]  /*15c0*/  ULOP3.LUT UR4, UR4, 0x3fff, URZ, 0xc0, !UPT ;  /* 0x00003fff04047892 */ /* 0x000fe2000f8ec03f */
[----:B------:R-:W-:Y:S01]  /*15d0*/  UMOV UR9, 0xc0000010 ;  /* 0xc000001000097882 */ /* 0x000fe20000000000 */
[----:B------:R-:W-:-:S02]  /*15e0*/  UMOV UR11, 0xc0000010 ;  /* 0xc0000010000b7882 */ /* 0x000fc40000000000 */
[----:B------:R-:W-:Y:S01]  /*15f0*/  ULOP3.LUT UR25, UR4, 0x10000, URZ, 0xfc, !UPT ;  /* 0x0001000004197892 */ /* 0x000fe2000f8efc3f */
[----:B------:R-:W-:Y:S01]  /*1600*/  UMOV UR8, UR26 ;  /* 0x0000001a00087c82 */ /* 0x000fe20008000000 */
[----:B------:R-:W-:Y:S02]  /*1610*/  UMOV UR5, UR9 ;  /* 0x0000000900057c82 */ /* 0x000fe40008000000 */
[----:B------:R-:W-:Y:S01]  /*1620*/  UIMAD UR10, UR37, 0x140, UR25 ;  /* 0x00000140250a78a4 */ /* 0x000fe2000f8e0219 */
[----:B------:R-:W-:Y:S01]  /*1630*/  UMOV UR4, UR8 ;  /* 0x0000000800047c82 */ /* 0x000fe20008000000 */
[----:B------:R-:W-:Y:S02]  /*1640*/  UMOV UR7, 0xc0000010 ;  /* 0xc000001000077882 */ /* 0x000fe40000000000 */
[----:B------:R-:W-:Y:S02]  /*1650*/  UIADD3 UR6, UR10, 0x40, URZ ;  /* 0x000000400a067890 */ /* 0x000fe4000fffe03f */
[----:B------:R-:W-:Y:S01]  /*1660*/  UIADD3 UR14, UR10, 0x80, URZ ;  /* 0x000000800a0e7890 */ /* 0x000fe2000fffe03f */
[----:B------:R-:W-:-:S02]  /*1670*/  UMOV UR12, UR8 ;  /* 0x00000008000c7c82 */ /* 0x000fc40008000000 */
[----:B------:R-:W-:Y:S01]  /*1680*/  HGMMA.64x32x16.F32 R24, gdesc[UR8], RZ, !UPT, gsb0 ;  /* 0x00600000081879f0 */ /* 0x000fe2000c0008ff */
[----:B------:R-:W-:Y:S01]  /*1690*/  UMOV UR13, UR9 ;  /* 0x00000009000d7c82 */ /* 0x000fe20008000000 */
[----:B------:R-:W-:Y:S01]  /*16a0*/  UMOV UR15, 0xc0000010 ;  /* 0xc0000010000f7882 */ /* 0x000fe20000000000 */
[----:B------:R-:W-:Y:S01]  /*16b0*/  UIADD3 UR18, UR10, 0xc0, URZ ;  /* 0x000000c00a127890 */ /* 0x000fe2000fffe03f */
[----:B------:R-:W-:Y:S01]  /*16c0*/  UMOV UR16, UR8 ;  /* 0x0000000800107c82 */ /* 0x000fe20008000000 */
[----:B------:R-:W-:Y:S01]  /*16d0*/  UMOV UR17, UR9 ;  /* 0x0000000900117c82 */ /* 0x000fe20008000000 */
[----:B------:R-:W-:Y:S01]  /*16e0*/  UMOV UR19, 0xc0000010 ;  /* 0xc000001000137882 */ /* 0x000fe20000000000 */
[----:B------:R-:W-:Y:S01]  /*16f0*/  UIADD3 UR22, UR10, 0x100, URZ ;  /* 0x000001000a167890 */ /* 0x000fe2000fffe03f */
[----:B------:R-:W-:Y:S01]  /*1700*/  UMOV UR20, UR8 ;  /* 0x0000000800147c82 */ /* 0x000fe20008000000 */
[----:B------:R-:W-:Y:S01]  /*1710*/  UMOV UR21, UR9 ;  /* 0x0000000900157c82 */ /* 0x000fe20008000000 */
[----:B------:R-:W-:Y:S01]  /*1720*/  UMOV UR23, 0xc0000010 ;  /* 0xc000001000177882 */ /* 0x000fe20000000000 */
[----:B------:R-:W-:-:S02]  /*1730*/  WARPGROUP.DEPBAR.LE gsb0, 0x0 ;  /* 0x00008000000079c5 */ /* 0x000fc40000010000 */
[----:B------:R-:W-:Y:S04]  /*1740*/  STL.64 [R1+0x180], R24 ;  /* 0x0001801801007387 */ /* 0x000fe80000100a00 */
[----:B------:R-:W-:Y:S04]  /*1750*/  STL.64 [R1+0x188], R26 ;  /* 0x0001881a01007387 */ /* 0x000fe80000100a00 */
[----:B------:R-:W-:Y:S04]  /*1760*/  STL.64 [R1+0x190], R28 ;  /* 0x0001901c01007387 */ /* 0x000fe80000100a00 */
[----:B------:R-:W-:Y:S04]  /*1770*/  STL.64 [R1+0x198], R30 ;  /* 0x0001981e01007387 */ /* 0x000fe80000100a00 */
[----:B------:R-:W-:Y:S04]  /*1780*/  STL.64 [R1+0x1a0], R32 ;  /* 0x0001a02001007387 */ /* 0x000fe80000100a00 */
[----:B------:R-:W-:Y:S04]  /*1790*/  STL.64 [R1+0x1a8], R34 ;  /* 0x0001a82201007387 */ /* 0x000fe80000100a00 */
[----:B------:R-:W-:Y:S04]  /*17a0*/  STL.64 [R1+0x1b0], R36 ;  /* 0x0001b02401007387 */ /* 0x000fe80000100a00 */
[----:B------:R2:W-:Y:S02]  /*17b0*/  STL.64 [R1+0x1b8], R38 ;  /* 0x0001b82601007387 */ /* 0x0005e40000100a00 */
[----:B--2---:R-:W-:-:S06]  /*17c0*/  WARPGROUP.ARRIVE ;  /* 0x00000000000079c5 */ /* 0x004fcc0000000000 */
[----:B------:R-:W-:Y:S01]  /*17d0*/  HGMMA.64x32x16.F32 R24, gdesc[UR4], RZ, !UPT, gsb0 ;  /* 0x00600000041879f0 */ /* 0x000fe2000c0008ff */
[----:B------:R-:W-:Y:S02]  /*17e0*/  UIADD3 UR4, UR26, 0x100, URZ ;  /* 0x000001001a047890 */ /* 0x000fe4000fffe03f */
[----:B------:R-:W-:Y:S02]  /*17f0*/  WARPGROUP.DEPBAR.LE gsb0, 0x0 ;  /* 0x00008000000079c5 */ /* 0x000fe40000010000 */
[----:B------:R-:W-:Y:S01]  /*1800*/  WARPGROUP.ARRIVE ;  /* 0x00000000000079c5 */ /* 0x000fe20000000000 */
[----:B------:R-:W-:Y:S04]  /*1810*/  STL.64 [R1+0x80], R24 ;  /* 0x0000801801007387 */ /* 0x000fe80000100a00 */
[----:B------:R-:W-:Y:S01]  /*1820*/  STL.64 [R1+0x88], R26 ;  /* 0x0000881a01007387 */ /* 0x000fe20000100a00 */
[----:B------:R-:W-:Y:S03]  /*1830*/  HGMMA.64x32x16.F32 R200, gdesc[UR12], RZ, !UPT, gsb0 ;  /* 0x006000000cc879f0 */ /* 0x000fe6000c0008ff */
[----:B------:R-:W-:Y:S04]  /*1840*/  STL.64 [R1+0x90], R28 ;  /* 0x0000901c01007387 */ /* 0x000fe80000100a00 */
[----:B------:R-:W-:Y:S04]  /*1850*/  STL.64 [R1+0x98], R30 ;  /* 0x0000981e01007387 */ /* 0x000fe80000100a00 */
[----:B------:R-:W-:Y:S04]  /*1860*/  STL.64 [R1+0xa0], R32 ;  /* 0x0000a02001007387 */ /* 0x000fe80000100a00 */
[----:B------:R-:W-:Y:S04]  /*1870*/  STL.64 [R1+0xa8], R34 ;  /* 0x0000a82201007387 */ /* 0x000fe80000100a00 */
[----:B------:R-:W-:Y:S04]  /*1880*/  STL.64 [R1+0xb0], R36 ;  /* 0x0000b02401007387 */ /* 0x000fe80000100a00 */
[----:B------:R2:W-:Y:S01]  /*1890*/  STL.64 [R1+0xb8], R38 ;  /* 0x0000b82601007387 */ /* 0x0005e20000100a00 */
[----:B------:R-:W-:-:S02]  /*18a0*/  WARPGROUP.DEPBAR.LE gsb0, 0x0 ;  /* 0x00008000000079c5 */ /* 0x000fc40000010000 */
        /* <DEDUP_REMOVED lines=9> */
[----:B------:R-:W-:Y:S01]  /*1940*/  STL.64 [R1+0x1e8], R200 ;  /* 0x0001e8c801007387 */ /* 0x000fe20000100a00 */
[----:B------:R-:W-:-:S02]  /*1950*/  WARPGROUP.DEPBAR.LE gsb0, 0x0 ;  /* 0x00008000000079c5 */ /* 0x000fc40000010000 */
[----:B------:R-:W-:-:S06]  /*1960*/  WARPGROUP.ARRIVE ;  /* 0x00000000000079c5 */ /* 0x000fcc0000000000 */
[----:B------:R-:W-:Y:S01]  /*1970*/  HGMMA.64x32x16.F32 R72, gdesc[UR20], RZ, !UPT, gsb0 ;  /* 0x00600000144879f0 */ /* 0x000fe2000c0008ff */
[----:B------:R-:W-:Y:S01]  /*1980*/  UMOV UR20, UR4 ;  /* 0x0000000400147c82 */ /* 0x000fe20008000000 */
[----:B------:R-:W-:Y:S01]  /*1990*/  UMOV UR21, 0xc0000010 ;  /* 0xc000001000157882 */ /* 0x000fe20000000000 */
[----:B------:R-:W-:Y:S01]  /*19a0*/  UMOV UR16, UR20 ;  /* 0x0000001400107c82 */ /* 0x000fe20008000000 */
[----:B------:R-:W-:Y:S01]  /*19b0*/  UMOV UR17, UR21 ;  /* 0x0000001500117c82 */ /* 0x000fe20008000000 */
[----:B------:R-:W-:Y:S01]  /*19c0*/  UMOV UR12, UR20 ;  /* 0x00000014000c7c82 */ /* 0x000fe20008000000 */
[----:B------:R-:W-:Y:S01]  /*19d0*/  UMOV UR13, UR21 ;  /* 0x00000015000d7c82 */ /* 0x000fe20008000000 */
[----:B------:R-:W-:Y:S01]  /*19e0*/  UMOV UR4, UR20 ;  /* 0x0000001400047c82 */ /* 0x000fe20008000000 */
[----:B------:R-:W-:Y:S01]  /*19f0*/  UMOV UR5, UR21 ;  /* 0x0000001500057c82 */ /* 0x000fe20008000000 */
[----:B------:R-:W-:Y:S01]  /*1a00*/  UMOV UR8, UR20 ;  /* 0x0000001400087c82 */ /* 0x000fe20008000000 */
[----:B------:R-:W-:Y:S01]  /*1a10*/  UMOV UR9, UR21 ;  /* 0x0000001500097c82 */ /* 0x000fe20008000000 */
[----:B------:R-:W-:-:S02]  /*1a20*/  WARPGROUP.DEPBAR.LE gsb0, 0x0 ;  /* 0x00008000000079c5 */ /* 0x000fc40000010000 */
[----:B------:R-:W-:-:S06]  /*1a30*/  WARPGROUP.ARRIVE ;  /* 0x00000000000079c5 */ /* 0x000fcc0000000000 */
[----:B------:R-:W-:Y:S03]  /*1a40*/  HGMMA.64x32x16.F32 R56, gdesc[UR20], RZ, !UPT, gsb0 ;  /* 0x00600000143879f0 */ /* 0x000fe6000c0008ff */
[----:B------:R-:W-:Y:S02]  /*1a50*/  WARPGROUP.DEPBAR.LE gsb0, 0x0 ;  /* 0x00008000000079c5 */ /* 0x000fe40000010000 */
[----:B------:R-:W-:-:S06]  /*1a60*/  WARPGROUP.ARRIVE ;  /* 0x00000000000079c5 */ /* 0x000fcc0000000000 */
[----:B------:R-:W-:Y:S03]  /*1a70*/  HGMMA.64x32x16.F32 R120, gdesc[UR16], RZ, !UPT, gsb0 ;  /* 0x00600000107879f0 */ /* 0x000fe6000c0008ff */
[----:B------:R-:W-:Y:S02]  /*1a80*/  WARPGROUP.DEPBAR.LE gsb0, 0x0 ;  /* 0x00008000000079c5 */ /* 0x000fe40000010000 */
[----:B------:R-:W-:-:S06]  /*1a90*/  WARPGROUP.ARRIVE ;  /* 0x00000000000079c5 */ /* 0x000fcc0000000000 */
[----:B------:R-:W-:Y:S01]  /*1aa0*/  HGMMA.64x32x16.F32 R184, gdesc[UR12], RZ, !UPT, gsb0 ;  /* 0x006000000cb879f0 */ /* 0x000fe2000c0008ff */
[----:B------:R-:W-:Y:S02]  /*1ab0*/  UIADD3 UR12, UR26, 0x200, URZ ;  /* 0x000002001a0c7890 */ /* 0x000fe4000fffe03f */
[----:B------:R-:W-:Y:S01]  /*1ac0*/  UIADD3 UR26, UR26, 0x300, URZ ;  /* 0x000003001a1a7890 */ /* 0x000fe2000fffe03f */
[----:B------:R-:W-:Y:S02]  /*1ad0*/  WARPGROUP.DEPBAR.LE gsb0, 0x0 ;  /* 0x00008000000079c5 */ /* 0x000fe40000010000 */
[----:B--2---:R-:W-:-:S06]  /*1ae0*/  WARPGROUP.ARRIVE ;  /* 0x00000000000079c5 */ /* 0x004fcc0000000000 */
[----:B------:R-:W-:Y:S03]  /*1af0*/  HGMMA.64x32x16.F32 R24, gdesc[UR4], RZ, !UPT, gsb0 ;  /* 0x00600000041879f0 */ /* 0x000fe6000c0008ff */
[----:B------:R-:W-:Y:S02]  /*1b00*/  WARPGROUP.DEPBAR.LE gsb0, 0x0 ;  /* 0x00008000000079c5 */ /* 0x000fe40000010000 */
        /* <DEDUP_REMOVED lines=43> */
[----:B------:R-:W-:Y:S01]  /*1dc0*/  WARPGROUP.ARRIVE ;  /* 0x00000000000079c5 */ /* 0x000fe20000000000 */
[----:B------:R-:W-:Y:S04]  /*1dd0*/  STL.64 [R1], R24 ;  /* 0x0000001801007387 */ /* 0x000fe80000100a00 */
        /* <DEDUP_REMOVED lines=9> */
[----:B------:R-:W-:-:S06]  /*1e70*/  WARPGROUP.ARRIVE ;  /* 0x00000000000079c5 */ /* 0x000fcc0000000000 */
[----:B------:R-:W-:Y:S03]  /*1e80*/  HGMMA.64x32x16.F32 R104, gdesc[UR16], RZ, !UPT, gsb0 ;  /* 0x00600000106879f0 */ /* 0x000fe6000c0008ff */
[----:B------:R-:W-:Y:S02]  /*1e90*/  WARPGROUP.DEPBAR.LE gsb0, 0x0 ;  /* 0x00008000000079c5 */ /* 0x000fe40000010000 */
        /* <DEDUP_REMOVED lines=13> */
[----:B--2---:R-:W-:-:S06]  /*1f70*/  WARPGROUP.ARRIVE ;  /* 0x00000000000079c5 */ /* 0x004fcc0000000000 */
[----:B------:R-:W-:Y:S03]  /*1f80*/  HGMMA.64x32x16.F32 R24, gdesc[UR20], RZ, !UPT, gsb0 ;  /* 0x00600000141879f0 */ /* 0x000fe6000c0008ff */
[----:B------:R-:W-:Y:S02]  /*1f90*/  WARPGROUP.DEPBAR.LE gsb0, 0x0 ;  /* 0x00008000000079c5 */ /* 0x000fe40000010000 */
[----:B------:R-:W-:-:S06]  /*1fa0*/  WARPGROUP.ARRIVE ;  /* 0x00000000000079c5 */ /* 0x000fcc0000000000 */
        /* <DEDUP_REMOVED lines=18> */
[----:B------:R2:W-:Y:S04]  /*20d0*/  STL.64 [R1+0xf8], R214 ;  /* 0x0000f8d601007387 */ /* 0x0005e80000100a00 */
[----:B--2---:R2:W5:Y:S04]  /*20e0*/  LDL.LU.64 R214, [R1+0x220] ;  /* 0x0002200001d67983 */ /* 0x0045680000300a00 */
[----:B------:R2:W5:Y:S04]  /*20f0*/  LDL.LU.64 R212, [R1+0x218] ;  /* 0x0002180001d47983 */ /* 0x0005680000300a00 */
[----:B------:R2:W5:Y:S04]  /*2100*/  LDL.LU.64 R210, [R1+0x210] ;  /* 0x0002100001d27983 */ /* 0x0005680000300a00 */
[----:B------:R2:W5:Y:S04]  /*2110*/  LDL.LU.64 R208, [R1+0x208] ;  /* 0x0002080001d07983 */ /* 0x0005680000300a00 */
[----:B------:R2:W5:Y:S04]  /*2120*/  LDL.LU.64 R206, [R1+0x200] ;  /* 0x0002000001ce7983 */ /* 0x0005680000300a00 */
[----:B------:R2:W5:Y:S04]  /*2130*/  LDL.LU.64 R204, [R1+0x1f8] ;  /* 0x0001f80001cc7983 */ /* 0x0005680000300a00 */
[----:B------:R2:W5:Y:S04]  /*2140*/  LDL.LU.64 R202, [R1+0x1f0] ;  /* 0x0001f00001ca7983 */ /* 0x0005680000300a00 */
[----:B------:R2:W5:Y:S01]  /*2150*/  LDL.LU.64 R200, [R1+0x1e8] ;  /* 0x0001e80001c87983 */ /* 0x0005620000300a00 */
[----:B------:R-:W-:Y:S05]  /*2160*/  @!P1 BRA `(.L_x_19) ;  /* 0x0000001400149947 */ /* 0x000fea0003800000 */
[----:B------:R-:W-:Y:S01]  /*2170*/  UIADD3 UR27, UR37, 0x1, URZ ;  /* 0x00000001251b7890 */ /* 0x000fe2000fffe03f */
[----:B01----:R-:W-:Y:S01]  /*2180*/  IMAD.MOV.U32 R0, RZ, RZ, R5 ;  /* 0x000000ffff007224 */ /* 0x003fe200078e0005 */
[----:B------:R-:W-:Y:S02]  /*2190*/  UMOV UR26, UR37 ;  /* 0x00000025001a7c82 */ /* 0x000fe40008000000 */
[----:B------:R-:W-:-:S04]  /*21a0*/  UISETP.NE.AND UP0, UPT, UR27, 0xa, UPT ;  /* 0x0000000a1b00788c */ /* 0x000fc8000bf05270 */
[----:B------:R-:W-:Y:S02]  /*21b0*/  USEL UR4, URZ, 0x1, UP0 ;  /* 0x000000013f047887 */ /* 0x000fe40008000000 */
[----:B------:R-:W-:Y:S02]  /*21c0*/  USEL UR27, UR27, URZ, UP0 ;  /* 0x0000003f1b1b7287 */ /* 0x000fe40008000000 */
[----:B------:R-:W-:-:S06]  /*21d0*/  ULOP3.LUT UR4, UR36, UR4, URZ, 0x3c, !UPT ;  /* 0x0000000424047292 */ /* 0x000fcc000f8e3c3f */
[----:B------:R-:W-:-:S07]  /*21e0*/  IMAD.U32 R3, RZ, RZ, UR4 ;  /* 0x00000004ff037e24 */ /* 0x000fce000f8e00ff */
.L_x_26:
[----:B0-----:R-:W-:Y:S05]  /*21f0*/  @!P0 BRA `(.L_x_20) ;  /* 0x0000000000048947 */ /* 0x001fea0003800000 */
[----:B------:R-:W-:Y:S01]  /*2200*/  BPT.TRAP 0x1 ;  /* 0x000000040000795c */ /* 0x000fe20000300000 */
.L_x_20:
[----:B------:R-:W-:Y:S01]  /*2210*/  ULEA UR4, UR27, UR44, 0x3 ;  /* 0x0000002c1b047291 */ /* 0x000fe2000f8e183f */
[----:B------:R-:W-:-:S08]  /*2220*/  SHF.L.U32 R4, R3, 0x1f, RZ ;  /* 0x0000001f03047819 */ /* 0x000fd000000006ff */
[----:B------:R0:W1:Y:S01]  /*2230*/  SYNCS.PHASECHK.TRANS64.TRYWAIT P1, [UR4], R4 ;  /* 0x00000004ff0075a7 */ /* 0x0000620008020144 */
[----:B------:R-:W-:Y:S05]  /*2240*/  @!P0 BRA `(.L_x_21) ;  /* 0x0000000000048947 */ /* 0x000fea0003800000 */
[----:B------:R-:W-:Y:S01]  /*2250*/  BPT.TRAP 0x1 ;  /* 0x000000040000795c */ /* 0x000fe20000300000 */
.L_x_21:
[----:B-1----:R-:W-:Y:S05]  /*2260*/  @P1 BRA `(.L_x_22) ;  /* 0x0000000000081947 */ /* 0x002fea0003800000 */
[----:B------:R-:W1:Y:S02]  /*2270*/  SYNCS.PHASECHK.TRANS64.TRYWAIT P1, [UR4], R4 ;  /* 0x00000004ff0075a7 */ /* 0x000e640008020144 */
[----:B-1----:R-:W-:Y:S05]  /*2280*/  @!P1 BRA `(.L_x_23) ;  /* 0x0000020000189947 */ /* 0x002fea0003800000 */
.L_x_22:
        /* <DEDUP_REMOVED lines=8> */
[----:B----4-:R-:W4:Y:S04]  /*2310*/  LDL.LU.64 R88, [R1+0x80] ;  /* 0x0000800001587983 */ /* 0x010f280000300a00 */
[----:B------:R-:W4:Y:S04]  /*2320*/  LDL.LU.64 R90, [R1+0x88] ;  /* 0x00008800015a7983 */ /* 0x000f280000300a00 */
[----:B------:R-:W4:Y:S04]  /*2330*/  LDL.LU.64 R92, [R1+0x90] ;  /* 0x00009000015c7983 */ /* 0x000f280000300a00 */
[----:B------:R-:W4:Y:S04]  /*2340*/  LDL.LU.64 R94, [R1+0x98] ;  /* 0x00009800015e7983 */ /* 0x000f280000300a00 */
[----:B------:R-:W4:Y:S04]  /*2350*/  LDL.LU.64 R96, [R1+0xa0] ;  /* 0x0000a00001607983 */ /* 0x000f280000300a00 */
[----:B------:R-:W4:Y:S04]  /*2360*/  LDL.LU.64 R98, [R1+0xa8] ;  /* 0x0000a80001627983 */ /* 0x000f280000300a00 */
[----:B------:R-:W4:Y:S04]  /*2370*/  LDL.LU.64 R100, [R1+0xb0] ;  /* 0x0000b00001647983 */ /* 0x000f280000300a00 */
[----:B------:R-:W4:Y:S04]  /*2380*/  LDL.LU.64 R102, [R1+0xb8] ;  /* 0x0000b80001667983 */ /* 0x000f280000300a00 */
        /* <DEDUP_REMOVED lines=8> */
[----:B0-----:R-:W2:Y:S04]  /*2410*/  LDL.LU.64 R152, [R1+0x180] ;  /* 0x0001800001987983 */ /* 0x001ea80000300a00 */
[----:B------:R-:W2:Y:S04]  /*2420*/  LDL.LU.64 R154, [R1+0x188] ;  /* 0x00018800019a7983 */ /* 0x000ea80000300a00 */
[----:B------:R-:W2:Y:S04]  /*2430*/  LDL.LU.64 R156, [R1+0x190] ;  /* 0x00019000019c7983 */ /* 0x000ea80000300a00 */
[----:B------:R-:W2:Y:S04]  /*2440*/  LDL.LU.64 R158, [R1+0x198] ;  /* 0x00019800019e7983 */ /* 0x000ea80000300a00 */
[----:B------:R-:W2:Y:S04]  /*2450*/  LDL.LU.64 R160, [R1+0x1a0] ;  /* 0x0001a00001a07983 */ /* 0x000ea80000300a00 */
[----:B------:R-:W2:Y:S04]  /*2460*/  LDL.LU.64 R162, [R1+0x1a8] ;  /* 0x0001a80001a27983 */ /* 0x000ea80000300a00 */
[----:B------:R-:W2:Y:S04]  /*2470*/  LDL.LU.64 R164, [R1+0x1b0] ;  /* 0x0001b00001a47983 */ /* 0x000ea80000300a00 */
[----:B------:R-:W2:Y:S01]  /*2480*/  LDL.LU.64 R166, [R1+0x1b8] ;  /* 0x0001b80001a67983 */ /* 0x000ea20000300a00 */
[----:B------:R-:W-:-:S02]  /*2490*/  ULEA UR28, UR27, UR24, 0xa ;  /* 0x000000181b1c7291 */ /* 0x000fc4000f8e503f */
[----:B------:R-:W-:Y:S01]  /*24a0*/  UIMAD UR6, UR27, 0x140, UR25 ;  /* 0x000001401b0678a4 */ /* 0x000fe2000f8e0219 */
[----:B------:R-:W-:Y:S01]  /*24b0*/  STL.64 [R1+0x250], R230 ;  /* 0x000250e601007387 */ /* 0x000fe20000100a00 */
[----:B------:R-:W-:Y:S01]  /*24c0*/  UMOV UR5, 0xc0000010 ;  /* 0xc000001000057882 */ /* 0x000fe20000000000 */
[----:B------:R-:W-:Y:S01]  /*24d0*/  UMOV UR7, 0xc0000010 ;  /* 0xc000001000077882 */ /* 0x000fe20000000000 */
[----:B------:R-:W-:Y:S01]  /*24e0*/  UIADD3 UR10, UR6, 0x40, URZ ;  /* 0x00000040060a7890 */ /* 0x000fe2000fffe03f */
[----:B------:R-:W-:Y:S01]  /*24f0*/  STL.64 [R1+0x248], R228 ;  /* 0x000248e401007387 */ /* 0x000fe20000100a00 */
[----:B------:R-:W-:Y:S01]  /*2500*/  UMOV UR4, UR28 ;  /* 0x0000001c00047c82 */ /* 0x000fe20008000000 */
[----:B------:R-:W-:Y:S01]  /*2510*/  UMOV UR9, UR5 ;  /* 0x0000000500097c82 */ /* 0x000fe20008000000 */
[----:B------:R-:W-:Y:S01]  /*2520*/  UMOV UR8, UR4 ;  /* 0x0000000400087c82 */ /* 0x000fe20008000000 */
[----:B------:R-:W-:Y:S01]  /*2530*/  UMOV UR11, 0xc0000010 ;  /* 0xc0000010000b7882 */ /* 0x000fe20000000000 */
[----:B------:R-:W-:Y:S01]  /*2540*/  UIADD3 UR14, UR6, 0x80, URZ ;  /* 0x00000080060e7890 */ /* 0x000fe2000fffe03f */
[----:B------:R-:W-:Y:S01]  /*2550*/  STL.64 [R1+0x240], R226 ;  /* 0x000240e201007387 */ /* 0x000fe20000100a00 */
        /* <DEDUP_REMOVED lines=8> */
[----:B------:R-:W-:Y:S04]  /*25e0*/  STL.64 [R1+0x230], R222 ;  /* 0x000230de01007387 */ /* 0x000fe80000100a00 */
[----:B------:R-:W-:Y:S01]  /*25f0*/  STL.64 [R1+0x228], R220 ;  /* 0x000228dc01007387 */ /* 0x000fe20000100a00 */
[----:B------:R-:W-:Y:S01]  /*2600*/  UIADD3 UR22, UR6, 0x100, URZ ;  /* 0x0000010006167890 */ /* 0x000fe2000fffe03f */
[----:B--2---:R-:W-:-:S06]  /*2610*/  WARPGROUP.ARRIVE ;  /* 0x00000000000079c5 */ /* 0x004fcc0000000000 */
[----:B------:R-:W-:Y:S03]  /*2620*/  HGMMA.64x32x16.F32 R152, gdesc[UR4], R152, gsb0 ;  /* 0x00600000049879f0 */ /* 0x000fe60008000898 */
[----:B------:R-:W-:Y:S02]  /*2630*/  WARPGROUP.DEPBAR.LE gsb0, 0x0 ;  /* 0x00008000000079c5 */ /* 0x000fe40000010000 */
[----:B----4-:R-:W-:Y:S01]  /*2640*/  WARPGROUP.ARRIVE ;  /* 0x00000000000079c5 */ /* 0x010fe20000000000 */
[----:B------:R-:W-:Y:S04]  /*2650*/  STL.64 [R1+0x180], R152 ;  /* 0x0001809801007387 */ /* 0x000fe80000100a00 */
[----:B------:R-:W-:Y:S01]  /*2660*/  STL.64 [R1+0x188], R154 ;  /* 0x0001889a01007387 */ /* 0x000fe20000100a00 */
[----:B------:R-:W-:Y:S03]  /*2670*/  HGMMA.64x32x16.F32 R88, gdesc[UR8], R88, gsb0 ;  /* 0x00600000085879f0 */ /* 0x000fe60008000858 */
[----:B------:R-:W-:Y:S04]  /*2680*/  STL.64 [R1+0x190], R156 ;  /* 0x0001909c01007387 */ /* 0x000fe80000100a00 */
[----:B------:R-:W-:Y:S04]  /*2690*/  STL.64 [R1+0x198], R158 ;  /* 0x0001989e01007387 */ /* 0x000fe80000100a00 */
[----:B------:R-:W-:Y:S04]  /*26a0*/  STL.64 [R1+0x1a0], R160 ;  /* 0x0001a0a001007387 */ /* 0x000fe80000100a00 */
[----:B------:R-:W-:Y:S04]  /*26b0*/  STL.64 [R1+0x1a8], R162 ;  /* 0x0001a8a201007387 */ /* 0x000fe80000100a00 */
[----:B------:R-:W-:Y:S04]  /*26c0*/  STL.64 [R1+0x1b0], R164 ;  /* 0x0001b0a401007387 */ /* 0x000fe80000100a00 */
[----:B------:R-:W-:Y:S01]  /*26d0*/  STL.64 [R1+0x1b8], R166 ;  /* 0x0001b8a601007387 */ /* 0x000fe20000100a00 */
[----:B------:R-:W-:-:S02]  /*26e0*/  WARPGROUP.DEPBAR.LE gsb0, 0x0 ;  /* 0x00008000000079c5 */ /* 0x000fc40000010000 */
[----:B-----5:R-:W-:Y:S01]  /*26f0*/  WARPGROUP.ARRIVE ;  /* 0x00000000000079c5 */ /* 0x020fe20000000000 */
[----:B------:R0:W-:Y:S04]  /*2700*/  STL.64 [R1+0x80], R88 ;  /* 0x0000805801007387 */ /* 0x0001e80000100a00 */
[----:B------:R2:W-:Y:S01]  /*2710*/  STL.64 [R1+0x88], R90 ;  /* 0x0000885a01007387 */ /* 0x0005e20000100a00 */
[----:B------:R-:W-:Y:S03]  /*2720*/  HGMMA.64x32x16.F32 R200, gdesc[UR12], R200, gsb0 ;  /* 0x006000000cc879f0 */ /* 0x000fe600080008c8 */
[----:B------:R4:W-:Y:S04]  /*2730*/  STL.64 [R1+0x90], R92 ;  /* 0x0000905c01007387 */ /* 0x0009e80000100a00 */
[----:B------:R1:W-:Y:S04]  /*2740*/  STL.64 [R1+0x98], R94 ;  /* 0x0000985e01007387 */ /* 0x0003e80000100a00 */
[----:B------:R3:W-:Y:S04]  /*2750*/  STL.64 [R1+0xa0], R96 ;  /* 0x0000a06001007387 */ /* 0x0007e80000100a00 */
[----:B------:R3:W-:Y:S04]  /*2760*/  STL.64 [R1+0xa8], R98 ;  /* 0x0000a86201007387 */ /* 0x0007e80000100a00 */
[----:B------:R3:W-:Y:S04]  /*2770*/  STL.64 [R1+0xb0], R100 ;  /* 0x0000b06401007387 */ /* 0x0007e80000100a00 */
[----:B------:R3:W-:Y:S04]  /*2780*/  STL.64 [R1+0xb8], R102 ;  /* 0x0000b86601007387 */ /* 0x0007e80000100a00 */
[----:B0-----:R-:W3:Y:S04]  /*2790*/  LDL.LU.64 R88, [R1+0x40] ;  /* 0x0000400001587983 */ /* 0x001ee80000300a00 */
[----:B--2---:R-:W2:Y:S04]  /*27a0*/  LDL.LU.64 R90, [R1+0x48] ;  /* 0x00004800015a7983 */ /* 0x004ea80000300a00 */
[----:B----4-:R-:W2:Y:S04]  /*27b0*/  LDL.LU.64 R92, [R1+0x50] ;  /* 0x00005000015c7983 */ /* 0x010ea80000300a00 */
[----:B-1----:R-:W2:Y:S04]  /*27c0*/  LDL.LU.64 R94, [R1+0x58] ;  /* 0x00005800015e7983 */ /* 0x002ea80000300a00 */
[----:B---3--:R-:W2:Y:S04]  /*27d0*/  LDL.LU.64 R96, [R1+0x60] ;  /* 0x0000600001607983 */ /* 0x008ea80000300a00 */
[----:B------:R-:W2:Y:S04]  /*27e0*/  LDL.LU.64 R98, [R1+0x68] ;  /* 0x0000680001627983 */ /* 0x000ea80000300a00 */
[----:B------:R-:W2:Y:S04]  /*27f0*/  LDL.LU.64 R100, [R1+0x70] ;  /* 0x0000700001647983 */ /* 0x000ea80000300a00 */
[----:B------:R-:W2:Y:S01]  /*2800*/  LDL.LU.64 R102, [R1+0x78] ;  /* 0x0000780001667983 */ /* 0x000ea20000300a00 */
[----:B------:R-:W-:Y:S01]  /*2810*/  UMOV UR20, UR4 ;  /* 0x0000000400147c82 */ /* 0x000fe20008000000 */
[----:B------:R-:W-:Y:S01]  /*2820*/  UMOV UR21, UR5 ;  /* 0x0000000500157c82 */ /* 0x000fe20008000000 */
[----:B------:R-:W-:Y:S01]  /*2830*/  UMOV UR23, 0xc0000010 ;  /* 0xc000001000177882 */ /* 0x000fe20000000000 */
[----:B------:R-:W3:Y:S01]  /*2840*/  LDL.LU.64 R152, [R1+0x140] ;  /* 0x0001400001987983 */ /* 0x000ee20000300a00 */
[----:B------:R-:W-:-:S02]  /*2850*/  WARPGROUP.DEPBAR.LE gsb0, 0x0 ;  /* 0x00008000000079c5 */ /* 0x000fc40000010000 */
[----:B------:R-:W-:Y:S01]  /*2860*/  WARPGROUP.ARRIVE ;  /* 0x00000000000079c5 */ /* 0x000fe20000000000 */
[----:B------:R-:W3:Y:S04]  /*2870*/  LDL.LU.64 R154, [R1+0x148] ;  /* 0x00014800019a7983 */ /* 0x000ee80000300a00 */
[----:B------:R-:W3:Y:S01]  /*2880*/  LDL.LU.64 R156, [R1+0x150] ;  /* 0x00015000019c7983 */ /* 0x000ee20000300a00 */
[----:B------:R-:W-:Y:S03]  /*2890*/  HGMMA.64x32x16.F32 R136, gdesc[UR16], R136, gsb0 ;  /* 0x00600000108879f0 */ /* 0x000fe60008000888 */
[----:B------:R-:W3:Y:S04]  /*28a0*/  LDL.LU.64 R158, [R1+0x158] ;  /* 0x00015800019e7983 */ /* 0x000ee80000300a00 */
[----:B------:R-:W3:Y:S04]  /*28b0*/  LDL.LU.64 R160, [R1+0x160] ;  /* 0x0001600001a07983 */ /* 0x000ee80000300a00 */
[----:B------:R-:W3:Y:S04]  /*28c0*/  LDL.LU.64 R162, [R1+0x168] ;  /* 0x0001680001a27983 */ /* 0x000ee80000300a00 */
[----:B------:R-:W3:Y:S04]  /*28d0*/  LDL.LU.64 R164, [R1+0x170] ;  /* 0x0001700001a47983 */ /* 0x000ee80000300a00 */
[----:B------:R-:W3:Y:S01]  /*28e0*/  LDL.LU.64 R166, [R1+0x178] ;  /* 0x0001780001a67983 */ /* 0x000ee20000300a00 */
[----:B------:R-:W-:-:S03]  /*28f0*/  UIADD3 UR8, UR28, 0x100, URZ ;  /* 0x000001001c087890 */ /* 0x000fc6000fffe03f */
[----:B------:R-:W4:Y:S04]  /*2900*/  LDL.LU.64 R220, [R1+0x100] ;  /* 0x0001000001dc7983 */ /* 0x000f280000300a00 */
        /* <DEDUP_REMOVED lines=8> */
[----:B------:R-:W-:Y:S01]  /*2990*/  STL.64 [R1+0x218], R212 ;  /* 0x000218d401007387 */ /* 0x000fe20000100a00 */
[----:B------:R-:W-:-:S02]  /*29a0*/  WARPGROUP.DEPBAR.LE gsb0, 0x0 ;  /* 0x00008000000079c5 */ /* 0x000fc40000010000 */
[----:B------:R-:W-:Y:S01]  /*29b0*/  WARPGROUP.ARRIVE ;  /* 0x00000000000079c5 */ /* 0x000fe20000000000 */
[----:B------:R-:W-:Y:S04]  /*29c0*/  STL.64 [R1+0x210], R210 ;  /* 0x000210d201007387 */ /* 0x000fe80000100a00 */
[----:B------:R-:W-:Y:S01]  /*29d0*/  STL.64 [R1+0x208], R208 ;  /* 0x000208d001007387 */ /* 0x000fe20000100a00 */
[----:B------:R-:W-:Y:S01]  /*29e0*/  HGMMA.64x32x16.F32 R72, gdesc[UR20], R72, gsb0 ;  /* 0x00600000144879f0 */ /* 0x000fe20008000848 */
[----:B------:R-:W-:Y:S01]  /*29f0*/  UMOV UR20, UR8 ;  /* 0x0000000800147c82 */ /* 0x000fe20008000000 */
[----:B------:R-:W-:Y:S01]  /*2a00*/  UMOV UR21, 0xc0000010 ;  /* 0xc000001000157882 */ /* 0x000fe20000000000 */
[----:B------:R-:W-:Y:S01]  /*2a10*/  STL.64 [R1+0x200], R206 ;  /* 0x000200ce01007387 */ /* 0x000fe20000100a00 */
[----:B------:R-:W-:-:S02]  /*2a20*/  WARPGROUP.DEPBAR.LE gsb0, 0x0 ;  /* 0x00008000000079c5 */ /* 0x000fc40000010000 */
[----:B------:R-:W-:Y:S01]  /*2a30*/  WARPGROUP.ARRIVE ;  /* 0x00000000000079c5 */ /* 0x000fe20000000000 */
[----:B------:R-:W-:Y:S01]  /*2a40*/  UMOV UR16, UR20 ;  /* 0x0000001400107c82 */ /* 0x000fe20008000000 */
[----:B------:R-:W-:Y:S01]  /*2a50*/  UMOV UR17, UR21 ;  /* 0x0000001500117c82 */ /* 0x000fe20008000000 */
[----:B------:R-:W-:Y:S03]  /*2a60*/  STL.64 [R1+0x1f8], R204 ;  /* 0x0001f8cc01007387 */ /* 0x000fe60000100a00 */
[----:B------:R-:W-:Y:S01]  /*2a70*/  HGMMA.64x32x16.F32 R56, gdesc[UR20], R56, gsb0 ;  /* 0x00600000143879f0 */ /* 0x000fe20008000838 */
[----:B------:R-:W-:Y:S04]  /*2a80*/  STL.64 [R1+0x1f0], R202 ;  /* 0x0001f0ca01007387 */ /* 0x000fe80000100a00 */
[----:B------:R0:W-:Y:S04]  /*2a90*/  STL.64 [R1+0x1e8], R200 ;  /* 0x0001e8c801007387 */ /* 0x0001e80000100a00 */
[----:B0-----:R-:W4:Y:S04]  /*2aa0*/  LDL.LU.64 R200, [R1] ;  /* 0x0000000001c87983 */ /* 0x001f280000300a00 */
[----:B------:R-:W4:Y:S04]  /*2ab0*/  LDL.LU.64 R202, [R1+0x8] ;  /* 0x0000080001ca7983 */ /* 0x000f280000300a00 */
[----:B------:R-:W4:Y:S04]  /*2ac0*/  LDL.LU.64 R204, [R1+0x10] ;  /* 0x0000100001cc7983 */ /* 0x000f280000300a00 */
[----:B------:R-:W4:Y:S04]  /*2ad0*/  LDL.LU.64 R206, [R1+0x18] ;  /* 0x0000180001ce7983 */ /* 0x000f280000300a00 */
[----:B------:R-:W4:Y:S04]  /*2ae0*/  LDL.LU.64 R208, [R1+0x20] ;  /* 0x0000200001d07983 */ /* 0x000f280000300a00 */
[----:B------:R-:W4:Y:S04]  /*2af0*/  LDL.LU.64 R210, [R1+0x28] ;  /* 0x0000280001d27983 */ /* 0x000f280000300a00 */
[----:B------:R-:W4:Y:S04]  /*2b00*/  LDL.LU.64 R212, [R1+0x30] ;  /* 0x0000300001d47983 */ /* 0x000f280000300a00 */
[----:B------:R-:W4:Y:S01]  /*2b10*/  LDL.LU.64 R214, [R1+0x38] ;  /* 0x0000380001d67983 */ /* 0x000f220000300a00 */
[----:B------:R-:W-:Y:S01]  /*2b20*/  UMOV UR12, UR20 ;  /* 0x00000014000c7c82 */ /* 0x000fe20008000000 */
[----:B------:R-:W-:Y:S01]  /*2b30*/  UMOV UR13, UR21 ;  /* 0x00000015000d7c82 */ /* 0x000fe20008000000 */
[----:B------:R-:W-:Y:S01]  /*2b40*/  UMOV UR8, UR20 ;  /* 0x0000001400087c82 */ /* 0x000fe20008000000 */
[----:B------:R-:W-:Y:S01]  /*2b50*/  UMOV UR9, UR21 ;  /* 0x0000001500097c82 */ /* 0x000fe20008000000 */
[----:B------:R-:W-:-:S02]  /*2b60*/  WARPGROUP.DEPBAR.LE gsb0, 0x0 ;  /* 0x00008000000079c5 */ /* 0x000fc40000010000 */
[----:B------:R-:W-:-:S06]  /*2b70*/  WARPGROUP.ARRIVE ;  /* 0x00000000000079c5 */ /* 0x000fcc0000000000 */
[----:B------:R-:W-:Y:S03]  /*2b80*/  HGMMA.64x32x16.F32 R120, gdesc[UR16], R120, gsb0 ;  /* 0x00600000107879f0 */ /* 0x000fe60008000878 */
[----:B------:R-:W-:Y:S02]  /*2b90*/  WARPGROUP.DEPBAR.LE gsb0, 0x0 ;  /* 0x00008000000079c5 */ /* 0x000fe40000010000 */
[----:B------:R-:W-:-:S06]  /*2ba0*/  WARPGROUP.ARRIVE ;  /* 0x00000000000079c5 */ /* 0x000fcc0000000000 */
[----:B------:R-:W-:Y:S01]  /*2bb0*/  HGMMA.64x32x16.F32 R184, gdesc[UR12], R184, gsb0 ;  /* 0x006000000cb879f0 */ /* 0x000fe200080008b8 */
[----:B------:R-:W-:Y:S01]  /*2bc0*/  UMOV UR4, UR20 ;  /* 0x0000001400047c82 */ /* 0x000fe20008000000 */
[----:B------:R-:W-:Y:S01]  /*2bd0*/  UMOV UR5, UR21 ;  /* 0x0000001500057c82 */ /* 0x000fe20008000000 */
[----:B------:R-:W-:Y:S01]  /*2be0*/  UIADD3 UR12, UR28, 0x200, URZ ;  /* 0x000002001c0c7890 */ /* 0x000fe2000fffe03f */
[----:B------:R-:W-:Y:S02]  /*2bf0*/  WARPGROUP.DEPBAR.LE gsb0, 0x0 ;  /* 0x00008000000079c5 */ /* 0x000fe40000010000 */
[----:B--2---:R-:W-:-:S06]  /*2c00*/  WARPGROUP.ARRIVE ;  /* 0x00000000000079c5 */ /* 0x004fcc0000000000 */
[----:B------:R-:W-:Y:S03]  /*2c10*/  HGMMA.64x32x16.F32 R88, gdesc[UR8], R88, gsb0 ;  /* 0x00600000085879f0 */ /* 0x000fe60008000858 */
[----:B------:R-:W-:Y:S02]  /*2c20*/  WARPGROUP.DEPBAR.LE gsb0, 0x0 ;  /* 0x00008000000079c5 */ /* 0x000fe40000010000 */
[----:B---3--:R-:W-:Y:S01]  /*2c30*/  WARPGROUP.ARRIVE ;  /* 0x00000000000079c5 */ /* 0x008fe20000000000 */
[----:B------:R-:W-:Y:S04]  /*2c40*/  STL.64 [R1+0x40], R88 ;  /* 0x0000405801007387 */ /* 0x000fe80000100a00 */
[----:B------:R-:W-:Y:S01]  /*2c50*/  STL.64 [R1+0x48], R90 ;  /* 0x0000485a01007387 */ /* 0x000fe20000100a00 */
[----:B------:R-:W-:Y:S01]  /*2c60*/  HGMMA.64x32x16.F32 R152, gdesc[UR4], R152, gsb0 ;  /* 0x00600000049879f0 */ /* 0x000fe20008000898 */
[----:B------:R-:W-:Y:S01]  /*2c70*/  UMOV UR4, UR12 ;  /* 0x0000000c00047c82 */ /* 0x000fe20008000000 */
[----:B------:R-:W-:Y:S01]  /*2c80*/  UMOV UR5, 0xc0000010 ;  /* 0xc000001000057882 */ /* 0x000fe20000000000 */
[----:B------:R-:W-:Y:S01]  /*2c90*/  STL.64 [R1+0x50], R92 ;  /* 0x0000505c01007387 */ /* 0x000fe20000100a00 */
[----:B------:R-:W-:-:S02]  /*2ca0*/  WARPGROUP.DEPBAR.LE gsb0, 0x0 ;  /* 0x00008000000079c5 */ /* 0x000fc40000010000 */
[----:B----4-:R-:W-:Y:S01]  /*2cb0*/  WARPGROUP.ARRIVE ;  /* 0x00000000000079c5 */ /* 0x010fe20000000000 */
[----:B------:R-:W-:Y:S01]  /*2cc0*/  UMOV UR8, UR4 ;  /* 0x0000000400087c82 */ /* 0x000fe20008000000 */
[----:B------:R-:W-:Y:S01]  /*2cd0*/  UMOV UR9, UR5 ;  /* 0x0000000500097c82 */ /* 0x000fe20008000000 */
[----:B------:R-:W-:Y:S03]  /*2ce0*/  STL.64 [R1+0x58], R94 ;  /* 0x0000585e01007387 */ /* 0x000fe60000100a00 */
[----:B------:R-:W-:Y:S01]  /*2cf0*/  HGMMA.64x32x16.F32 R220, gdesc[UR4], R220, gsb0 ;  /* 0x0060000004dc79f0 */ /* 0x000fe200080008dc */
        /* <DEDUP_REMOVED lines=12> */
[----:B------:R-:W-:Y:S01]  /*2dc0*/  UMOV UR12, UR4 ;  /* 0x00000004000c7c82 */ /* 0x000fe20008000000 */
[----:B------:R-:W-:-:S02]  /*2dd0*/  UMOV UR13, UR5 ;  /* 0x00000005000d7c82 */ /* 0x000fc40008000000 */
[----:B------:R-:W-:Y:S01]  /*2de0*/  STL.64 [R1+0x140], R152 ;  /* 0x0001409801007387 */ /* 0x000fe20000100a00 */
[----:B------:R-:W-:Y:S02]  /*2df0*/  WARPGROUP.DEPBAR.LE gsb0, 0x0 ;  /* 0x00008000000079c5 */ /* 0x000fe40000010000 */
[----:B------:R-:W-:Y:S01]  /*2e00*/  WARPGROUP.ARRIVE ;  /* 0x00000000000079c5 */ /* 0x000fe20000000000 */
[----:B------:R-:W-:Y:S04]  /*2e10*/  STL.64 [R1+0x148], R154 ;  /* 0x0001489a01007387 */ /* 0x000fe80000100a00 */
[----:B------:R-:W-:Y:S01]  /*2e20*/  STL.64 [R1+0x150], R156 ;  /* 0x0001509c01007387 */ /* 0x000fe20000100a00 */
[----:B------:R-:W-:Y:S03]  /*2e30*/  HGMMA.64x32x16.F32 R200, gdesc[UR8], R200, gsb0 ;  /* 0x0060000008c879f0 */ /* 0x000fe600080008c8 */
[----:B------:R-:W-:Y:S04]  /*2e40*/  STL.64 [R1+0x158], R158 ;  /* 0x0001589e01007387 */ /* 0x000fe80000100a00 */
[----:B------:R-:W-:Y:S04]  /*2e50*/  STL.64 [R1+0x160], R160 ;  /* 0x000160a001007387 */ /* 0x000fe80000100a00 */
[----:B------:R-:W-:Y:S04]  /*2e60*/  STL.64 [R1+0x168], R162 ;  /* 0x000168a201007387 */ /* 0x000fe80000100a00 */
[----:B------:R-:W-:Y:S04]  /*2e70*/  STL.64 [R1+0x170], R164 ;  /* 0x000170a401007387 */ /* 0x000fe80000100a00 */
[----:B------:R0:W-:Y:S04]  /*2e80*/  STL.64 [R1+0x178], R166 ;  /* 0x000178a601007387 */ /* 0x0001e80000100a00 */
[----:B0-----:R-:W3:Y:S04]  /*2e90*/  LDL.LU.64 R166, [R1+0x290] ;  /* 0x0002900001a67983 */ /* 0x001ee80000300a00 */
[----:B------:R-:W3:Y:S04]  /*2ea0*/  LDL.LU.64 R164, [R1+0x288] ;  /* 0x0002880001a47983 */ /* 0x000ee80000300a00 */
[----:B------:R-:W3:Y:S04]  /*2eb0*/  LDL.LU.64 R162, [R1+0x280] ;  /* 0x0002800001a27983 */ /* 0x000ee80000300a00 */
[----:B------:R-:W3:Y:S04]  /*2ec0*/  LDL.LU.64 R160, [R1+0x278] ;  /* 0x0002780001a07983 */ /* 0x000ee80000300a00 */
[----:B------:R-:W3:Y:S04]  /*2ed0*/  LDL.LU.64 R158, [R1+0x270] ;  /* 0x00027000019e7983 */ /* 0x000ee80000300a00 */
[----:B------:R-:W3:Y:S04]  /*2ee0*/  LDL.LU.64 R156, [R1+0x268] ;  /* 0x00026800019c7983 */ /* 0x000ee80000300a00 */
[----:B------:R-:W3:Y:S04]  /*2ef0*/  LDL.LU.64 R154, [R1+0x260] ;  /* 0x00026000019a7983 */ /* 0x000ee80000300a00 */
[----:B------:R-:W3:Y:S01]  /*2f00*/  LDL.LU.64 R152, [R1+0x258] ;  /* 0x0002580001987983 */ /* 0x000ee20000300a00 */
[----:B------:R-:W-:-:S02]  /*2f10*/  WARPGROUP.DEPBAR.LE gsb0, 0x0 ;  /* 0x00008000000079c5 */ /* 0x000fc40000010000 */
[----:B------:R-:W-:Y:S01]  /*2f20*/  WARPGROUP.ARRIVE ;  /* 0x00000000000079c5 */ /* 0x000fe20000000000 */
[----:B------:R-:W-:Y:S01]  /*2f30*/  UMOV UR16, UR4 ;  /* 0x0000000400107c82 */ /* 0x000fe20008000000 */
[----:B------:R-:W-:Y:S01]  /*2f40*/  UMOV UR17, UR5 ;  /* 0x0000000500117c82 */ /* 0x000fe20008000000 */
[----:B------:R-:W-:Y:S03]  /*2f50*/  STL.64 [R1+0x100], R220 ;  /* 0x000100dc01007387 */ /* 0x000fe60000100a00 */
[----:B------:R-:W-:Y:S01]  /*2f60*/  HGMMA.64x32x16.F32 R168, gdesc[UR12], R168, gsb0 ;  /* 0x006000000ca879f0 */ /* 0x000fe200080008a8 */
[----:B------:R-:W-:Y:S04]  /*2f70*/  STL.64 [R1+0x108], R222 ;  /* 0x000108de01007387 */ /* 0x000fe80000100a00 */
[----:B------:R-:W-:Y:S04]  /*2f80*/  STL.64 [R1+0x110], R224 ;  /* 0x000110e001007387 */ /* 0x000fe80000100a00 */
[----:B------:R-:W-:Y:S04]  /*2f90*/  STL.64 [R1+0x118], R226 ;  /* 0x000118e201007387 */ /* 0x000fe80000100a00 */
[----:B------:R-:W-:Y:S04]  /*2fa0*/  STL.64 [R1+0x120], R228 ;  /* 0x000120e401007387 */ /* 0x000fe80000100a00 */
[----:B------:R0:W-:Y:S04]  /*2fb0*/  STL.64 [R1+0x128], R230 ;  /* 0x000128e601007387 */ /* 0x0001e80000100a00 */
[----:B------:R-:W-:Y:S04]  /*2fc0*/  STL.64 [R1+0x130], R232 ;  /* 0x000130e801007387 */ /* 0x000fe80000100a00 */
[----:B------:R-:W-:Y:S04]  /*2fd0*/  STL.64 [R1+0x138], R234 ;  /* 0x000138ea01007387 */ /* 0x000fe80000100a00 */
[----:B0-----:R-:W4:Y:S04]  /*2fe0*/  LDL.LU.64 R230, [R1+0x250] ;  /* 0x0002500001e67983 */ /* 0x001f280000300a00 */
[----:B------:R-:W4:Y:S04]  /*2ff0*/  LDL.LU.64 R228, [R1+0x248] ;  /* 0x0002480001e47983 */ /* 0x000f280000300a00 */
[----:B------:R-:W4:Y:S04]  /*3000*/  LDL.LU.64 R226, [R1+0x240] ;  /* 0x0002400001e27983 */ /* 0x000f280000300a00 */
[----:B------:R-:W4:Y:S04]  /*3010*/  LDL.LU.64 R224, [R1+0x238] ;  /* 0x0002380001e07983 */ /* 0x000f280000300a00 */
[----:B------:R-:W4:Y:S04]  /*3020*/  LDL.LU.64 R222, [R1+0x230] ;  /* 0x0002300001de7983 */ /* 0x000f280000300a00 */
[----:B------:R-:W4:Y:S01]  /*3030*/  LDL.LU.64 R220, [R1+0x228] ;  /* 0x0002280001dc7983 */ /* 0x000f220000300a00 */
[----:B------:R-:W-:Y:S01]  /*3040*/  UMOV UR20, UR4 ;  /* 0x0000000400147c82 */ /* 0x000fe20008000000 */
[----:B------:R-:W-:-:S02]  /*3050*/  UMOV UR21, UR5 ;  /* 0x0000000500157c82 */ /* 0x000fc40008000000 */
[----:B------:R0:W-:Y:S04]  /*3060*/  STL.64 [R1], R200 ;  /* 0x000000c801007387 */ /* 0x0001e80000100a00 */
[----:B------:R1:W-:Y:S01]  /*3070*/  STL.64 [R1+0x8], R202 ;  /* 0x000008ca01007387 */ /* 0x0003e20000100a00 */
[----:B------:R-:W-:Y:S02]  /*3080*/  WARPGROUP.DEPBAR.LE gsb0, 0x0 ;  /* 0x00008000000079c5 */ /* 0x000fe40000010000 */
[----:B------:R-:W-:Y:S01]  /*3090*/  WARPGROUP.ARRIVE ;  /* 0x00000000000079c5 */ /* 0x000fe20000000000 */
[----:B------:R1:W-:Y:S04]  /*30a0*/  STL.64 [R1+0x10], R204 ;  /* 0x000010cc01007387 */ /* 0x0003e80000100a00 */
[----:B------:R1:W-:Y:S01]  /*30b0*/  STL.64 [R1+0x18], R206 ;  /* 0x000018ce01007387 */ /* 0x0003e20000100a00 */
[----:B------:R-:W-:Y:S03]  /*30c0*/  HGMMA.64x32x16.F32 R104, gdesc[UR16], R104, gsb0 ;  /* 0x00600000106879f0 */ /* 0x000fe60008000868 */
[----:B------:R1:W-:Y:S04]  /*30d0*/  STL.64 [R1+0x20], R208 ;  /* 0x000020d001007387 */ /* 0x0003e80000100a00 */
[----:B------:R1:W-:Y:S04]  /*30e0*/  STL.64 [R1+0x28], R210 ;  /* 0x000028d201007387 */ /* 0x0003e80000100a00 */
[----:B------:R1:W-:Y:S04]  /*30f0*/  STL.64 [R1+0x30], R212 ;  /* 0x000030d401007387 */ /* 0x0003e80000100a00 */
[----:B------:R1:W-:Y:S04]  /*3100*/  STL.64 [R1+0x38], R214 ;  /* 0x000038d601007387 */ /* 0x0003e80000100a00 */
[----:B0-----:R-:W4:Y:S04]  /*3110*/  LDL.LU.64 R200, [R1+0xc0] ;  /* 0x0000c00001c87983 */ /* 0x001f280000300a00 */
[----:B-1----:R-:W4:Y:S04]  /*3120*/  LDL.LU.64 R202, [R1+0xc8] ;  /* 0x0000c80001ca7983 */ /* 0x002f280000300a00 */
[----:B------:R-:W4:Y:S04]  /*3130*/  LDL.LU.64 R204, [R1+0xd0] ;  /* 0x0000d00001cc7983 */ /* 0x000f280000300a00 */
[----:B------:R-:W4:Y:S04]  /*3140*/  LDL.LU.64 R206, [R1+0xd8] ;  /* 0x0000d80001ce7983 */ /* 0x000f280000300a00 */
[----:B------:R-:W4:Y:S04]  /*3150*/  LDL.LU.64 R208, [R1+0xe0] ;  /* 0x0000e00001d07983 */ /* 0x000f280000300a00 */
[----:B------:R-:W4:Y:S04]  /*3160*/  LDL.LU.64 R210, [R1+0xe8] ;  /* 0x0000e80001d27983 */ /* 0x000f280000300a00 */
[----:B------:R-:W4:Y:S04]  /*3170*/  LDL.LU.64 R212, [R1+0xf0] ;  /* 0x0000f00001d47983 */ /* 0x000f280000300a00 */
[----:B------:R-:W4:Y:S01]  /*3180*/  LDL.LU.64 R214, [R1+0xf8] ;  /* 0x0000f80001d67983 */ /* 0x000f220000300a00 */
[----:B------:R-:W-:Y:S01]  /*3190*/  UIADD3 UR28, UR28, 0x300, URZ ;  /* 0x000003001c1c7890 */ /* 0x000fe2000fffe03f */
[----:B------:R-:W-:-:S02]  /*31a0*/  WARPGROUP.DEPBAR.LE gsb0, 0x0 ;  /* 0x00008000000079c5 */ /* 0x000fc40000010000 */
[----:B------:R-:W-:-:S06]  /*31b0*/  WARPGROUP.ARRIVE ;  /* 0x00000000000079c5 */ /* 0x000fcc0000000000 */
[----:B------:R-:W-:Y:S01]  /*31c0*/  HGMMA.64x32x16.F32 R40, gdesc[UR20], R40, gsb0 ;  /* 0x00600000142879f0 */ /* 0x000fe20008000828 */
        /* <DEDUP_REMOVED lines=14> */
[----:B--2---:R-:W-:-:S06]  /*32b0*/  WARPGROUP.ARRIVE ;  /* 0x00000000000079c5 */ /* 0x004fcc0000000000 */
[----:B------:R-:W-:Y:S03]  /*32c0*/  HGMMA.64x32x16.F32 R88, gdesc[UR16], R88, gsb0 ;  /* 0x00600000105879f0 */ /* 0x000fe60008000858 */
[----:B------:R-:W-:Y:S02]  /*32d0*/  WARPGROUP.DEPBAR.LE gsb0, 0x0 ;  /* 0x00008000000079c5 */ /* 0x000fe40000010000 */
[----:B---3--:R-:W-:-:S06]  /*32e0*/  WARPGROUP.ARRIVE ;  /* 0x00000000000079c5 */ /* 0x008fcc0000000000 */
[----:B------:R-:W-:Y:S03]  /*32f0*/  HGMMA.64x32x16.F32 R152, gdesc[UR12], R152, gsb0 ;  /* 0x006000000c9879f0 */ /* 0x000fe60008000898 */
[----:B------:R-:W-:Y:S02]  /*3300*/  WARPGROUP.DEPBAR.LE gsb0, 0x0 ;  /* 0x00008000000079c5 */ /* 0x000fe40000010000 */
[----:B----4-:R-:W-:-:S06]  /*3310*/  WARPGROUP.ARRIVE ;  /* 0x00000000000079c5 */ /* 0x010fcc0000000000 */
[----:B------:R-:W-:Y:S03]  /*3320*/  HGMMA.64x32x16.F32 R216, gdesc[UR8], R216, gsb0 ;  /* 0x0060000008d879f0 */ /* 0x000fe600080008d8 */
[----:B------:R-:W-:Y:S02]  /*3330*/  WARPGROUP.DEPBAR.LE gsb0, 0x0 ;  /* 0x00008000000079c5 */ /* 0x000fe40000010000 */
[----:B------:R-:W-:-:S06]  /*3340*/  WARPGROUP.ARRIVE ;  /* 0x00000000000079c5 */ /* 0x000fcc0000000000 */
[----:B------:R-:W-:Y:S03]  /*3350*/  HGMMA.64x32x16.F32 R200, gdesc[UR4], R200, gsb0 ;  /* 0x0060000004c879f0 */ /* 0x000fe600080008c8 */
        /* <DEDUP_REMOVED lines=9> */
[----:B0-----:R0:W5:Y:S04]  /*33f0*/  LDL.LU.64 R214, [R1+0x220] ;  /* 0x0002200001d67983 */ /* 0x0011680000300a00 */
        /* <DEDUP_REMOVED lines=8> */
[----:B------:R-:W-:Y:S01]  /*3480*/  BPT.TRAP 0x1 ;  /* 0x000000040000795c */ /* 0x000fe20000300000 */
.L_x_24:
[----:B------:R-:W-:Y:S02]  /*3490*/  UISETP.GT.U32.AND UP0, UPT, UR38, 0x1, UPT ;  /* 0x000000012600788c */ /* 0x000fe4000bf04070 */
[----:B------:R-:W-:-:S04]  /*34a0*/  ULEA UR4, UR26, UR44, 0x3 ;  /* 0x0000002c1a047291 */ /* 0x000fc8000f8e183f */
[----:B------:R-:W-:Y:S01]  /*34b0*/  UIADD3 UR4, UR4, 0x50, URZ ;  /* 0x0000005004047890 */ /* 0x000fe2000fffe03f */
[----:B------:R-:W-:-:S03]  /*34c0*/  PLOP3.LUT P1, PT, PT, PT, UP0, 0x80, 0x0 ;  /* 0x000000000000781c */ /* 0x000fc60003f2f008 */
[----:B------:R-:W-:-:S09]  /*34d0*/  UPRMT UR4, URZ, 0x654, UR4 ;  /* 0x000006543f047896 */ /* 0x000fd20008000004 */
[----:B------:R-:W-:Y:S01]  /*34e0*/  SYNCS.ARRIVE.TRANS64.RED.A1T0 RZ, [UR4], RZ ;  /* 0x000000ffffff79a7 */ /* 0x000fe20008100404 */
[----:B------:R-:W-:Y:S05]  /*34f0*/  @P1 BRA `(.L_x_25) ;  /* 0x0000000000041947 */ /* 0x000fea0003800000 */
[----:B------:R-:W-:Y:S01]  /*3500*/  BPT.TRAP 0x1 ;  /* 0x000000040000795c */ /* 0x000fe20000300000 */
.L_x_25:
[----:B------:R-:W-:Y:S01]  /*3510*/  UIADD3 UR27, UR27, 0x1, URZ ;  /* 0x000000011b1b7890 */ /* 0x000fe2000fffe03f */
[C---:B------:R-:W-:Y:S01]  /*3520*/  ISETP.GT.AND P1, PT, R0.reuse, 0x1, PT ;  /* 0x000000010000780c */ /* 0x040fe20003f24270 */
[----:B------:R-:W-:Y:S01]  /*3530*/  UIADD3 UR26, UR26, 0x1, URZ ;  /* 0x000000011a1a7890 */ /* 0x000fe2000fffe03f */
[----:B------:R-:W-:Y:S01]  /*3540*/  VIADD R0, R0, 0xffffffff ;  /* 0xffffffff00007836 */ /* 0x000fe20000000000 */
[----:B------:R-:W-:Y:S02]  /*3550*/  UISETP.NE.AND UP0, UPT, UR27, 0xa, UPT ;  /* 0x0000000a1b00788c */ /* 0x000fe4000bf05270 */
[----:B------:R-:W-:Y:S02]  /*3560*/  UISETP.NE.AND UP1, UPT, UR26, 0xa, UPT ;  /* 0x0000000a1a00788c */ /* 0x000fe4000bf25270 */
[----:B------:R-:W-:Y:S02]  /*3570*/  USEL UR4, URZ, 0x1, UP0 ;  /* 0x000000013f047887 */ /* 0x000fe40008000000 */
[----:B------:R-:W-:-:S02]  /*3580*/  USEL UR27, UR27, URZ, UP0 ;  /* 0x0000003f1b1b7287 */ /* 0x000fc40008000000 */
[----:B------:R-:W-:Y:S02]  /*3590*/  USEL UR26, UR26, URZ, UP1 ;  /* 0x0000003f1a1a7287 */ /* 0x000fe40008800000 */
[----:B------:R-:W-:Y:S01]  /*35a0*/  LOP3.LUT R3, R3, UR4, RZ, 0x3c, !PT ;  /* 0x0000000403037c12 */ /* 0x000fe2000f8e3cff */
[----:B------:R-:W-:Y:S09]  /*35b0*/  @P1 BRA `(.L_x_26) ;  /* 0xffffffec000c1947 */ /* 0x000ff2000383ffff */
.L_x_19:
[----:B01----:R-:W0:Y:S02]  /*35c0*/  LDC R0, c[0x0][0x28c] ;  /* 0x0000a300ff007b82 */ /* 0x003e240000000800 */
[----:B0-----:R-:W-:-:S13]  /*35d0*/  ISETP.GE.AND P1, PT, R0, 0x1, PT ;  /* 0x000000010000780c */ /* 0x001fda0003f26270 */
[----:B------:R-:W-:Y:S05]  /*35e0*/  @!P1 BRA `(.L_x_27) ;  /* 0x0000000000389947 */ /* 0x000fea0003800000 */
[----:B------:R-:W-:Y:S05]  /*35f0*/  @!P0 BRA `(.L_x_28) ;  /* 0x0000000000048947 */ /* 0x000fea0003800000 */
[----:B------:R-:W-:Y:S01]  /*3600*/  BPT.TRAP 0x1 ;  /* 0x000000040000795c */ /* 0x000fe20000300000 */
.L_x_28:
[----:B------:R-:W-:Y:S01]  /*3610*/  VIADD R0, R5, UR37 ;  /* 0x0000002505007c36 */ /* 0x000fe20008000000 */
[----:B------:R-:W-:-:S03]  /*3620*/  UISETP.GT.U32.AND UP0, UPT, UR38, 0x1, UPT ;  /* 0x000000012600788c */ /* 0x000fc6000bf04070 */
[----:B------:R-:W-:-:S03]  /*3630*/  IMAD.WIDE.U32 R4, R0, -0x33333333, RZ ;  /* 0xcccccccd00047825 */ /* 0x000fc600078e00ff */
[----:B------:R-:W-:Y:S02]  /*3640*/  PLOP3.LUT P0, PT, PT, PT, UP0, 0x80, 0x0 ;  /* 0x000000000000781c */ /* 0x000fe40003f0f008 */
[----:B------:R-:W-:-:S05]  /*3650*/  SHF.R.U32.HI R4, RZ, 0x3, R5 ;  /* 0x00000003ff047819 */ /* 0x000fca0000011605 */
[----:B------:R-:W-:-:S05]  /*3660*/  IMAD R0, R4, -0xa, R0 ;  /* 0xfffffff604007824 */ /* 0x000fca00078e0200 */
[----:B------:R-:W-:-:S05]  /*3670*/  LEA R0, R0, UR44, 0x3 ;  /* 0x0000002c00007c11 */ /* 0x000fca000f8e18ff */
[----:B------:R-:W-:-:S05]  /*3680*/  VIADD R0, R0, 0x50 ;  /* 0x0000005000007836 */ /* 0x000fca0000000000 */
[----:B------:R-:W-:-:S04]  /*3690*/  PRMT R0, RZ, 0x654, R0 ;  /* 0x00000654ff007816 */ /* 0x000fc80000000000 */
[----:B------:R0:W-:Y:S01]  /*36a0*/  SYNCS.ARRIVE.TRANS64.RED.A1T0 RZ, [R0+URZ], RZ ;  /* 0x000000ff00ff79a7 */ /* 0x0001e2000810043f */
[----:B------:R-:W-:Y:S05]  /*36b0*/  @P0 BRA `(.L_x_27) ;  /* 0x0000000000040947 */ /* 0x000fea0003800000 */
[----:B------:R-:W-:Y:S01]  /*36c0*/  BPT.TRAP 0x1 ;  /* 0x000000040000795c */ /* 0x000fe20000300000 */
.L_x_27:
[----:B0-----:R-:W0:Y:S01]  /*36d0*/  S2R R0, SR_TID.X ;  /* 0x0000000000007919 */ /* 0x001e220000002100 */
[----:B------:R-:W-:Y:S02]  /*36e0*/  UIMAD UR41, UR41, 0xa0, URZ ;  /* 0x000000a0292978a4 */ /* 0x000fe4000f8e023f */
[----:B------:R-:W-:Y:S01]  /*36f0*/  UIMAD.WIDE UR6, UR40, 0x200, URZ ;  /* 0x00000200280678a5 */ /* 0x000fe2000f8e023f */
[----:B------:R-:W1:Y:S01]  /*3700*/  S2R R6, SR_TID.X ;  /* 0x0000000000067919 */ /* 0x000e620000002100 */
[----:B------:R-:W-:Y:S02]  /*3710*/  USHF.R.S32.HI UR10, URZ, 0x1f, UR42 ;  /* 0x0000001f3f0a7899 */ /* 0x000fe4000801142a */
[----:B------:R-:W-:Y:S01]  /*3720*/  IMAD.U32 R10, RZ, RZ, UR41 ;  /* 0x00000029ff0a7e24 */ /* 0x000fe2000f8e00ff */
[----:B------:R-:W-:Y:S01]  /*3730*/  ULDC.64 UR8, c[0x0][0x5d0] ;  /* 0x0001740000087ab9 */ /* 0x000fe20000000a00 */
[----:B------:R-:W-:Y:S02]  /*3740*/  USHF.L.U32 UR40, UR40, 0x9, URZ ;  /* 0x0000000928287899 */ /* 0x000fe4000800063f */
[----:B------:R-:W-:-:S02]  /*3750*/  UIMAD UR4, UR10, UR8, URZ ;  /* 0x000000080a0472a4 */ /* 0x000fc4000f8e023f */
[----:B------:R-:W-:Y:S02]  /*3760*/  UIADD3 UR37, UR43, UR37, URZ ;  /* 0x000000252b257290 */ /* 0x000fe4000fffe03f */
[----:B------:R-:W-:Y:S02]  /*3770*/  UIMAD UR4, UR42, UR9, UR4 ;  /* 0x000000092a0472a4 */ /* 0x000fe4000f8e0204 */
[----:B------:R-:W-:Y:S02]  /*3780*/  UISETP.GT.U32.AND UP1, UPT, UR37, 0x9, UPT ;  /* 0x000000092500788c */ /* 0x000fe4000bf24070 */
[----:B------:R-:W-:Y:S02]  /*3790*/  UISETP.GE.U32.AND UP2, UPT, UR43, 0xa, UPT ;  /* 0x0000000a2b00788c */ /* 0x000fe4000bf46070 */
[----:B------:R-:W-:Y:S01]  /*37a0*/  UISETP.LT.U32.AND UP1, UPT, UR43, 0xa, UP1 ;  /* 0x0000000a2b00788c */ /* 0x000fe20008f21070 */
[----:B0-----:R-:W-:-:S04]  /*37b0*/  SHF.R.U32.HI R3, RZ, 0x7, R0 ;  /* 0x00000007ff037819 */ /* 0x001fc80000011600 */
[----:B------:R-:W-:Y:S01]  /*37c0*/  LOP3.LUT R3, R3, 0x1, RZ, 0xc0, !PT ;  /* 0x0000000103037812 */ /* 0x000fe200078ec0ff */
[C---:B-1----:R-:W-:Y:S01]  /*37d0*/  IMAD.SHL.U32 R11, R6.reuse, 0x2, RZ ;  /* 0x00000002060b7824 */ /* 0x042fe200078e00ff */
[----:B------:R-:W-:Y:S02]  /*37e0*/  SHF.R.U32.HI R0, RZ, 0x2, R6 ;  /* 0x00000002ff007819 */ /* 0x000fe40000011606 */
[----:B------:R-:W-:Y:S01]  /*37f0*/  LOP3.LUT R4, R6, 0x60, RZ, 0xc0, !PT ;  /* 0x0000006006047812 */ /* 0x000fe200078ec0ff */
[----:B------:R-:W-:Y:S01]  /*3800*/  IMAD.SHL.U32 R12, R3, 0x40, RZ ;  /* 0x00000040030c7824 */ /* 0x000fe200078e00ff */
[----:B------:R-:W-:Y:S02]  /*3810*/  LOP3.LUT R0, R0, 0x7, RZ, 0xc0, !PT ;  /* 0x0000000700007812 */ /* 0x000fe400078ec0ff */
[----:B------:R-:W-:Y:S02]  /*3820*/  SHF.R.U32.HI R4, RZ, 0x1, R4 ;  /* 0x00000001ff047819 */ /* 0x000fe40000011604 */
[----:B------:R-:W-:-:S02]  /*3830*/  LOP3.LUT R12, R12, 0x40, R0, 0xe2, !PT ;  /* 0x000000400c0c7812 */ /* 0x000fc400078ee200 */
[----:B------:R-:W-:Y:S02]  /*3840*/  LOP3.LUT R10, R10, 0x6, R11, 0xf8, !PT ;  /* 0x000000060a0a7812 */ /* 0x000fe400078ef80b */
[----:B------:R-:W-:Y:S02]  /*3850*/  IADD3 R0, RZ, -R4, -R0 ;  /* 0x80000004ff007210 */ /* 0x000fe40007ffe800 */
[----:B------:R-:W-:Y:S01]  /*3860*/  LOP3.LUT R12, R12, UR6, R4, 0xfe, !PT ;  /* 0x000000060c0c7c12 */ /* 0x000fe2000f8efe04 */
[----:B------:R-:W-:Y:S01]  /*3870*/  IMAD.U32 R4, RZ, RZ, UR8 ;  /* 0x00000008ff047e24 */ /* 0x000fe2000f8e00ff */
[----:B------:R-:W-:Y:S01]  /*3880*/  SHF.R.S32.HI R11, RZ, 0x1f, R10 ;  /* 0x0000001fff0b7819 */ /* 0x000fe2000001140a */
[----:B------:R-:W-:Y:S01]  /*3890*/  ULDC UR8, c[0x0][0x284] ;  /* 0x0000a10000087ab9 */ /* 0x000fe20000000800 */
[----:B------:R-:W-:Y:S02]  /*38a0*/  IMAD R0, R3, -0x40, R0 ;  /* 0xffffffc003007824 */ /* 0x000fe400078e0200 */
[----:B------:R-:W-:-:S02]  /*38b0*/  IMAD.U32 R3, RZ, RZ, UR8 ;  /* 0x00000008ff037e24 */ /* 0x000fc4000f8e00ff */
[----:B------:R-:W-:-:S03]  /*38c0*/  IMAD.WIDE.U32 R4, R4, UR42, R10 ;  /* 0x0000002a04047c25 */ /* 0x000fc6000f8e000a */
[----:B------:R-:W-:Y:S01]  /*38d0*/  IADD3 R0, R3, -UR40, R0 ;  /* 0x8000002803007c10 */ /* 0x000fe2000fffe000 */
[----:B------:R-:W-:Y:S01]  /*38e0*/  VIADD R5, R5, UR4 ;  /* 0x0000000405057c36 */ /* 0x000fe20008000000 */
[----:B------:R-:W-:Y:S01]  /*38f0*/  ULDC UR4, c[0x0][0x288] ;  /* 0x0000a20000047ab9 */ /* 0x000fe20000000800 */
[----:B------:R-:W-:Y:S01]  /*3900*/  LOP3.LUT R3, R6, 0x3, RZ, 0xc0, !PT ;  /* 0x0000000306037812 */ /* 0x000fe200078ec0ff */
[----:B------:R-:W-:Y:S01]  /*3910*/  UISETP.GE.AND UP0, UPT, UR41, UR4, UPT ;  /* 0x000000042900728c */ /* 0x000fe2000bf06270 */
[----:B------:R-:W-:-:S03]  /*3920*/  IMAD.MOV.U32 R6, RZ, RZ, -0x2 ;  /* 0xfffffffeff067424 */ /* 0x000fc600078e00ff */
[----:B------:R-:W-:Y:S01]  /*3930*/  UISETP.GE.OR UP0, UPT, UR40, UR8, UP0 ;  /* 0x000000082800728c */ /* 0x000fe20008706670 */
[----:B------:R-:W-:Y:S01]  /*3940*/  IMAD R3, R3, R6, UR4 ;  /* 0x0000000403037e24 */ /* 0x000fe2000f8e0206 */
[----:B------:R-:W-:Y:S02]  /*3950*/  UIMAD.WIDE.U32 UR4, UR37, -0x33333333, URZ ;  /* 0xcccccccd250478a5 */ /* 0x000fe4000f8e003f */
[----:B------:R-:W-:Y:S01]  /*3960*/  USEL UR8, URZ, 0x1, !UP1 ;  /* 0x000000013f087887 */ /* 0x000fe2000c800000 */
[----:B------:R-:W-:Y:S01]  /*3970*/  VIADD R3, R3, -UR41 ;  /* 0x8000002903037c36 */ /* 0x000fe20008000000 */
[----:B------:R-:W-:Y:S01]  /*3980*/  PLOP3.LUT P0, PT, PT, PT, UP0, 0x80, 0x0 ;  /* 0x000000000000781c */ /* 0x000fe20003f0f008 */
[----:B------:R-:W-:Y:S02]  /*3990*/  USHF.R.U32.HI UR4, URZ, 0x3, UR5 ;  /* 0x000000033f047899 */ /* 0x000fe40008011605 */
[----:B------:R-:W-:Y:S02]  /*39a0*/  ULOP3.LUT UR36, UR36, UR8, URZ, 0x3c, !UPT ;  /* 0x0000000824247292 */ /* 0x000fe4000f8e3c3f */
[----:B------:R-:W-:-:S02]  /*39b0*/  UIMAD UR37, UR4, -0xa, UR37 ;  /* 0xfffffff6042578a4 */ /* 0x000fc4000f8e0225 */
[----:B------:R-:W-:Y:S01]  /*39c0*/  @UP2 ULOP3.LUT UR36, UR36, 0x1, UR4, 0x78, !UPT ;  /* 0x0000000124242892 */ /* 0x000fe2000f8e7804 */
[----:B------:R-:W-:-:S05]  /*39d0*/  UMOV UR40, 0xffffffff ;  /* 0xffffffff00287882 */ /* 0x000fca0000000000 */
[----:B------:R-:W-:Y:S06]  /*39e0*/  @P0 BRA `(.L_x_29) ;  /* 0x000001c400780947 */ /* 0x000fec0003800000 */
[----:B-----5:R-:W-:Y:S01]  /*39f0*/  FSETP.NEU.AND P1, PT, R16, RZ, PT ;  /* 0x000000ff1000720b */ /* 0x020fe20003f2d000 */
[----:B------:R-:W-:Y:S01]  /*3a00*/  ULDC.64 UR8, c[0x0][0x5c8] ;  /* 0x0001720000087ab9 */ /* 0x000fe20000000a00 */
[----:B------:R-:W-:Y:S01]  /*3a10*/  ISETP.GT.AND P5, PT, R3, RZ, PT ;  /* 0x000000ff0300720c */ /* 0x000fe20003fa4270 */
[----:B------:R-:W-:Y:S01]  /*3a20*/  UIMAD UR4, UR7, UR8, URZ ;  /* 0x00000008070472a4 */ /* 0x000fe2000f8e023f */
[----:B------:R-:W-:Y:S01]  /*3a30*/  IMAD.U32 R18, RZ, RZ, UR9 ;  /* 0x00000009ff127e24 */ /* 0x000fe2000f8e00ff */
[----:B------:R-:W-:Y:S01]  /*3a40*/  BSSY B0, `(.L_x_29) ;  /* 0x0001c58000007945 */ /* 0x000fe20003800000 */
[----:B------:R-:W-:Y:S01]  /*3a50*/  IMAD.WIDE.U32 R4, R12, UR8, R4 ;  /* 0x000000080c047c25 */ /* 0x000fe2000f8e0004 */
[----:B------:R-:W-:-:S03]  /*3a60*/  ISETP.GT.AND P0, PT, R0, RZ, P5 ;  /* 0x000000ff0000720c */ /* 0x000fc60002f04270 */
[----:B------:R-:W-:-:S04]  /*3a70*/  IMAD R18, R12, R18, UR4 ;  /* 0x000000040c127e24 */ /* 0x000fc8000f8e0212 */
[----:B------:R-:W-:Y:S01]  /*3a80*/  IMAD.IADD R18, R5, 0x1, R18 ;  /* 0x0000000105127824 */ /* 0x000fe200078e0212 */
[----:B------:R-:W-:Y:S06]  /*3a90*/  @!P1 BRA `(.L_x_30) ;  /* 0x0000015c00f09947 */ /* 0x000fec0003800000 */
[----:B------:R-:W0:Y:S01]  /*3aa0*/  LDC.64 R236, c[0x0][0x5b8] ;  /* 0x00016e00ffec7b82 */ /* 0x000e220000000a00 */
[----:B------:R-:W4:Y:S01]  /*3ab0*/  LDL.LU R19, [R1+0x180] ;  /* 0x0001800001137983 */ /* 0x000f220000300800 */
[----:B------:R-:W-:-:S06]  /*3ac0*/  ULDC.64 UR4, c[0x0][0x5c0] ;  /* 0x0001700000047ab9 */ /* 0x000fcc0000000a00 */
[----:B------:R-:W1:Y:S08]  /*3ad0*/  LDC.64 R6, c[0x0][0x5b0] ;  /* 0x00016c00ff067b82 */ /* 0x000e700000000a00 */
[----:B------:R-:W5:Y:S01]  /*3ae0*/  LDC.64 R232, c[0x0][0x5a8] ;  /* 0x00016a00ffe87b82 */ /* 0x000f620000000a00 */
[C---:B0-----:R-:W-:Y:S02]  /*3af0*/  IMAD R5, R236.reuse, UR10, RZ ;  /* 0x0000000aec057c24 */ /* 0x041fe4000f8e02ff */
[----:B------:R-:W-:-:S04]  /*3b00*/  IMAD.WIDE.U32 R20, R236, UR42, R10 ;  /* 0x0000002aec147c25 */ /* 0x000fc8000f8e000a */
[----:B------:R-:W-:Y:S01]  /*3b10*/  IMAD R237, R237, UR42, R5 ;  /* 0x0000002aeded7c24 */ /* 0x000fe2000f8e0205 */
[----:B------:R-:W-:Y:S01]  /*3b20*/  STL.64 [R1+0x1c8], R20 ;  /* 0x0001c81401007387 */ /* 0x000fe20000100a00 */
[----:B-1----:R-:W-:Y:S02]  /*3b30*/  IMAD R13, R6, UR7, RZ ;  /* 0x00000007060d7c24 */ /* 0x002fe4000f8e02ff */
[----:B------:R-:W-:Y:S02]  /*3b40*/  IMAD.IADD R235, R21, 0x1, R237 ;  /* 0x0000000115eb7824 */ /* 0x000fe400078e02ed */
[----:B------:R-:W-:Y:S02]  /*3b50*/  IMAD.MOV.U32 R234, RZ, RZ, R20 ;  /* 0x000000ffffea7224 */ /* 0x000fe400078e0014 */
[C---:B------:R-:W-:Y:S02]  /*3b60*/  IMAD R13, R12.reuse, R7, R13 ;  /* 0x000000070c0d7224 */ /* 0x040fe400078e020d */
[----:B------:R-:W-:-:S04]  /*3b70*/  IMAD.WIDE.U32 R8, R12, R6, R234 ;  /* 0x000000060c087225 */ /* 0x000fc800078e00ea */
[----:B------:R-:W-:Y:S01]  /*3b80*/  IMAD.IADD R5, R9, 0x1, R13 ;  /* 0x0000000109057824 */ /* 0x000fe200078e020d */
[----:B-----5:R-:W-:-:S04]  /*3b90*/  LEA R14, P1, R8, R232, 0x1 ;  /* 0x000000e8080e7211 */ /* 0x020fc800078208ff */
[----:B------:R-:W-:-:S05]  /*3ba0*/  LEA.HI.X R15, R8, R233, R5, 0x1, P1 ;  /* 0x000000e9080f7211 */ /* 0x000fca00008f0c05 */
[----:B------:R0:W5:Y:S02]  /*3bb0*/  @P0 LDG.E.LTC128B.U16 R8, desc[UR46][R14.64] ;  /* 0x0000002e0e080981 */ /* 0x000164000c1e1520 */
[----:B0-----:R-:W-:-:S04]  /*3bc0*/  LEA R14, P1, R4, UR4, 0x1 ;  /* 0x00000004040e7c11 */ /* 0x001fc8000f8208ff */
[----:B------:R-:W-:-:S05]  /*3bd0*/  LEA.HI.X R15, R4, UR5, R18, 0x1, P1 ;  /* 0x00000005040f7c11 */ /* 0x000fca00088f0c12 */
[----:B------:R-:W-:Y:S01]  /*3be0*/  STL.64 [R1+0x1c0], R14 ;  /* 0x0001c00e01007387 */ /* 0x000fe20000100a00 */
[----:B-----5:R-:W-:-:S05]  /*3bf0*/  HADD2.F32 R5, -RZ, R8.H0_H0 ;  /* 0x20000008ff057230 */ /* 0x020fca0000004100 */
[----:B------:R-:W-:-:S04]  /*3c00*/  FMUL R5, R5, R16 ;  /* 0x0000001005057220 */ /* 0x000fc80000400000 */
[----:B----4-:R-:W-:Y:S02]  /*3c10*/  FFMA R5, R19, R2, R5 ;  /* 0x0000000213057223 */ /* 0x010fe40000000005 */
[----:B------:R-:W4:Y:S01]  /*3c20*/  LDL.64 R18, [R1+0x1c0] ;  /* 0x0001c00001127983 */ /* 0x000f220000100a00 */
[----:B------:R-:W-:Y:S01]  /*3c30*/  ISETP.GT.AND P2, PT, R3, 0x1, PT ;  /* 0x000000010300780c */ /* 0x000fe20003f44270 */
[----:B------:R-:W-:Y:S01]  /*3c40*/  BSSY B1, `(.L_x_31) ;  /* 0x000000e000017945 */ /* 0x000fe20003800000 */
[----:B------:R-:W-:Y:S02]  /*3c50*/  F2FP.F16.F32.PACK_AB R4, RZ, R5 ;  /* 0x00000005ff04723e */ /* 0x000fe400000000ff */
[----:B---3--:R-:W-:-:S09]  /*3c60*/  LOP3.LUT R17, R17, 0xfffffffb, RZ, 0xc0, !PT ;  /* 0xfffffffb11117812 */ /* 0x008fd200078ec0ff */
[----:B------:R-:W-:Y:S01]  /*3c70*/  @P2 LOP3.LUT R17, R17, 0x4, RZ, 0xfc, !PT ;  /* 0x0000000411112812 */ /* 0x000fe200078efcff */
[----:B----4-:R0:W-:Y:S02]  /*3c80*/  @P0 STG.E.U16 desc[UR46][R18.64], R4 ;  /* 0x0000000412000986 */ /* 0x0101e4000c10152e */
[----:B0-----:R-:W-:-:S04]  /*3c90*/  IMAD.WIDE.U32 R4, R12, R6, R10 ;  /* 0x000000060c047225 */ /* 0x001fc800078e000a */
[----:B------:R-:W-:Y:S02]  /*3ca0*/  IMAD.IADD R5, R13, 0x1, R5 ;  /* 0x000000010d057824 */ /* 0x000fe400078e0205 */
[----:B------:R-:W-:-:S04]  /*3cb0*/  IMAD.WIDE.U32 R4, R236, UR42, R4 ;  /* 0x0000002aec047c25 */ /* 0x000fc8000f8e0004 */
[----:B------:R-:W-:Y:S01]  /*3cc0*/  IMAD.IADD R5, R237, 0x1, R5 ;  /* 0x00000001ed057824 */ /* 0x000fe200078e0205 */
[----:B------:R-:W-:-:S04]  /*3cd0*/  LEA R22, P0, R4, R232, 0x1 ;  /* 0x000000e804167211 */ /* 0x000fc800078008ff */
[----:B------:R-:W-:Y:S02]  /*3ce0*/  LEA.HI.X R23, R4, R233, R5, 0x1, P0 ;  /* 0x000000e904177211 */ /* 0x000fe400000f0c05 */
[----:B------:R-:W-:-:S13]  /*3cf0*/  ISETP.GT.AND P0, PT, R0, RZ, P2 ;  /* 0x000000ff0000720c */ /* 0x000fda0001704270 */
[----:B------:R-:W-:Y:S05]  /*3d00*/  @!P0 BRA `(.L_x_32) ;  /* 0x0000000000048947 */ /* 0x000fea0003800000 */
[----:B------:R0:W5:Y:S02]  /*3d10*/  LDG.E.LTC128B.U16 R8, desc[UR46][R22.64+0x2] ;  /* 0x0000022e16087981 */ /* 0x000164000c1e1520 */
.L_x_32:
[----:B------:R-:W-:Y:S05]  /*3d20*/  BSYNC B1 ;  /* 0x0000000000017941 */ /* 0x000fea0003800000 */
.L_x_31:
[----:B------:R-:W3:Y:S01]  /*3d30*/  LDL.LU R5, [R1+0x184] ;  /* 0x0001840001057983 */ /* 0x000ee20000300800 */
[----:B-----5:R-:W-:Y:S01]  /*3d40*/  HADD2.F32 R4, -RZ, R8.H0_H0 ;  /* 0x20000008ff047230 */ /* 0x020fe20000004100 */
[C---:B------:R-:W-:Y:S01]  /*3d50*/  SHF.L.U64.HI R15, R6.reuse, 0x3, R7 ;  /* 0x00000003060f7819 */ /* 0x040fe20000010207 */
[----:B------:R-:W-:-:S03]  /*3d60*/  IMAD.SHL.U32 R14, R6, 0x8, RZ ;  /* 0x00000008060e7824 */ /* 0x000fc600078e00ff */
[----:B------:R-:W-:Y:S02]  /*3d70*/  FMUL R4, R4, R16 ;  /* 0x0000001004047220 */ /* 0x000fe40000400000 */
[----:B------:R-:W-:Y:S02]  /*3d80*/  STL.64 [R1+0x1d0], R14 ;  /* 0x0001d00e01007387 */ /* 0x000fe40000100a00 */
[----:B---3--:R-:W-:Y:S01]  /*3d90*/  FFMA R4, R5, R2, R4 ;  /* 0x0000000205047223 */ /* 0x008fe20000000004 */
[----:B------:R-:W-:-:S04]  /*3da0*/  @P0 IMAD.MOV.U32 R5, RZ, RZ, R19 ;  /* 0x000000ffff050224 */ /* 0x000fc800078e0013 */
[----:B------:R-:W-:-:S04]  /*3db0*/  F2FP.F16.F32.PACK_AB R4, RZ, R4 ;  /* 0x00000004ff04723e */ /* 0x000fc800000000ff */
[----:B------:R-:W-:Y:S01]  /*3dc0*/  PRMT R9, R4, 0x7610, R9 ;  /* 0x0000761004097816 */ /* 0x000fe20000000009 */
[----:B------:R-:W-:-:S05]  /*3dd0*/  @P0 IMAD.MOV.U32 R4, RZ, RZ, R18 ;  /* 0x000000ffff040224 */ /* 0x000fca00078e0012 */
[----:B------:R1:W-:Y:S01]  /*3de0*/  @P0 STG.E.U16 desc[UR46][R4.64+0x2], R9 ;  /* 0x0000020904000986 */ /* 0x0003e2000c10152e */
[----:B------:R-:W-:Y:S01]  /*3df0*/  ISETP.GT.AND P0, PT, R0, 0x8, P5 ;  /* 0x000000080000780c */ /* 0x000fe20002f04270 */
[----:B-1----:R-:W-:-:S04]  /*3e00*/  IMAD.WIDE.U32 R4, R12, R6, R14 ;  /* 0x000000060c047225 */ /* 0x002fc800078e000e */
[----:B------:R-:W-:Y:S01]  /*3e10*/  IMAD.IADD R13, R13, 0x1, R5 ;  /* 0x000000010d0d7824 */ /* 0x000fe200078e0205 */
[----:B------:R-:W-:-:S05]  /*3e20*/  IADD3 R5, P1, R20, R4, RZ ;  /* 0x0000000414057210 */ /* 0x000fca0007f3e0ff */
[----:B------:R-:W-:Y:S01]  /*3e30*/  IMAD.X R9, R13, 0x1, R235, P1 ;  /* 0x000000010d097824 */ /* 0x000fe200008e06eb */
[----:B------:R-:W-:-:S04]  /*3e40*/  LEA R14, P1, R5, R232, 0x1 ;  /* 0x000000e8050e7211 */ /* 0x000fc800078208ff */
[----:B------:R-:W-:Y:S02]  /*3e50*/  LEA.HI.X R15, R5, R233, R9, 0x1, P1 ;  /* 0x000000e9050f7211 */ /* 0x000fe400008f0c09 */
[----:B------:R-:W3:Y:S04]  /*3e60*/  LDL.LU R9, [R1+0x188] ;  /* 0x0001880001097983 */ /* 0x000ee80000300800 */
[----:B------:R-:W4:Y:S01]  /*3e70*/  @P0 LDG.E.LTC128B.U16 R8, desc[UR46][R14.64] ;  /* 0x0000002e0e080981 */ /* 0x000f22000c1e1520 */
[----:B------:R-:W-:Y:S01]  /*3e80*/  IADD3 R4, P1, R10, R4, RZ ;  /* 0x000000040a047210 */ /* 0x000fe20007f3e0ff */
[----:B------:R-:W-:Y:S01]  /*3e90*/  BSSY B1, `(.L_x_33) ;  /* 0x0000017000017945 */ /* 0x000fe20003800000 */
[----:B------:R-:W-:-:S03]  /*3ea0*/  ISETP.GT.AND P2, PT, R0, 0x8, P2 ;  /* 0x000000080000780c */ /* 0x000fc60001744270 */
[----:B------:R-:W-:Y:S02]  /*3eb0*/  IMAD.X R5, R11, 0x1, R13, P1 ;  /* 0x000000010b057824 */ /* 0x000fe400008e060d */
[----:B------:R-:W-:Y:S02]  /*3ec0*/  IMAD.U32 R13, RZ, RZ, UR8 ;  /* 0x00000008ff0d7e24 */ /* 0x000fe4000f8e00ff */
[----:B------:R-:W-:-:S04]  /*3ed0*/  IMAD.WIDE.U32 R4, R236, UR42, R4 ;  /* 0x0000002aec047c25 */ /* 0x000fc8000f8e0004 */
[----:B------:R-:W-:Y:S01]  /*3ee0*/  IMAD.IADD R5, R237, 0x1, R5 ;  /* 0x00000001ed057824 */ /* 0x000fe200078e0205 */
[----:B------:R-:W-:-:S04]  /*3ef0*/  LEA R20, P1, R4, R232, 0x1 ;  /* 0x000000e804147211 */ /* 0x000fc800078208ff */
[----:B------:R-:W-:Y:S01]  /*3f00*/  LEA.HI.X R21, R4, R233, R5, 0x1, P1 ;  /* 0x000000e904157211 */ /* 0x000fe200008f0c05 */
[----:B----4-:R-:W-:-:S05]  /*3f10*/  HADD2.F32 R4, -RZ, R8.H0_H0 ;  /* 0x20000008ff047230 */ /* 0x010fca0000004100 */
[----:B------:R-:W-:-:S04]  /*3f20*/  FMUL R4, R4, R16 ;  /* 0x0000001004047220 */ /* 0x000fc80000400000 */
[----:B---3--:R-:W-:Y:S01]  /*3f30*/  FFMA R5, R9, R2, R4 ;  /* 0x0000000209057223 */ /* 0x008fe20000000004 */
[----:B------:R-:W-:Y:S02]  /*3f40*/  IMAD.U32 R4, RZ, RZ, UR8 ;  /* 0x00000008ff047e24 */ /* 0x000fe4000f8e00ff */
[----:B------:R-:W-:Y:S02]  /*3f50*/  IMAD.U32 R9, RZ, RZ, UR9 ;  /* 0x00000009ff097e24 */ /* 0x000fe4000f8e00ff */
[----:B------:R-:W-:Y:S01]  /*3f60*/  IMAD.SHL.U32 R15, R4, 0x10, RZ ;  /* 0x00000010040f7824 */ /* 0x000fe200078e00ff */
[----:B------:R-:W-:Y:S02]  /*3f70*/  F2FP.F16.F32.PACK_AB R5, RZ, R5 ;  /* 0x00000005ff05723e */ /* 0x000fe400000000ff */
[----:B------:R-:W-:Y:S02]  /*3f80*/  SHF.L.U64.HI R14, R13, 0x4, R9 ;  /* 0x000000040d0e7819 */ /* 0x000fe40000010209 */
[----:B------:R-:W-:-:S02]  /*3f90*/  IADD3 R4, P1, R15, R18, RZ ;  /* 0x000000120f047210 */ /* 0x000fc40007f3e0ff */
[----:B------:R-:W-:Y:S01]  /*3fa0*/  PRMT R9, R5, 0x7610, R9 ;  /* 0x0000761005097816 */ /* 0x000fe20000000009 */
[----:B------:R1:W-:Y:S02]  /*3fb0*/  STL [R1+0x1dc], R14 ;  /* 0x0001dc0e01007387 */ /* 0x0003e40000100800 */
[----:B------:R-:W-:-:S05]  /*3fc0*/  IMAD.X R5, R14, 0x1, R19, P1 ;  /* 0x000000010e057824 */ /* 0x000fca00008e0613 */
[----:B------:R1:W-:Y:S01]  /*3fd0*/  @P0 STG.E.U16 desc[UR46][R4.64], R9 ;  /* 0x0000000904000986 */ /* 0x0003e2000c10152e */
[----:B------:R-:W-:Y:S05]  /*3fe0*/  @!P2 BRA `(.L_x_34) ;  /* 0x000000000004a947 */ /* 0x000fea0003800000 */
[----:B------:R3:W5:Y:S02]  /*3ff0*/  LDG.E.LTC128B.U16 R8, desc[UR46][R20.64+0x2] ;  /* 0x0000022e14087981 */ /* 0x000764000c1e1520 */
.L_x_34:
[----:B------:R-:W-:Y:S05]  /*4000*/  BSYNC B1 ;  /* 0x0000000000017941 */ /* 0x000fea0003800000 */
.L_x_33:
[----:B------:R-:W4:Y:S01]  /*4010*/  LDL.LU R13, [R1+0x18c] ;  /* 0x00018c00010d7983 */ /* 0x000f220000300800 */
[----:B-1---5:R-:W-:Y:S01]  /*4020*/  HADD2.F32 R9, -RZ, R8.H0_H0 ;  /* 0x20000008ff097230 */ /* 0x022fe20000004100 */
[----:B------:R-:W-:Y:S01]  /*4030*/  ISETP.GT.AND P3, PT, R3, 0x8, PT ;  /* 0x000000080300780c */ /* 0x000fe20003f64270 */
[----:B------:R-:W-:Y:S01]  /*4040*/  BSSY B1, `(.L_x_35) ;  /* 0x000000a000017945 */ /* 0x000fe20003800000 */
[----:B------:R-:W-:Y:S02]  /*4050*/  LOP3.LUT R17, R17, 0xfffffffd, RZ, 0xc0, !PT ;  /* 0xfffffffd11117812 */ /* 0x000fe400078ec0ff */
[----:B------:R-:W-:Y:S01]  /*4060*/  FMUL R9, R9, R16 ;  /* 0x0000001009097220 */ /* 0x000fe20000400000 */
[----:B------:R-:W-:-:S08]  /*4070*/  ISETP.GT.AND P0, PT, R0, RZ, P3 ;  /* 0x000000ff0000720c */ /* 0x000fd00001f04270 */
[----:B------:R-:W-:Y:S01]  /*4080*/  @P3 LOP3.LUT R17, R17, 0x2, RZ, 0xfc, !PT ;  /* 0x0000000211113812 */ /* 0x000fe200078efcff */
[----:B----4-:R-:W-:-:S05]  /*4090*/  FFMA R9, R13, R2, R9 ;  /* 0x000000020d097223 */ /* 0x010fca0000000009 */
[----:B------:R-:W-:-:S05]  /*40a0*/  F2FP.F16.F32.PACK_AB R9, RZ, R9 ;  /* 0x00000009ff09723e */ /* 0x000fca00000000ff */
[----:B------:R1:W-:Y:S01]  /*40b0*/  @P2 STG.E.U16 desc[UR46][R4.64+0x2], R9 ;  /* 0x0000020904002986 */ /* 0x0003e2000c10152e */
[----:B------:R-:W-:Y:S05]  /*40c0*/  @!P0 BRA `(.L_x_36) ;  /* 0x0000000000048947 */ /* 0x000fea0003800000 */
[----:B------:R4:W5:Y:S02]  /*40d0*/  LDG.E.LTC128B.U16 R8, desc[UR46][R22.64+0x10] ;  /* 0x0000102e16087981 */ /* 0x000964000c1e1520 */
.L_x_36:
[----:B------:R-:W-:Y:S05]  /*40e0*/  BSYNC B1 ;  /* 0x0000000000017941 */ /* 0x000fea0003800000 */
.L_x_35:
[----:B------:R-:W2:Y:S01]  /*40f0*/  LDL.LU R13, [R1+0x190] ;  /* 0x00019000010d7983 */ /* 0x000ea20000300800 */
[----:B-1---5:R-:W-:Y:S01]  /*4100*/  HADD2.F32 R9, -RZ, R8.H0_H0 ;  /* 0x20000008ff097230 */ /* 0x022fe20000004100 */
[----:B------:R-:W-:Y:S01]  /*4110*/  ISETP.GT.AND P6, PT, R3, 0x9, PT ;  /* 0x000000090300780c */ /* 0x000fe20003fc4270 */
[----:B------:R-:W-:Y:S01]  /*4120*/  @P0 IMAD.MOV.U32 R14, RZ, RZ, R18 ;  /* 0x000000ffff0e0224 */ /* 0x000fe200078e0012 */
[----:B------:R-:W-:Y:S01]  /*4130*/  LOP3.LUT R17, R17, 0xfffffffe, RZ, 0xc0, !PT ;  /* 0xfffffffe11117812 */ /* 0x000fe200078ec0ff */
[----:B------:R-:W-:Y:S02]  /*4140*/  @P0 IMAD.MOV.U32 R15, RZ, RZ, R19 ;  /* 0x000000ffff0f0224 */ /* 0x000fe400078e0013 */
[----:B------:R-:W-:Y:S01]  /*4150*/  FMUL R9, R9, R16 ;  /* 0x0000001009097220 */ /* 0x000fe20000400000 */
[----:B------:R-:W-:Y:S01]  /*4160*/  ISETP.GT.AND P1, PT, R0, RZ, P6 ;  /* 0x000000ff0000720c */ /* 0x000fe20003724270 */
[----:B------:R-:W-:Y:S06]  /*4170*/  BSSY B1, `(.L_x_37) ;  /* 0x0000007000017945 */ /* 0x000fec0003800000 */
[----:B------:R-:W-:Y:S01]  /*4180*/  @P6 LOP3.LUT R17, R17, 0x1, RZ, 0xfc, !PT ;  /* 0x0000000111116812 */ /* 0x000fe200078efcff */
[----:B--2---:R-:W-:-:S05]  /*4190*/  FFMA R9, R13, R2, R9 ;  /* 0x000000020d097223 */ /* 0x004fca0000000009 */
[----:B------:R-:W-:-:S05]  /*41a0*/  F2FP.F16.F32.PACK_AB R9, RZ, R9 ;  /* 0x00000009ff09723e */ /* 0x000fca00000000ff */
[----:B------:R1:W-:Y:S01]  /*41b0*/  @P0 STG.E.U16 desc[UR46][R14.64+0x10], R9 ;  /* 0x000010090e000986 */ /* 0x0003e2000c10152e */
[----:B------:R-:W-:Y:S05]  /*41c0*/  @!P1 BRA `(.L_x_38) ;  /* 0x0000000000049947 */ /* 0x000fea0003800000 */
[----:B------:R2:W5:Y:S02]  /*41d0*/  LDG.E.LTC128B.U16 R8, desc[UR46][R22.64+0x12] ;  /* 0x0000122e16087981 */ /* 0x000564000c1e1520 */
.L_x_38:
[----:B------:R-:W-:Y:S05]  /*41e0*/  BSYNC B1 ;  /* 0x0000000000017941 */ /* 0x000fea0003800000 */
.L_x_37:
[----:B------:R-:W3:Y:S01]  /*41f0*/  LDL.LU R13, [R1+0x194] ;  /* 0x00019400010d7983 */ /* 0x000ee20000300800 */
[----:B-1---5:R-:W-:Y:S01]  /*4200*/  HADD2.F32 R9, -RZ, R8.H0_H0 ;  /* 0x20000008ff097230 */ /* 0x022fe20000004100 */
[----:B------:R-:W-:Y:S01]  /*4210*/  ISETP.GT.AND P2, PT, R0, 0x8, P3 ;  /* 0x000000080000780c */ /* 0x000fe20001f44270 */
[----:B------:R-:W-:Y:S01]  /*4220*/  @P1 IMAD.MOV.U32 R14, RZ, RZ, R18 ;  /* 0x000000ffff0e1224 */ /* 0x000fe200078e0012 */
[----:B------:R-:W-:Y:S01]  /*4230*/  BSSY B1, `(.L_x_39) ;  /* 0x0000008000017945 */ /* 0x000fe20003800000 */
[----:B------:R-:W-:Y:S02]  /*4240*/  @P1 IMAD.MOV.U32 R15, RZ, RZ, R19 ;  /* 0x000000ffff0f1224 */ /* 0x000fe400078e0013 */
[----:B------:R-:W-:-:S04]  /*4250*/  FMUL R9, R9, R16 ;  /* 0x0000001009097220 */ /* 0x000fc80000400000 */
[----:B---3--:R-:W-:-:S05]  /*4260*/  FFMA R9, R13, R2, R9 ;  /* 0x000000020d097223 */ /* 0x008fca0000000009 */
[----:B------:R-:W-:-:S05]  /*4270*/  F2FP.F16.F32.PACK_AB R9, RZ, R9 ;  /* 0x00000009ff09723e */ /* 0x000fca00000000ff */
[----:B------:R1:W-:Y:S01]  /*4280*/  @P1 STG.E.U16 desc[UR46][R14.64+0x12], R9 ;  /* 0x000012090e001986 */ /* 0x0003e2000c10152e */
[----:B------:R-:W-:Y:S05]  /*4290*/  @!P2 BRA `(.L_x_40) ;  /* 0x000000000004a947 */ /* 0x000fea0003800000 */
[----:B------:R3:W5:Y:S02]  /*42a0*/  LDG.E.LTC128B.U16 R8, desc[UR46][R20.64+0x10] ;  /* 0x0000102e14087981 */ /* 0x000764000c1e1520 */
.L_x_40:
[----:B------:R-:W-:Y:S05]  /*42b0*/  BSYNC B1 ;  /* 0x0000000000017941 */ /* 0x000fea0003800000 */
.L_x_39:
[----:B------:R-:W2:Y:S01]  /*42c0*/  LDL.LU R13, [R1+0x198] ;  /* 0x00019800010d7983 */ /* 0x000ea20000300800 */
[----:B-1---5:R-:W-:Y:S01]  /*42d0*/  HADD2.F32 R9, -RZ, R8.H0_H0 ;  /* 0x20000008ff097230 */ /* 0x022fe20000004100 */
[----:B------:R-:W-:Y:S01]  /*42e0*/  ISETP.GT.AND P0, PT, R0, 0x8, P6 ;  /* 0x000000080000780c */ /* 0x000fe20003704270 */
[----:B------:R-:W-:Y:S03]  /*42f0*/  BSSY B1, `(.L_x_41) ;  /* 0x0000007000017945 */ /* 0x000fe60003800000 */
[----:B------:R-:W-:-:S04]  /*4300*/  FMUL R9, R9, R16 ;  /* 0x0000001009097220 */ /* 0x000fc80000400000 */
[----:B--2---:R-:W-:-:S05]  /*4310*/  FFMA R9, R13, R2, R9 ;  /* 0x000000020d097223 */ /* 0x004fca0000000009 */
[----:B------:R-:W-:-:S05]  /*4320*/  F2FP.F16.F32.PACK_AB R9, RZ, R9 ;  /* 0x00000009ff09723e */ /* 0x000fca00000000ff */
[----:B------:R1:W-:Y:S01]  /*4330*/  @P2 STG.E.U16 desc[UR46][R4.64+0x10], R9 ;  /* 0x0000100904002986 */ /* 0x0003e2000c10152e */
[----:B------:R-:W-:Y:S05]  /*4340*/  @!P0 BRA `(.L_x_42) ;  /* 0x0000000000048947 */ /* 0x000fea0003800000 */
[----:B------:R2:W5:Y:S02]  /*4350*/  LDG.E.LTC128B.U16 R8, desc[UR46][R20.64+0x12] ;  /* 0x0000122e14087981 */ /* 0x000564000c1e1520 */
.L_x_42:
[----:B------:R-:W-:Y:S05]  /*4360*/  BSYNC B1 ;  /* 0x0000000000017941 */ /* 0x000fea0003800000 */
.L_x_41:
[----:B------:R-:W3:Y:S01]  /*4370*/  LDL.LU R13, [R1+0x19c] ;  /* 0x00019c00010d7983 */ /* 0x000ee20000300800 */
[----:B-1---5:R-:W-:Y:S01]  /*4380*/  HADD2.F32 R9, -RZ, R8.H0_H0 ;  /* 0x20000008ff097230 */ /* 0x022fe20000004100 */
[----:B------:R-:W-:Y:S01]  /*4390*/  ISETP.GT.AND P3, PT, R3, 0x10, PT ;  /* 0x000000100300780c */ /* 0x000fe20003f64270 */
[----:B------:R-:W-:Y:S03]  /*43a0*/  BSSY B1, `(.L_x_43) ;  /* 0x0000008000017945 */ /* 0x000fe60003800000 */
[----:B------:R-:W-:Y:S01]  /*43b0*/  FMUL R9, R9, R16 ;  /* 0x0000001009097220 */ /* 0x000fe20000400000 */
[----:B------:R-:W-:-:S03]  /*43c0*/  ISETP.GT.AND P1, PT, R0, RZ, P3 ;  /* 0x000000ff0000720c */ /* 0x000fc60001f24270 */
[----:B---3--:R-:W-:-:S05]  /*43d0*/  FFMA R9, R13, R2, R9 ;  /* 0x000000020d097223 */ /* 0x008fca0000000009 */
[----:B------:R-:W-:-:S05]  /*43e0*/  F2FP.F16.F32.PACK_AB R9, RZ, R9 ;  /* 0x00000009ff09723e */ /* 0x000fca00000000ff */
[----:B------:R1:W-:Y:S01]  /*43f0*/  @P0 STG.E.U16 desc[UR46][R4.64+0x12], R9 ;  /* 0x0000120904000986 */ /* 0x0003e2000c10152e */
[----:B------:R-:W-:Y:S05]  /*4400*/  @!P1 BRA `(.L_x_44) ;  /* 0x0000000000049947 */ /* 0x000fea0003800000 */
[----:B------:R3:W5:Y:S02]  /*4410*/  LDG.E.LTC128B.U16 R8, desc[UR46][R22.64+0x20] ;  /* 0x0000202e16087981 */ /* 0x000764000c1e1520 */
.L_x_44:
[----:B------:R-:W-:Y:S05]  /*4420*/  BSYNC B1 ;  /* 0x0000000000017941 */ /* 0x000fea0003800000 */
.L_x_43:
[----:B------:R-:W2:Y:S01]  /*4430*/  LDL.LU R13, [R1+0x1a0] ;  /* 0x0001a000010d7983 */ /* 0x000ea20000300800 */
[----:B-1---5:R-:W-:Y:S01]  /*4440*/  HADD2.F32 R9, -RZ, R8.H0_H0 ;  /* 0x20000008ff097230 */ /* 0x022fe20000004100 */
[----:B------:R-:W-:Y:S01]  /*4450*/  ISETP.GT.AND P2, PT, R3, 0x11, PT ;  /* 0x000000110300780c */ /* 0x000fe20003f44270 */
[----:B------:R-:W-:Y:S01]  /*4460*/  @P1 IMAD.MOV.U32 R14, RZ, RZ, R18 ;  /* 0x000000ffff0e1224 */ /* 0x000fe200078e0012 */
[----:B------:R-:W-:Y:S01]  /*4470*/  BSSY B1, `(.L_x_45) ;  /* 0x0000009000017945 */ /* 0x000fe20003800000 */
[----:B------:R-:W-:Y:S02]  /*4480*/  @P1 IMAD.MOV.U32 R15, RZ, RZ, R19 ;  /* 0x000000ffff0f1224 */ /* 0x000fe400078e0013 */
[----:B------:R-:W-:Y:S01]  /*4490*/  FMUL R9, R9, R16 ;  /* 0x0000001009097220 */ /* 0x000fe20000400000 */
[----:B------:R-:W-:-:S03]  /*44a0*/  ISETP.GT.AND P0, PT, R0, RZ, P2 ;  /* 0x000000ff0000720c */ /* 0x000fc60001704270 */
[----:B--2---:R-:W-:-:S05]  /*44b0*/  FFMA R9, R13, R2, R9 ;  /* 0x000000020d097223 */ /* 0x004fca0000000009 */
[----:B------:R-:W-:-:S05]  /*44c0*/  F2FP.F16.F32.PACK_AB R9, RZ, R9 ;  /* 0x00000009ff09723e */ /* 0x000fca00000000ff */
[----:B------:R1:W-:Y:S01]  /*44d0*/  @P1 STG.E.U16 desc[UR46][R14.64+0x20], R9 ;  /* 0x000020090e001986 */ /* 0x0003e2000c10152e */
[----:B------:R-:W-:Y:S05]  /*44e0*/  @!P0 BRA `(.L_x_46) ;  /* 0x0000000000048947 */ /* 0x000fea0003800000 */
[----:B------:R2:W5:Y:S02]  /*44f0*/  LDG.E.LTC128B.U16 R8, desc[UR46][R22.64+0x22] ;  /* 0x0000222e16087981 */ /* 0x000564000c1e1520 */
.L_x_46:
[----:B------:R-:W-:Y:S05]  /*4500*/  BSYNC B1 ;  /* 0x0000000000017941 */ /* 0x000fea0003800000 */
.L_x_45:
[----:B------:R-:W3:Y:S01]  /*4510*/  LDL.LU R13, [R1+0x1a4] ;  /* 0x0001a400010d7983 */ /* 0x000ee20000300800 */
[----:B-1---5:R-:W-:Y:S01]  /*4520*/  HADD2.F32 R9, -RZ, R8.H0_H0 ;  /* 0x20000008ff097230 */ /* 0x022fe20000004100 */
[----:B------:R-:W-:Y:S01]  /*4530*/  BSSY B1, `(.L_x_47) ;  /* 0x000000a000017945 */ /* 0x000fe20003800000 */
[----:B------:R-:W-:Y:S02]  /*4540*/  @P0 IMAD.MOV.U32 R14, RZ, RZ, R18 ;  /* 0x000000ffff0e0224 */ /* 0x000fe400078e0012 */
[----:B------:R-:W-:Y:S02]  /*4550*/  @P0 IMAD.MOV.U32 R15, RZ, RZ, R19 ;  /* 0x000000ffff0f0224 */ /* 0x000fe400078e0013 */
[----:B------:R-:W-:-:S04]  /*4560*/  FMUL R9, R9, R16 ;  /* 0x0000001009097220 */ /* 0x000fc80000400000 */
[----:B---3--:R-:W-:-:S05]  /*4570*/  FFMA R9, R13, R2, R9 ;  /* 0x000000020d097223 */ /* 0x008fca0000000009 */
[----:B------:R-:W-:-:S05]  /*4580*/  F2FP.F16.F32.PACK_AB R9, RZ, R9 ;  /* 0x00000009ff09723e */ /* 0x000fca00000000ff */
[----:B------:R1:W-:Y:S01]  /*4590*/  @P0 STG.E.U16 desc[UR46][R14.64+0x22], R9 ;  /* 0x000022090e000986 */ /* 0x0003e2000c10152e */
[----:B------:R-:W-:-:S13]  /*45a0*/  ISETP.GT.AND P0, PT, R0, 0x8, P3 ;  /* 0x000000080000780c */ /* 0x000fda0001f04270 */
[----:B-1----:R-:W-:Y:S05]  /*45b0*/  @!P0 BRA `(.L_x_48) ;  /* 0x0000000000048947 */ /* 0x002fea0003800000 */
[----:B------:R1:W5:Y:S02]  /*45c0*/  LDG.E.LTC128B.U16 R8, desc[UR46][R20.64+0x20] ;  /* 0x0000202e14087981 */ /* 0x000364000c1e1520 */
.L_x_48:
[----:B------:R-:W-:Y:S05]  /*45d0*/  BSYNC B1 ;  /* 0x0000000000017941 */ /* 0x000fea0003800000 */
.L_x_47:
[----:B------:R-:W3:Y:S01]  /*45e0*/  LDL.LU R13, [R1+0x1a8] ;  /* 0x0001a800010d7983 */ /* 0x000ee20000300800 */
[----:B-----5:R-:W-:Y:S01]  /*45f0*/  HADD2.F32 R9, -RZ, R8.H0_H0 ;  /* 0x20000008ff097230 */ /* 0x020fe20000004100 */
[----:B------:R-:W-:Y:S04]  /*4600*/  BSSY B1, `(.L_x_49) ;  /* 0x0000008000017945 */ /* 0x000fe80003800000 */
[----:B------:R-:W-:-:S04]  /*4610*/  FMUL R9, R9, R16 ;  /* 0x0000001009097220 */ /* 0x000fc80000400000 */
[----:B---3--:R-:W-:-:S05]  /*4620*/  FFMA R9, R13, R2, R9 ;  /* 0x000000020d097223 */ /* 0x008fca0000000009 */
[----:B------:R-:W-:-:S05]  /*4630*/  F2FP.F16.F32.PACK_AB R9, RZ, R9 ;  /* 0x00000009ff09723e */ /* 0x000fca00000000ff */
[----:B------:R3:W-:Y:S01]  /*4640*/  @P0 STG.E.U16 desc[UR46][R4.64+0x20], R9 ;  /* 0x0000200904000986 */ /* 0x0007e2000c10152e */
[----:B------:R-:W-:-:S13]  /*4650*/  ISETP.GT.AND P0, PT, R0, 0x8, P2 ;  /* 0x000000080000780c */ /* 0x000fda0001704270 */
[----:B---3--:R-:W-:Y:S05]  /*4660*/  @!P0 BRA `(.L_x_50) ;  /* 0x0000000000048947 */ /* 0x008fea0003800000 */
[----:B------:R3:W5:Y:S02]  /*4670*/  LDG.E.LTC128B.U16 R8, desc[UR46][R20.64+0x22] ;  /* 0x0000222e14087981 */ /* 0x000764000c1e1520 */
.L_x_50:
[----:B------:R-:W-:Y:S05]  /*4680*/  BSYNC B1 ;  /* 0x0000000000017941 */ /* 0x000fea0003800000 */
.L_x_49:
[----:B------:R-:W2:Y:S01]  /*4690*/  LDL.LU R13, [R1+0x1ac] ;  /* 0x0001ac00010d7983 */ /* 0x000ea20000300800 */
[----:B-----5:R-:W-:Y:S01]  /*46a0*/  HADD2.F32 R9, -RZ, R8.H0_H0 ;  /* 0x20000008ff097230 */ /* 0x020fe20000004100 */
[----:B------:R-:W-:Y:S01]  /*46b0*/  ISETP.GT.AND P1, PT, R3, 0x18, PT ;  /* 0x000000180300780c */ /* 0x000fe20003f24270 */
[----:B------:R-:W-:Y:S03]  /*46c0*/  BSSY B1, `(.L_x_51) ;  /* 0x0000008000017945 */ /* 0x000fe60003800000 */
[----:B------:R-:W-:-:S04]  /*46d0*/  FMUL R9, R9, R16 ;  /* 0x0000001009097220 */ /* 0x000fc80000400000 */
[----:B--2---:R-:W-:-:S05]  /*46e0*/  FFMA R9, R13, R2, R9 ;  /* 0x000000020d097223 */ /* 0x004fca0000000009 */
[----:B------:R-:W-:-:S05]  /*46f0*/  F2FP.F16.F32.PACK_AB R9, RZ, R9 ;  /* 0x00000009ff09723e */ /* 0x000fca00000000ff */
[----:B------:R2:W-:Y:S01]  /*4700*/  @P0 STG.E.U16 desc[UR46][R4.64+0x22], R9 ;  /* 0x0000220904000986 */ /* 0x0005e2000c10152e */
[----:B------:R-:W-:-:S13]  /*4710*/  ISETP.GT.AND P0, PT, R0, RZ, P1 ;  /* 0x000000ff0000720c */ /* 0x000fda0000f04270 */
[----:B--2---:R-:W-:Y:S05]  /*4720*/  @!P0 BRA `(.L_x_52) ;  /* 0x0000000000048947 */ /* 0x004fea0003800000 */
[----:B------:R2:W5:Y:S02]  /*4730*/  LDG.E.LTC128B.U16 R8, desc[UR46][R22.64+0x30] ;  /* 0x0000302e16087981 */ /* 0x000564000c1e1520 */
.L_x_52:
[----:B------:R-:W-:Y:S05]  /*4740*/  BSYNC B1 ;  /* 0x0000000000017941 */ /* 0x000fea0003800000 */
.L_x_51:
[----:B------:R-:W3:Y:S01]  /*4750*/  LDL.LU R13, [R1+0x1b0] ;  /* 0x0001b000010d7983 */ /* 0x000ee20000300800 */
[----:B-----5:R-:W-:Y:S01]  /*4760*/  HADD2.F32 R9, -RZ, R8.H0_H0 ;  /* 0x20000008ff097230 */ /* 0x020fe20000004100 */
[----:B------:R-:W-:Y:S01]  /*4770*/  BSSY B1, `(.L_x_53) ;  /* 0x000000b000017945 */ /* 0x000fe20003800000 */
[----:B------:R-:W-:Y:S02]  /*4780*/  @P0 IMAD.MOV.U32 R14, RZ, RZ, R18 ;  /* 0x000000ffff0e0224 */ /* 0x000fe400078e0012 */
[----:B------:R-:W-:Y:S02]  /*4790*/  @P0 IMAD.MOV.U32 R15, RZ, RZ, R19 ;  /* 0x000000ffff0f0224 */ /* 0x000fe400078e0013 */
[----:B------:R-:W-:-:S04]  /*47a0*/  FMUL R9, R9, R16 ;  /* 0x0000001009097220 */ /* 0x000fc80000400000 */
[----:B---3--:R-:W-:-:S05]  /*47b0*/  FFMA R9, R13, R2, R9 ;  /* 0x000000020d097223 */ /* 0x008fca0000000009 */
[----:B------:R-:W-:-:S05]  /*47c0*/  F2FP.F16.F32.PACK_AB R9, RZ, R9 ;  /* 0x00000009ff09723e */ /* 0x000fca00000000ff */
[----:B------:R3:W-:Y:S01]  /*47d0*/  @P0 STG.E.U16 desc[UR46][R14.64+0x30], R9 ;  /* 0x000030090e000986 */ /* 0x0007e2000c10152e */
[----:B------:R-:W-:-:S04]  /*47e0*/  ISETP.GT.AND P0, PT, R3, 0x19, PT ;  /* 0x000000190300780c */ /* 0x000fc80003f04270 */
[----:B------:R-:W-:-:S13]  /*47f0*/  ISETP.GT.AND P4, PT, R0, RZ, P0 ;  /* 0x000000ff0000720c */ /* 0x000fda0000784270 */
[----:B---3--:R-:W-:Y:S05]  /*4800*/  @!P4 BRA `(.L_x_54) ;  /* 0x000000000004c947 */ /* 0x008fea0003800000 */
[----:B------:R3:W5:Y:S02]  /*4810*/  LDG.E.LTC128B.U16 R8, desc[UR46][R22.64+0x32] ;  /* 0x0000322e16087981 */ /* 0x000764000c1e1520 */
.L_x_54:
[----:B------:R-:W-:Y:S05]  /*4820*/  BSYNC B1 ;  /* 0x0000000000017941 */ /* 0x000fea0003800000 */
.L_x_53:
[----:B------:R-:W2:Y:S01]  /*4830*/  LDL.LU R13, [R1+0x1b4] ;  /* 0x0001b400010d7983 */ /* 0x000ea20000300800 */
[----:B-----5:R-:W-:Y:S01]  /*4840*/  HADD2.F32 R9, -RZ, R8.H0_H0 ;  /* 0x20000008ff097230 */ /* 0x020fe20000004100 */
[----:B------:R-:W-:Y:S01]  /*4850*/  BSSY B1, `(.L_x_55) ;  /* 0x000000a000017945 */ /* 0x000fe20003800000 */
[----:B------:R-:W-:Y:S02]  /*4860*/  @P4 IMAD.MOV.U32 R14, RZ, RZ, R18 ;  /* 0x000000ffff0e4224 */ /* 0x000fe400078e0012 */
[----:B------:R-:W-:Y:S02]  /*4870*/  @P4 IMAD.MOV.U32 R15, RZ, RZ, R19 ;  /* 0x000000ffff0f4224 */ /* 0x000fe400078e0013 */
[----:B------:R-:W-:-:S04]  /*4880*/  FMUL R9, R9, R16 ;  /* 0x0000001009097220 */ /* 0x000fc80000400000 */
[----:B--2---:R-:W-:-:S05]  /*4890*/  FFMA R9, R13, R2, R9 ;  /* 0x000000020d097223 */ /* 0x004fca0000000009 */
[----:B------:R-:W-:-:S05]  /*48a0*/  F2FP.F16.F32.PACK_AB R9, RZ, R9 ;  /* 0x00000009ff09723e */ /* 0x000fca00000000ff */
[----:B------:R2:W-:Y:S01]  /*48b0*/  @P4 STG.E.U16 desc[UR46][R14.64+0x32], R9 ;  /* 0x000032090e004986 */ /* 0x0005e2000c10152e */
[----:B------:R-:W-:-:S13]  /*48c0*/  ISETP.GT.AND P4, PT, R0, 0x8, P1 ;  /* 0x000000080000780c */ /* 0x000fda0000f84270 */
[----:B--2---:R-:W-:Y:S05]  /*48d0*/  @!P4 BRA `(.L_x_56) ;  /* 0x000000000004c947 */ /* 0x004fea0003800000 */
[----:B------:R2:W5:Y:S02]  /*48e0*/  LDG.E.LTC128B.U16 R8, desc[UR46][R20.64+0x30] ;  /* 0x0000302e14087981 */ /* 0x000564000c1e1520 */
.L_x_56:
[----:B------:R-:W-:Y:S05]  /*48f0*/  BSYNC B1 ;  /* 0x0000000000017941 */ /* 0x000fea0003800000 */
.L_x_55:
[----:B------:R-:W3:Y:S01]  /*4900*/  LDL.LU R14, [R1+0x1b8] ;  /* 0x0001b800010e7983 */ /* 0x000ee20000300800 */
[----:B-----5:R-:W-:Y:S01]  /*4910*/  HADD2.F32 R9, -RZ, R8.H0_H0 ;  /* 0x20000008ff097230 */ /* 0x020fe20000004100 */
[----:B------:R-:W-:Y:S01]  /*4920*/  BSSY B1, `(.L_x_57) ;  /* 0x0000009000017945 */ /* 0x000fe20003800000 */
[----:B------:R-:W-:-:S03]  /*4930*/  PRMT R13, R8, 0x7610, R13 ;  /* 0x00007610080d7816 */ /* 0x000fc6000000000d */
[----:B------:R-:W-:-:S04]  /*4940*/  FMUL R9, R9, R16 ;  /* 0x0000001009097220 */ /* 0x000fc80000400000 */
[----:B---3--:R-:W-:-:S05]  /*4950*/  FFMA R9, R14, R2, R9 ;  /* 0x000000020e097223 */ /* 0x008fca0000000009 */
[----:B------:R-:W-:-:S05]  /*4960*/  F2FP.F16.F32.PACK_AB R9, RZ, R9 ;  /* 0x00000009ff09723e */ /* 0x000fca00000000ff */
[----:B------:R3:W-:Y:S01]  /*4970*/  @P4 STG.E.U16 desc[UR46][R4.64+0x30], R9 ;  /* 0x0000300904004986 */ /* 0x0007e2000c10152e */
[----:B------:R-:W-:-:S13]  /*4980*/  ISETP.GT.AND P4, PT, R0, 0x8, P0 ;  /* 0x000000080000780c */ /* 0x000fda0000784270 */
[----:B---3--:R-:W-:Y:S05]  /*4990*/  @!P4 BRA `(.L_x_58) ;  /* 0x000000000004c947 */ /* 0x008fea0003800000 */
[----:B------:R3:W5:Y:S02]  /*49a0*/  LDG.E.LTC128B.U16 R13, desc[UR46][R20.64+0x32] ;  /* 0x0000322e140d7981 */ /* 0x000764000c1e1520 */
.L_x_58:
[----:B------:R-:W-:Y:S05]  /*49b0*/  BSYNC B1 ;  /* 0x0000000000017941 */ /* 0x000fea0003800000 */
.L_x_57:
[----:B------:R-:W2:Y:S04]  /*49c0*/  LDL.LU R9, [R1+0x1bc] ;  /* 0x0001bc0001097983 */ /* 0x000ea80000300800 */
[----:B------:R0:W-:Y:S04]  /*49d0*/  STL.64 [R1+0x200], R26 ;  /* 0x0002001a01007387 */ /* 0x0001e80000100a00 */
[----:B0-----:R-:W4:Y:S01]  /*49e0*/  LDL.64 R26, [R1+0x1c0] ;  /* 0x0001c000011a7983 */ /* 0x001f220000100a00 */
[----:B-----5:R-:W-:-:S03]  /*49f0*/  HADD2.F32 R8, -RZ, R13.H0_H0 ;  /* 0x2000000dff087230 */ /* 0x020fc60000004100 */
[----:B------:R-:W4:Y:S02]  /*4a00*/  LDL.LU R18, [R1+0x140] ;  /* 0x0001400001127983 */ /* 0x000f240000300800 */
[----:B------:R-:W-:Y:S02]  /*4a10*/  FMUL R8, R8, R16 ;  /* 0x0000001008087220 */ /* 0x000fe40000400000 */
[----:B------:R0:W-:Y:S04]  /*4a20*/  STL.64 [R1+0x1f8], R24 ;  /* 0x0001f81801007387 */ /* 0x0001e80000100a00 */
[----:B------:R-:W-:Y:S04]  /*4a30*/  STL [R1+0x1f4], R22 ;  /* 0x0001f41601007387 */ /* 0x000fe80000100800 */
[----:B------:R-:W-:Y:S04]  /*4a40*/  STL [R1+0x1f0], R3 ;  /* 0x0001f00301007387 */ /* 0x000fe80000100800 */
[----:B------:R1:W-:Y:S01]  /*4a50*/  STL.64 [R1+0x1e8], R20 ;  /* 0x0001e81401007387 */ /* 0x0003e20000100a00 */
[----:B------:R-:W-:-:S03]  /*4a60*/  USHF.L.U64.HI UR4, UR8, 0x8, UR9 ;  /* 0x0000000808047899 */ /* 0x000fc60008010209 */
[----:B0-----:R-:W4:Y:S01]  /*4a70*/  LDL.64 R24, [R1+0x1c8] ;  /* 0x0001c80001187983 */ /* 0x001f220000100a00 */
[----:B--2---:R-:W-:-:S05]  /*4a80*/  FFMA R8, R9, R2, R8 ;  /* 0x0000000209087223 */ /* 0x004fca0000000008 */
[----:B------:R-:W-:-:S05]  /*4a90*/  F2FP.F16.F32.PACK_AB R8, RZ, R8 ;  /* 0x00000008ff08723e */ /* 0x000fca00000000ff */
[----:B------:R0:W-:Y:S01]  /*4aa0*/  @P4 STG.E.U16 desc[UR46][R4.64+0x32], R8 ;  /* 0x0000320804004986 */ /* 0x0001e2000c10152e */
[----:B-1-3--:R-:W-:-:S05]  /*4ab0*/  IADD3 R20, P4, R12, 0x80, RZ ;  /* 0x000000800c147810 */ /* 0x00afca0007f9e0ff */
[----:B0-----:R-:W-:-:S04]  /*4ac0*/  IMAD.X R8, RZ, RZ, UR7, P4 ;  /* 0x00000007ff087e24 */ /* 0x001fc8000a0e06ff */
[----:B------:R-:W-:-:S04]  /*4ad0*/  IMAD R8, R8, R6, RZ ;  /* 0x0000000608087224 */ /* 0x000fc800078e02ff */
[C---:B------:R-:W-:Y:S02]  /*4ae0*/  IMAD R3, R20.reuse, R7, R8 ;  /* 0x0000000714037224 */ /* 0x040fe400078e0208 */
[----:B------:R-:W-:-:S04]  /*4af0*/  IMAD.WIDE.U32 R8, R20, R6, R234 ;  /* 0x0000000614087225 */ /* 0x000fc800078e00ea */
[----:B------:R-:W-:Y:S01]  /*4b00*/  IMAD.IADD R9, R9, 0x1, R3 ;  /* 0x0000000109097824 */ /* 0x000fe200078e0203 */
[----:B------:R-:W-:-:S04]  /*4b10*/  LEA R14, P4, R8, R232, 0x1 ;  /* 0x000000e8080e7211 */ /* 0x000fc800078808ff */
[----:B------:R-:W-:Y:S01]  /*4b20*/  LEA.HI.X R15, R8, R233, R9, 0x1, P4 ;  /* 0x000000e9080f7211 */ /* 0x000fe200020f0c09 */
[----:B------:R-:W-:-:S05]  /*4b30*/  IMAD.U32 R8, RZ, RZ, UR8 ;  /* 0x00000008ff087e24 */ /* 0x000fca000f8e00ff */
[----:B----4-:R-:W-:-:S04]  /*4b40*/  LEA R8, P4, R8, R26, 0x8 ;  /* 0x0000001a08087211 */ /* 0x010fc800078840ff */
[----:B------:R-:W-:Y:S02]  /*4b50*/  IADD3.X R9, R27, UR4, RZ, P4, !PT ;  /* 0x000000041b097c10 */ /* 0x000fe4000a7fe4ff */
[----:B------:R-:W-:Y:S01]  /*4b60*/  ISETP.GT.AND P4, PT, R0, 0x80, P5 ;  /* 0x000000800000780c */ /* 0x000fe20002f84270 */
[----:B------:R0:W5:-:S12]  /*4b70*/  LDL.LU.64 R26, [R1+0x200] ;  /* 0x00020000011a7983 */ /* 0x0001580000300a00 */
[----:B------:R-:W2:Y:S02]  /*4b80*/  @P4 LDG.E.LTC128B.U16 R13, desc[UR46][R14.64] ;  /* 0x0000002e0e0d4981 */ /* 0x000ea4000c1e1520 */
[----:B--2---:R-:W-:-:S05]  /*4b90*/  HADD2.F32 R14, -RZ, R13.H0_H0 ;  /* 0x2000000dff0e7230 */ /* 0x004fca0000004100 */
[----:B------:R-:W-:-:S04]  /*4ba0*/  FMUL R14, R14, R16 ;  /* 0x000000100e0e7220 */ /* 0x000fc80000400000 */
[----:B------:R-:W-:-:S05]  /*4bb0*/  FFMA R14, R18, R2, R14 ;  /* 0x00000002120e7223 */ /* 0x000fca000000000e */
[----:B------:R-:W-:-:S05]  /*4bc0*/  F2FP.F16.F32.PACK_AB R14, RZ, R14 ;  /* 0x0000000eff0e723e */ /* 0x000fca00000000ff */
[----:B------:R1:W-:Y:S02]  /*4bd0*/  @P4 STG.E.U16 desc[UR46][R8.64], R14 ;  /* 0x0000000e08004986 */ /* 0x0003e4000c10152e */
[----:B-1----:R-:W-:-:S04]  /*4be0*/  IMAD.WIDE.U32 R14, R20, R6, R10 ;  /* 0x00000006140e7225 */ /* 0x002fc800078e000a */
[----:B------:R-:W-:Y:S02]  /*4bf0*/  IMAD.IADD R15, R3, 0x1, R15 ;  /* 0x00000001030f7824 */ /* 0x000fe400078e020f */
[----:B------:R-:W-:-:S04]  /*4c00*/  IMAD.WIDE.U32 R14, R236, UR42, R14 ;  /* 0x0000002aec0e7c25 */ /* 0x000fc8000f8e000e */
[----:B------:R-:W-:Y:S01]  /*4c10*/  IMAD.IADD R15, R237, 0x1, R15 ;  /* 0x00000001ed0f7824 */ /* 0x000fe200078e020f */
[----:B------:R-:W-:-:S04]  /*4c20*/  LEA R18, P4, R14, R232, 0x1 ;  /* 0x000000e80e127211 */ /* 0x000fc800078808ff */
[----:B------:R-:W-:Y:S02]  /*4c30*/  LEA.HI.X R19, R14, R233, R15, 0x1, P4 ;  /* 0x000000e90e137211 */ /* 0x000fe400020f0c0f */
[----:B------:R-:W2:Y:S02]  /*4c40*/  LDL.64 R14, [R1+0x1d0] ;  /* 0x0001d000010e7983 */ /* 0x000ea40000100a00 */
[----:B--2---:R-:W-:-:S04]  /*4c50*/  IMAD.WIDE.U32 R14, R20, R6, R14 ;  /* 0x00000006140e7225 */ /* 0x004fc800078e000e */
[----:B------:R-:W-:Y:S01]  /*4c60*/  IMAD.IADD R20, R3, 0x1, R15 ;  /* 0x0000000103147824 */ /* 0x000fe200078e020f */
[----:B------:R-:W-:Y:S02]  /*4c70*/  IADD3 R3, P4, R24, R14, RZ ;  /* 0x0000000e18037210 */ /* 0x000fe40007f9e0ff */
[----:B------:R0:W5:Y:S03]  /*4c80*/  LDL.LU.64 R24, [R1+0x1f8] ;  /* 0x0001f80001187983 */ /* 0x0001660000300a00 */
[----:B------:R-:W-:Y:S01]  /*4c90*/  IMAD.X R22, R20, 0x1, R235, P4 ;  /* 0x0000000114167824 */ /* 0x000fe200020e06eb */
[----:B------:R1:W-:Y:S02]  /*4ca0*/  STL [R1+0x190], R20 ;  /* 0x0001901401007387 */ /* 0x0003e40000100800 */
[----:B-1----:R-:W-:-:S04]  /*4cb0*/  LEA R20, P4, R3, R232, 0x1 ;  /* 0x000000e803147211 */ /* 0x002fc800078808ff */
[----:B------:R-:W-:Y:S02]  /*4cc0*/  LEA.HI.X R21, R3, R233, R22, 0x1, P4 ;  /* 0x000000e903157211 */ /* 0x000fe400020f0c16 */
[----:B------:R0:W5:Y:S04]  /*4cd0*/  LDL.LU R22, [R1+0x1f4] ;  /* 0x0001f40001167983 */ /* 0x0001680000300800 */
[----:B------:R0:W5:Y:S04]  /*4ce0*/  LDL.LU R3, [R1+0x1f0] ;  /* 0x0001f00001037983 */ /* 0x0001680000300800 */
[----:B------:R1:W-:Y:S04]  /*4cf0*/  STL.64 [R1+0x188], R20 ;  /* 0x0001881401007387 */ /* 0x0003e80000100a00 */
[----:B-1----:R0:W5:Y:S01]  /*4d00*/  LDL.LU.64 R20, [R1+0x1e8] ;  /* 0x0001e80001147983 */ /* 0x0021620000300a00 */
[----:B------:R-:W-:-:S04]  /*4d10*/  LOP3.LUT P4, RZ, R17, 0x4, RZ, 0xc0, !PT ;  /* 0x0000000411ff7812 */ /* 0x000fc8000788c0ff */
[----:B------:R-:W-:Y:S01]  /*4d20*/  ISETP.GT.AND P4, PT, R0, 0x80, P4 ;  /* 0x000000800000780c */ /* 0x000fe20002784270 */
[----:B------:R-:W-:-:S12]  /*4d30*/  BSSY B1, `(.L_x_59) ;  /* 0x0000003000017945 */ /* 0x000fd80003800000 */
[----:B0-----:R-:W-:Y:S05]  /*4d40*/  @!P4 BRA `(.L_x_60) ;  /* 0x000000000004c947 */ /* 0x001fea0003800000 */
[----:B------:R0:W5:Y:S02]  /*4d50*/  LDG.E.LTC128B.U16 R13, desc[UR46][R18.64+0x2] ;  /* 0x0000022e120d7981 */ /* 0x000164000c1e1520 */
.L_x_60:
[----:B------:R-:W-:Y:S05]  /*4d60*/  BSYNC B1 ;  /* 0x0000000000017941 */ /* 0x000fea0003800000 */
.L_x_59:
[----:B-----5:R-:W-:Y:S04]  /*4d70*/  STL [R1+0x1f8], R3 ;  /* 0x0001f80301007387 */ /* 0x020fe80000100800 */
[----:B------:R1:W-:Y:S04]  /*4d80*/  STL.64 [R1+0x1f0], R6 ;  /* 0x0001f00601007387 */ /* 0x0003e80000100a00 */
[----:B-1----:R-:W2:Y:S01]  /*4d90*/  LDL.LU R7, [R1+0x144] ;  /* 0x0001440001077983 */ /* 0x002ea20000300800 */
[----:B------:R-:W-:-:S03]  /*4da0*/  HADD2.F32 R3, -RZ, R13.H0_H0 ;  /* 0x2000000dff037230 */ /* 0x000fc60000004100 */
[----:B------:R1:W-:Y:S02]  /*4db0*/  STL.64 [R1+0x1e8], R4 ;  /* 0x0001e80401007387 */ /* 0x0003e40000100a00 */
[----:B------:R-:W-:-:S04]  /*4dc0*/  FMUL R3, R3, R16 ;  /* 0x0000001003037220 */ /* 0x000fc80000400000 */
[----:B--2---:R-:W-:Y:S02]  /*4dd0*/  FFMA R7, R7, R2, R3 ;  /* 0x0000000207077223 */ /* 0x004fe40000000003 */
[----:B------:R2:W5:Y:S03]  /*4de0*/  LDL.LU R3, [R1+0x1f8] ;  /* 0x0001f80001037983 */ /* 0x0005660000300800 */
[----:B-1----:R-:W-:Y:S01]  /*4df0*/  F2FP.F16.F32.PACK_AB R5, RZ, R7 ;  /* 0x00000007ff05723e */ /* 0x002fe200000000ff */
[----:B------:R-:W-:-:S03]  /*4e00*/  IMAD.MOV.U32 R7, RZ, RZ, R9 ;  /* 0x000000ffff077224 */ /* 0x000fc600078e0009 */
[----:B------:R-:W-:Y:S01]  /*4e10*/  PRMT R6, R5, 0x7610, R6 ;  /* 0x0000761005067816 */ /* 0x000fe20000000006 */
[----:B------:R-:W-:-:S03]  /*4e20*/  IMAD.U32 R5, RZ, RZ, UR8 ;  /* 0x00000008ff057e24 */ /* 0x000fc6000f8e00ff */
[----:B------:R-:W-:Y:S01]  /*4e30*/  PRMT R4, R6, 0x7610, R4 ;  /* 0x0000761006047816 */ /* 0x000fe20000000004 */
[----:B------:R-:W-:Y:S02]  /*4e40*/  IMAD.MOV.U32 R6, RZ, RZ, R8 ;  /* 0x000000ffff067224 */ /* 0x000fe400078e0008 */
[----:B------:R-:W-:-:S03]  /*4e50*/  IMAD.SHL.U32 R5, R5, 0x10, RZ ;  /* 0x0000001005057824 */ /* 0x000fc600078e00ff */
[----:B------:R-:W-:Y:S04]  /*4e60*/  STL.64 [R1+0x140], R6 ;  /* 0x0001400601007387 */ /* 0x000fe80000100a00 */
[----:B------:R1:W-:Y:S04]  /*4e70*/  @P4 STG.E.U16 desc[UR46][R6.64+0x2], R4 ;  /* 0x0000020406004986 */ /* 0x0003e8000c10152e */
[----:B-1----:R2:W5:Y:S01]  /*4e80*/  LDL.LU.64 R6, [R1+0x1f0] ;  /* 0x0001f00001067983 */ /* 0x0025620000300a00 */
[----:B------:R-:W-:-:S03]  /*4e90*/  IADD3 R4, P4, R8, R5, RZ ;  /* 0x0000000508047210 */ /* 0x000fc60007f9e0ff */
[----:B------:R-:W3:Y:S01]  /*4ea0*/  LDL R5, [R1+0x1dc] ;  /* 0x0001dc0001057983 */ /* 0x000ee20000100800 */
[----:B------:R-:W-:Y:S01]  /*4eb0*/  BSSY B1, `(.L_x_61) ;  /* 0x000000a000017945 */ /* 0x000fe20003800000 */
[----:B---3--:R-:W-:-:S05]  /*4ec0*/  IMAD.X R5, R9, 0x1, R5, P4 ;  /* 0x0000000109057824 */ /* 0x008fca00020e0605 */
[----:B------:R1:W-:Y:S04]  /*4ed0*/  STL.64 [R1+0x180], R4 ;  /* 0x0001800401007387 */ /* 0x0003e80000100a00 */
[----:B-1----:R2:W5:Y:S01]  /*4ee0*/  LDL.LU.64 R4, [R1+0x1e8] ;  /* 0x0001e80001047983 */ /* 0x0025620000300a00 */
[----:B------:R-:W-:-:S13]  /*4ef0*/  ISETP.GT.AND P4, PT, R0, 0x88, P5 ;  /* 0x000000880000780c */ /* 0x000fda0002f84270 */
[----:B--2---:R-:W-:Y:S05]  /*4f00*/  @!P4 BRA `(.L_x_62) ;  /* 0x000000000010c947 */ /* 0x004fea0003800000 */
[----:B-----5:R1:W-:Y:S04]  /*4f10*/  STL.64 [R1+0x1e8], R2 ;  /* 0x0001e80201007387 */ /* 0x0203e80000100a00 */
[----:B-1----:R-:W2:Y:S04]  /*4f20*/  LDL.LU.64 R2, [R1+0x188] ;  /* 0x0001880001027983 */ /* 0x002ea80000300a00 */
[----:B--2---:R1:W5:Y:S04]  /*4f30*/  LDG.E.LTC128B.U16 R13, desc[UR46][R2.64] ;  /* 0x0000002e020d7981 */ /* 0x004368000c1e1520 */
[----:B------:R1:W5:Y:S02]  /*4f40*/  LDL.LU.64 R2, [R1+0x1e8] ;  /* 0x0001e80001027983 */ /* 0x0003640000300a00 */
.L_x_62:
[----:B------:R-:W-:Y:S05]  /*4f50*/  BSYNC B1 ;  /* 0x0000000000017941 */ /* 0x000fea0003800000 */
.L_x_61:
[----:B-----5:R2:W-:Y:S04]  /*4f60*/  STL.64 [R1+0x1f0], R6 ;  /* 0x0001f00601007387 */ /* 0x0205e80000100a00 */
[----:B--2---:R-:W2:Y:S04]  /*4f70*/  LDL.LU R6, [R1+0x148] ;  /* 0x0001480001067983 */ /* 0x004ea80000300800 */
[----:B------:R-:W3:Y:S04]  /*4f80*/  LDL.LU R7, [R1+0x190] ;  /* 0x0001900001077983 */ /* 0x000ee80000300800 */
[----:B------:R4:W-:Y:S04]  /*4f90*/  STL.64 [R1+0x1e8], R4 ;  /* 0x0001e80401007387 */ /* 0x0009e80000100a00 */
[----:B----4-:R-:W4:Y:S01]  /*4fa0*/  LDL.64 R4, [R1+0x180] ;  /* 0x0001800001047983 */ /* 0x010f220000100a00 */
[----:B------:R-:W-:-:S05]  /*4fb0*/  HADD2.F32 R15, -RZ, R13.H0_H0 ;  /* 0x2000000dff0f7230 */ /* 0x000fca0000004100 */
[----:B------:R-:W-:-:S04]  /*4fc0*/  FMUL R15, R15, R16 ;  /* 0x000000100f0f7220 */ /* 0x000fc80000400000 */
[----:B--2---:R-:W-:-:S05]  /*4fd0*/  FFMA R15, R6, R2, R15 ;  /* 0x00000002060f7223 */ /* 0x004fca000000000f */
[----:B------:R-:W-:-:S05]  /*4fe0*/  F2FP.F16.F32.PACK_AB R15, RZ, R15 ;  /* 0x0000000fff0f723e */ /* 0x000fca00000000ff */
[----:B----4-:R3:W-:Y:S01]  /*4ff0*/  @P4 STG.E.U16 desc[UR46][R4.64], R15 ;  /* 0x0000000f04004986 */ /* 0x0107e2000c10152e */
[----:B------:R-:W-:-:S05]  /*5000*/  IADD3 R14, P4, R10, R14, RZ ;  /* 0x0000000e0a0e7210 */ /* 0x000fca0007f9e0ff */
[----:B---3--:R-:W-:Y:S02]  /*5010*/  IMAD.X R15, R11, 0x1, R7, P4 ;  /* 0x000000010b0f7824 */ /* 0x008fe400020e0607 */
[----:B------:R-:W-:Y:S02]  /*5020*/  IMAD.U32 R5, RZ, RZ, UR8 ;  /* 0x00000008ff057e24 */ /* 0x000fe4000f8e00ff */
[----:B------:R-:W-:-:S04]  /*5030*/  IMAD.WIDE.U32 R6, R236, UR42, R14 ;  /* 0x0000002aec067c25 */ /* 0x000fc8000f8e000e */
[----:B------:R-:W-:Y:S01]  /*5040*/  IMAD.IADD R15, R237, 0x1, R7 ;  /* 0x00000001ed0f7824 */ /* 0x000fe200078e0207 */
[----:B------:R-:W-:Y:S01]  /*5050*/  LEA R14, P4, R6, R232, 0x1 ;  /* 0x000000e8060e7211 */ /* 0x000fe200078808ff */
[----:B------:R-:W-:-:S03]  /*5060*/  IMAD.SHL.U32 R5, R5, 0x10, RZ ;  /* 0x0000001005057824 */ /* 0x000fc600078e00ff */
[----:B------:R-:W-:Y:S02]  /*5070*/  LEA.HI.X R15, R6, R233, R15, 0x1, P4 ;  /* 0x000000e9060f7211 */ /* 0x000fe400020f0c0f */
[----:B------:R2:W5:Y:S01]  /*5080*/  LDL.LU.64 R6, [R1+0x1f0] ;  /* 0x0001f00001067983 */ /* 0x0005620000300a00 */
[----:B------:R-:W-:-:S03]  /*5090*/  IADD3 R4, P4, R5, R8, RZ ;  /* 0x0000000805047210 */ /* 0x000fc60007f9e0ff */
[----:B------:R-:W3:Y:S01]  /*50a0*/  LDL R5, [R1+0x1dc] ;  /* 0x0001dc0001057983 */ /* 0x000ee20000100800 */
[----:B------:R-:W-:Y:S01]  /*50b0*/  BSSY B1, `(.L_x_63) ;  /* 0x0000008000017945 */ /* 0x000fe20003800000 */
[----:B---3--:R-:W-:-:S05]  /*50c0*/  IMAD.X R5, R5, 0x1, R9, P4 ;  /* 0x0000000105057824 */ /* 0x008fca00020e0609 */
[----:B------:R3:W-:Y:S04]  /*50d0*/  STL.64 [R1+0x188], R4 ;  /* 0x0001880401007387 */ /* 0x0007e80000100a00 */
[----:B---3--:R2:W5:Y:S01]  /*50e0*/  LDL.LU.64 R4, [R1+0x1e8] ;  /* 0x0001e80001047983 */ /* 0x0085620000300a00 */
[----:B------:R-:W-:-:S04]  /*50f0*/  LOP3.LUT P4, RZ, R17, 0x4, RZ, 0xc0, !PT ;  /* 0x0000000411ff7812 */ /* 0x000fc8000788c0ff */
[----:B------:R-:W-:-:S13]  /*5100*/  ISETP.GT.AND P4, PT, R0, 0x88, P4 ;  /* 0x000000880000780c */ /* 0x000fda0002784270 */
[----:B--2---:R-:W-:Y:S05]  /*5110*/  @!P4 BRA `(.L_x_64) ;  /* 0x000000000004c947 */ /* 0x004fea0003800000 */
[----:B------:R2:W5:Y:S02]  /*5120*/  LDG.E.LTC128B.U16 R13, desc[UR46][R14.64+0x2] ;  /* 0x0000022e0e0d7981 */ /* 0x000564000c1e1520 */
.L_x_64:
[----:B------:R-:W-:Y:S05]  /*5130*/  BSYNC B1 ;  /* 0x0000000000017941 */ /* 0x000fea0003800000 */
.L_x_63:
[----:B------:R-:W-:Y:S04]  /*5140*/  STL [R1+0x204], R9 ;  /* 0x0002040901007387 */ /* 0x000fe80000100800 */
[----:B------:R3:W-:Y:S04]  /*5150*/  STL [R1+0x200], R8 ;  /* 0x0002000801007387 */ /* 0x0007e80000100800 */
[----:B---3--:R-:W3:Y:S04]  /*5160*/  LDL.LU R8, [R1+0x14c] ;  /* 0x00014c0001087983 */ /* 0x008ee80000300800 */
[----:B-----5:R-:W-:Y:S04]  /*5170*/  STL [R1+0x1fc], R7 ;  /* 0x0001fc0701007387 */ /* 0x020fe80000100800 */
[----:B------:R-:W-:Y:S04]  /*5180*/  STL [R1+0x1f8], R6 ;  /* 0x0001f80601007387 */ /* 0x000fe80000100800 */
[----:B------:R4:W-:Y:S04]  /*5190*/  STL.64 [R1+0x1f0], R4 ;  /* 0x0001f00401007387 */ /* 0x0009e80000100a00 */
[----:B----4-:R-:W4:Y:S01]  /*51a0*/  LDL.64 R4, [R1+0x188] ;  /* 0x0001880001047983 */ /* 0x010f220000100a00 */
[----:B------:R-:W-:-:S03]  /*51b0*/  HADD2.F32 R9, -RZ, R13.H0_H0 ;  /* 0x2000000dff097230 */ /* 0x000fc60000004100 */
[----:B------:R1:W-:Y:S02]  /*51c0*/  STL [R1+0x1e8], R3 ;  /* 0x0001e80301007387 */ /* 0x0003e40000100800 */
[----:B------:R-:W-:-:S04]  /*51d0*/  FMUL R9, R9, R16 ;  /* 0x0000001009097220 */ /* 0x000fc80000400000 */
[----:B---3--:R-:W-:Y:S02]  /*51e0*/  FFMA R8, R8, R2, R9 ;  /* 0x0000000208087223 */ /* 0x008fe40000000009 */
[----:B------:R3:W5:Y:S03]  /*51f0*/  LDL.LU R9, [R1+0x204] ;  /* 0x0002040001097983 */ /* 0x0007660000300800 */
[----:B------:R-:W-:Y:S02]  /*5200*/  F2FP.F16.F32.PACK_AB R7, RZ, R8 ;  /* 0x00000008ff07723e */ /* 0x000fe400000000ff */
[----:B------:R3:W5:Y:S02]  /*5210*/  LDL.LU R8, [R1+0x200] ;  /* 0x0002000001087983 */ /* 0x0007640000300800 */
[----:B------:R-:W-:Y:S02]  /*5220*/  PRMT R6, R7, 0x7610, R6 ;  /* 0x0000761007067816 */ /* 0x000fe40000000006 */
[----:B------:R3:W5:Y:S02]  /*5230*/  LDL.LU R7, [R1+0x1fc] ;  /* 0x0001fc0001077983 */ /* 0x0007640000300800 */
[----:B-1----:R-:W-:-:S02]  /*5240*/  PRMT R3, R6, 0x7610, R3 ;  /* 0x0000761006037816 */ /* 0x002fc40000000003 */
[----:B------:R3:W5:Y:S04]  /*5250*/  LDL.LU R6, [R1+0x1f8] ;  /* 0x0001f80001067983 */ /* 0x0007680000300800 */
[----:B----4-:R1:W-:Y:S04]  /*5260*/  @P4 STG.E.U16 desc[UR46][R4.64+0x2], R3 ;  /* 0x0000020304004986 */ /* 0x0103e8000c10152e */
[----:B-1----:R3:W5:Y:S04]  /*5270*/  LDL.LU.64 R4, [R1+0x1f0] ;  /* 0x0001f00001047983 */ /* 0x0027680000300a00 */
[----:B------:R3:W5:Y:S01]  /*5280*/  LDL.LU R3, [R1+0x1e8] ;  /* 0x0001e80001037983 */ /* 0x0007620000300800 */
[----:B------:R-:W-:Y:S01]  /*5290*/  LOP3.LUT P4, RZ, R17, 0x2, RZ, 0xc0, !PT ;  /* 0x0000000211ff7812 */ /* 0x000fe2000788c0ff */
[----:B------:R-:W-:Y:S03]  /*52a0*/  BSSY B1, `(.L_x_65) ;  /* 0x0000004000017945 */ /* 0x000fe60003800000 */
[----:B------:R-:W-:-:S13]  /*52b0*/  ISETP.GT.AND P4, PT, R0, 0x80, P4 ;  /* 0x000000800000780c */ /* 0x000fda0002784270 */
[----:B---3--:R-:W-:Y:S05]  /*52c0*/  @!P4 BRA `(.L_x_66) ;  /* 0x000000000004c947 */ /* 0x008fea0003800000 */
[----:B------:R1:W5:Y:S02]  /*52d0*/  LDG.E.LTC128B.U16 R13, desc[UR46][R18.64+0x10] ;  /* 0x0000102e120d7981 */ /* 0x000364000c1e1520 */
.L_x_66:
[----:B------:R-:W-:Y:S05]  /*52e0*/  BSYNC B1 ;  /* 0x0000000000017941 */ /* 0x000fea0003800000 */
.L_x_65:
[----:B-----5:R-:W-:Y:S04]  /*52f0*/  STL [R1+0x1f8], R7 ;  /* 0x0001f80701007387 */ /* 0x020fe80000100800 */
[----:B------:R3:W-:Y:S04]  /*5300*/  STL [R1+0x1f4], R6 ;  /* 0x0001f40601007387 */ /* 0x0007e80000100800 */
[----:B---3--:R-:W3:Y:S01]  /*5310*/  LDL.LU R6, [R1+0x150] ;  /* 0x0001500001067983 */ /* 0x008ee20000300800 */
[----:B------:R-:W-:-:S03]  /*5320*/  HADD2.F32 R7, -RZ, R13.H0_H0 ;  /* 0x2000000dff077230 */ /* 0x000fc60000004100 */
[----:B------:R4:W-:Y:S02]  /*5330*/  STL [R1+0x1f0], R5 ;  /* 0x0001f00501007387 */ /* 0x0009e40000100800 */
[----:B------:R-:W-:Y:S02]  /*5340*/  FMUL R7, R7, R16 ;  /* 0x0000001007077220 */ /* 0x000fe40000400000 */
[----:B------:R0:W-:Y:S04]  /*5350*/  STL [R1+0x1ec], R4 ;  /* 0x0001ec0401007387 */ /* 0x0001e80000100800 */
[----:B------:R2:W-:Y:S01]  /*5360*/  STL [R1+0x1e8], R3 ;  /* 0x0001e80301007387 */ /* 0x0005e20000100800 */
[----:B---3--:R-:W-:-:S03]  /*5370*/  FFMA R6, R6, R2, R7 ;  /* 0x0000000206067223 */ /* 0x008fc60000000007 */
[----:B------:R3:W5:Y:S02]  /*5380*/  LDL.LU R7, [R1+0x1f8] ;  /* 0x0001f80001077983 */ /* 0x0007640000300800 */
[----:B----4-:R-:W-:Y:S02]  /*5390*/  F2FP.F16.F32.PACK_AB R5, RZ, R6 ;  /* 0x00000006ff05723e */ /* 0x010fe400000000ff */
[----:B------:R3:W5:Y:S02]  /*53a0*/  LDL.LU R6, [R1+0x1f4] ;  /* 0x0001f40001067983 */ /* 0x0007640000300800 */
[----:B0-----:R-:W-:Y:S02]  /*53b0*/  PRMT R4, R5, 0x7610, R4 ;  /* 0x0000761005047816 */ /* 0x001fe40000000004 */
[----:B------:R3:W5:Y:S02]  /*53c0*/  LDL.LU R5, [R1+0x1f0] ;  /* 0x0001f00001057983 */ /* 0x0007640000300800 */
[----:B--2---:R-:W-:-:S02]  /*53d0*/  PRMT R3, R4, 0x7610, R3 ;  /* 0x0000761004037816 */ /* 0x004fc40000000003 */
[----:B------:R3:W5:Y:S04]  /*53e0*/  LDL.LU R4, [R1+0x1ec] ;  /* 0x0001ec0001047983 */ /* 0x0007680000300800 */
[----:B------:R0:W-:Y:S04]  /*53f0*/  @P4 STG.E.U16 desc[UR46][R8.64+0x10], R3 ;  /* 0x0000100308004986 */ /* 0x0001e8000c10152e */
[----:B0-----:R3:W5:Y:S01]  /*5400*/  LDL.LU R3, [R1+0x1e8] ;  /* 0x0001e80001037983 */ /* 0x0017620000300800 */
[----:B------:R-:W-:Y:S01]  /*5410*/  ISETP.GT.AND P4, PT, R0, 0x80, P6 ;  /* 0x000000800000780c */ /* 0x000fe20003784270 */
[----:B------:R-:W-:-:S12]  /*5420*/  BSSY B1, `(.L_x_67) ;  /* 0x0000003000017945 */ /* 0x000fd80003800000 */
[----:B---3--:R-:W-:Y:S05]  /*5430*/  @!P4 BRA `(.L_x_68) ;  /* 0x000000000004c947 */ /* 0x008fea0003800000 */
[----:B------:R0:W5:Y:S02]  /*5440*/  LDG.E.LTC128B.U16 R13, desc[UR46][R18.64+0x12] ;  /* 0x0000122e120d7981 */ /* 0x000164000c1e1520 */
.L_x_68:
[----:B------:R-:W-:Y:S05]  /*5450*/  BSYNC B1 ;  /* 0x0000000000017941 */ /* 0x000fea0003800000 */
.L_x_67:
[----:B------:R-:W-:Y:S04]  /*5460*/  STL [R1+0x204], R9 ;  /* 0x0002040901007387 */ /* 0x000fe80000100800 */
[----:B------:R2:W-:Y:S04]  /*5470*/  STL [R1+0x200], R8 ;  /* 0x0002000801007387 */ /* 0x0005e80000100800 */
[----:B--2---:R-:W2:Y:S04]  /*5480*/  LDL.LU R8, [R1+0x154] ;  /* 0x0001540001087983 */ /* 0x004ea80000300800 */
[----:B-----5:R-:W-:Y:S04]  /*5490*/  STL [R1+0x1fc], R7 ;  /* 0x0001fc0701007387 */ /* 0x020fe80000100800 */
[----:B------:R-:W-:Y:S04]  /*54a0*/  STL [R1+0x1f8], R6 ;  /* 0x0001f80601007387 */ /* 0x000fe80000100800 */
[----:B------:R3:W-:Y:S04]  /*54b0*/  STL.64 [R1+0x1f0], R4 ;  /* 0x0001f00401007387 */ /* 0x0007e80000100a00 */
[----:B---3--:R-:W3:Y:S01]  /*54c0*/  LDL.64 R4, [R1+0x140] ;  /* 0x0001400001047983 */ /* 0x008ee20000100a00 */
[----:B------:R-:W-:-:S03]  /*54d0*/  HADD2.F32 R9, -RZ, R13.H0_H0 ;  /* 0x2000000dff097230 */ /* 0x000fc60000004100 */
[----:B------:R4:W-:Y:S02]  /*54e0*/  STL [R1+0x1e8], R3 ;  /* 0x0001e80301007387 */ /* 0x0009e40000100800 */
[----:B------:R-:W-:-:S04]  /*54f0*/  FMUL R9, R9, R16 ;  /* 0x0000001009097220 */ /* 0x000fc80000400000 */
[----:B--2---:R-:W-:Y:S02]  /*5500*/  FFMA R8, R8, R2, R9 ;  /* 0x0000000208087223 */ /* 0x004fe40000000009 */
[----:B------:R2:W5:Y:S03]  /*5510*/  LDL.LU R9, [R1+0x204] ;  /* 0x0002040001097983 */ /* 0x0005660000300800 */
[----:B------:R-:W-:Y:S02]  /*5520*/  F2FP.F16.F32.PACK_AB R7, RZ, R8 ;  /* 0x00000008ff07723e */ /* 0x000fe400000000ff */
[----:B------:R2:W5:Y:S02]  /*5530*/  LDL.LU R8, [R1+0x200] ;  /* 0x0002000001087983 */ /* 0x0005640000300800 */
[----:B------:R-:W-:Y:S02]  /*5540*/  PRMT R6, R7, 0x7610, R6 ;  /* 0x0000761007067816 */ /* 0x000fe40000000006 */
[----:B------:R2:W5:Y:S02]  /*5550*/  LDL.LU R7, [R1+0x1fc] ;  /* 0x0001fc0001077983 */ /* 0x0005640000300800 */
[----:B----4-:R-:W-:-:S02]  /*5560*/  PRMT R3, R6, 0x7610, R3 ;  /* 0x0000761006037816 */ /* 0x010fc40000000003 */
[----:B------:R2:W5:Y:S04]  /*5570*/  LDL.LU R6, [R1+0x1f8] ;  /* 0x0001f80001067983 */ /* 0x0005680000300800 */
[----:B---3--:R3:W-:Y:S04]  /*5580*/  @P4 STG.E.U16 desc[UR46][R4.64+0x12], R3 ;  /* 0x0000120304004986 */ /* 0x0087e8000c10152e */
[----:B---3--:R2:W5:Y:S04]  /*5590*/  LDL.LU.64 R4, [R1+0x1f0] ;  /* 0x0001f00001047983 */ /* 0x0085680000300a00 */
[----:B------:R2:W5:Y:S01]  /*55a0*/  LDL.LU R3, [R1+0x1e8] ;  /* 0x0001e80001037983 */ /* 0x0005620000300800 */
[----:B------:R-:W-:Y:S01]  /*55b0*/  LOP3.LUT P4, RZ, R17, 0x2, RZ, 0xc0, !PT ;  /* 0x0000000211ff7812 */ /* 0x000fe2000788c0ff */
[----:B------:R-:W-:Y:S03]  /*55c0*/  BSSY B1, `(.L_x_69) ;  /* 0x0000004000017945 */ /* 0x000fe60003800000 */
[----:B------:R-:W-:-:S13]  /*55d0*/  ISETP.GT.AND P4, PT, R0, 0x88, P4 ;  /* 0x000000880000780c */ /* 0x000fda0002784270 */
[----:B--2---:R-:W-:Y:S05]  /*55e0*/  @!P4 BRA `(.L_x_70) ;  /* 0x000000000004c947 */ /* 0x004fea0003800000 */
[----:B------:R2:W5:Y:S02]  /*55f0*/  LDG.E.LTC128B.U16 R13, desc[UR46][R14.64+0x10] ;  /* 0x0000102e0e0d7981 */ /* 0x000564000c1e1520 */
.L_x_70:
[----:B------:R-:W-:Y:S05]  /*5600*/  BSYNC B1 ;  /* 0x0000000000017941 */ /* 0x000fea0003800000 */
.L_x_69:
[----:B-----5:R-:W-:Y:S04]  /*5610*/  STL [R1+0x204], R9 ;  /* 0x0002040901007387 */ /* 0x020fe80000100800 */
[----:B------:R3:W-:Y:S04]  /*5620*/  STL [R1+0x200], R8 ;  /* 0x0002000801007387 */ /* 0x0007e80000100800 */
[----:B---3--:R-:W3:Y:S04]  /*5630*/  LDL.LU R8, [R1+0x158] ;  /* 0x0001580001087983 */ /* 0x008ee80000300800 */
[----:B------:R-:W-:Y:S04]  /*5640*/  STL [R1+0x1fc], R7 ;  /* 0x0001fc0701007387 */ /* 0x000fe80000100800 */
        /* <DEDUP_REMOVED lines=12> */
[----:B0-----:R-:W-:-:S02]  /*5710*/  PRMT R3, R6, 0x7610, R3 ;  /* 0x0000761006037816 */ /* 0x001fc40000000003 */
[----:B------:R3:W5:Y:S04]  /*5720*/  LDL.LU R6, [R1+0x1f8] ;  /* 0x0001f80001067983 */ /* 0x0007680000300800 */
[----:B----4-:R0:W-:Y:S04]  /*5730*/  @P4 STG.E.U16 desc[UR46][R4.64+0x10], R3 ;  /* 0x0000100304004986 */ /* 0x0101e8000c10152e */
[----:B0-----:R3:W5:Y:S04]  /*5740*/  LDL.LU.64 R4, [R1+0x1f0] ;  /* 0x0001f00001047983 */ /* 0x0017680000300a00 */
[----:B------:R3:W5:Y:S01]  /*5750*/  LDL.LU R3, [R1+0x1e8] ;  /* 0x0001e80001037983 */ /* 0x0007620000300800 */
[----:B------:R-:W-:Y:S01]  /*5760*/  ISETP.GT.AND P4, PT, R0, 0x88, P6 ;  /* 0x000000880000780c */ /* 0x000fe20003784270 */
[----:B------:R-:W-:-:S12]  /*5770*/  BSSY B1, `(.L_x_71) ;  /* 0x0000003000017945 */ /* 0x000fd80003800000 */
[----:B---3--:R-:W-:Y:S05]  /*5780*/  @!P4 BRA `(.L_x_72) ;  /* 0x000000000004c947 */ /* 0x008fea0003800000 */
[----:B------:R0:W5:Y:S02]  /*5790*/  LDG.E.LTC128B.U16 R13, desc[UR46][R14.64+0x12] ;  /* 0x0000122e0e0d7981 */ /* 0x000164000c1e1520 */
.L_x_72:
[----:B------:R-:W-:Y:S05]  /*57a0*/  BSYNC B1 ;  /* 0x0000000000017941 */ /* 0x000fea0003800000 */
.L_x_71:
[----:B-----5:R-:W-:Y:S04]  /*57b0*/  STL [R1+0x204], R9 ;  /* 0x0002040901007387 */ /* 0x020fe80000100800 */
[----:B------:R3:W-:Y:S04]  /*57c0*/  STL [R1+0x200], R8 ;  /* 0x0002000801007387 */ /* 0x0007e80000100800 */
[----:B---3--:R-:W3:Y:S04]  /*57d0*/  LDL.LU R8, [R1+0x15c] ;  /* 0x00015c0001087983 */ /* 0x008ee80000300800 */
[----:B------:R-:W-:Y:S04]  /*57e0*/  STL [R1+0x1fc], R7 ;  /* 0x0001fc0701007387 */ /* 0x000fe80000100800 */
[----:B------:R-:W-:Y:S04]  /*57f0*/  STL [R1+0x1f8], R6 ;  /* 0x0001f80601007387 */ /* 0x000fe80000100800 */
[----:B------:R4:W-:Y:S04]  /*5800*/  STL.64 [R1+0x1f0], R4 ;  /* 0x0001f00401007387 */ /* 0x0009e80000100a00 */
[----:B----4-:R-:W4:Y:S01]  /*5810*/  LDL.LU.64 R4, [R1+0x188] ;  /* 0x0001880001047983 */ /* 0x010f220000300a00 */
        /* <DEDUP_REMOVED lines=11> */
[----:B----4-:R-:W-:Y:S04]  /*58d0*/  STL.64 [R1+0x148], R4 ;  /* 0x0001480401007387 */ /* 0x010fe80000100a00 */
[----:B------:R1:W-:Y:S04]  /*58e0*/  @P4 STG.E.U16 desc[UR46][R4.64+0x12], R3 ;  /* 0x0000120304004986 */ /* 0x0003e8000c10152e */
[----:B-1----:R3:W5:Y:S04]  /*58f0*/  LDL.LU.64 R4, [R1+0x1f0] ;  /* 0x0001f00001047983 */ /* 0x0027680000300a00 */
[----:B------:R3:W5:Y:S01]  /*5900*/  LDL.LU R3, [R1+0x1e8] ;  /* 0x0001e80001037983 */ /* 0x0007620000300800 */
[----:B------:R-:W-:Y:S01]  /*5910*/  ISETP.GT.AND P4, PT, R0, 0x80, P3 ;  /* 0x000000800000780c */ /* 0x000fe20001f84270 */
[----:B------:R-:W-:-:S12]  /*5920*/  BSSY B1, `(.L_x_73) ;  /* 0x0000003000017945 */ /* 0x000fd80003800000 */
[----:B---3--:R-:W-:Y:S05]  /*5930*/  @!P4 BRA `(.L_x_74) ;  /* 0x000000000004c947 */ /* 0x008fea0003800000 */
[----:B------:R1:W5:Y:S02]  /*5940*/  LDG.E.LTC128B.U16 R13, desc[UR46][R18.64+0x20] ;  /* 0x0000202e120d7981 */ /* 0x000364000c1e1520 */
.L_x_74:
[----:B------:R-:W-:Y:S05]  /*5950*/  BSYNC B1 ;  /* 0x0000000000017941 */ /* 0x000fea0003800000 */
.L_x_73:
        /* <DEDUP_REMOVED lines=22> */
.L_x_76:
[----:B------:R-:W-:Y:S05]  /*5ac0*/  BSYNC B1 ;  /* 0x0000000000017941 */ /* 0x000fea0003800000 */
.L_x_75:
        /* <DEDUP_REMOVED lines=21> */
[----:B------:R-:W-:Y:S01]  /*5c20*/  ISETP.GT.AND P4, PT, R0, 0x88, P3 ;  /* 0x000000880000780c */ /* 0x000fe20001f84270 */
[----:B------:R-:W-:-:S12]  /*5c30*/  BSSY B1, `(.L_x_77) ;  /* 0x0000003000017945 */ /* 0x000fd80003800000 */
[----:B--2---:R-:W-:Y:S05]  /*5c40*/  @!P4 BRA `(.L_x_78) ;  /* 0x000000000004c947 */ /* 0x004fea0003800000 */
[----:B------:R2:W5:Y:S02]  /*5c50*/  LDG.E.LTC128B.U16 R13, desc[UR46][R14.64+0x20] ;  /* 0x0000202e0e0d7981 */ /* 0x000564000c1e1520 */
.L_x_78:
[----:B------:R-:W-:Y:S05]  /*5c60*/  BSYNC B1 ;  /* 0x0000000000017941 */ /* 0x000fea0003800000 */
.L_x_77:
        /* <DEDUP_REMOVED lines=25> */
.L_x_80:
[----:B------:R-:W-:Y:S05]  /*5e00*/  BSYNC B1 ;  /* 0x0000000000017941 */ /* 0x000fea0003800000 */
.L_x_79:
        /* <DEDUP_REMOVED lines=9> */
[----:B------:R-:W-:Y:S01]  /*5ea0*/  FMUL R9, R9, R16 ;  /* 0x0000001009097220 */ /* 0x000fe20000400000 */
[----:B------:R-:W-:Y:S03]  /*5eb0*/  BSSY B1, `(.L_x_81) ;  /* 0x0000011000017945 */ /* 0x000fe60003800000 */
[----:B---3--:R-:W-:Y:S02]  /*5ec0*/  FFMA R8, R8, R2, R9 ;  /* 0x0000000208087223 */ /* 0x008fe40000000009 */
[----:B------:R3:W5:Y:S03]  /*5ed0*/  LDL.LU R9, [R1+0x204] ;  /* 0x0002040001097983 */ /* 0x0007660000300800 */
[----:B------:R-:W-:-:S02]  /*5ee0*/  F2FP.F16.F32.PACK_AB R7, RZ, R8 ;  /* 0x00000008ff07723e */ /* 0x000fc400000000ff */
[----:B------:R3:W5:Y:S02]  /*5ef0*/  LDL.LU R8, [R1+0x200] ;  /* 0x0002000001087983 */ /* 0x0007640000300800 */
[----:B------:R-:W-:Y:S02]  /*5f00*/  PRMT R6, R7, 0x7610, R6 ;  /* 0x0000761007067816 */ /* 0x000fe40000000006 */
[----:B------:R3:W5:Y:S02]  /*5f10*/  LDL.LU R7, [R1+0x1fc] ;  /* 0x0001fc0001077983 */ /* 0x0007640000300800 */
[----:B-1----:R-:W-:Y:S02]  /*5f20*/  PRMT R3, R6, 0x7610, R3 ;  /* 0x0000761006037816 */ /* 0x002fe40000000003 */
[----:B------:R3:W5:Y:S04]  /*5f30*/  LDL.LU R6, [R1+0x1f8] ;  /* 0x0001f80001067983 */ /* 0x0007680000300800 */
[----:B----4-:R1:W-:Y:S01]  /*5f40*/  @P4 STG.E.U16 desc[UR46][R4.64+0x22], R3 ;  /* 0x0000220304004986 */ /* 0x0103e2000c10152e */
[----:B------:R-:W-:-:S03]  /*5f50*/  ISETP.GT.AND P4, PT, R0, 0x80, P1 ;  /* 0x000000800000780c */ /* 0x000fc60000f84270 */
[----:B-1----:R3:W5:Y:S04]  /*5f60*/  LDL.LU.64 R4, [R1+0x1f0] ;  /* 0x0001f00001047983 */ /* 0x0027680000300a00 */
[----:B------:R3:W5:Y:S04]  /*5f70*/  LDL.LU R3, [R1+0x1e8] ;  /* 0x0001e80001037983 */ /* 0x0007680000300800 */
[----:B------:R3:W-:Y:S02]  /*5f80*/  STL.S16 [R1+0x188], R13 ;  /* 0x0001880d01007387 */ /* 0x0007e40000100600 */
[----:B------:R-:W-:Y:S05]  /*5f90*/  @!P4 BRA `(.L_x_82) ;  /* 0x000000000008c947 */ /* 0x000fea0003800000 */
[----:B---3--:R-:W3:Y:S04]  /*5fa0*/  LDG.E.LTC128B.U16 R13, desc[UR46][R18.64+0x30] ;  /* 0x0000302e120d7981 */ /* 0x008ee8000c1e1520 */
[----:B---3--:R1:W-:Y:S02]  /*5fb0*/  STL [R1+0x188], R13 ;  /* 0x0001880d01007387 */ /* 0x0083e40000100800 */
.L_x_82:
[----:B------:R-:W-:Y:S05]  /*5fc0*/  BSYNC B1 ;  /* 0x0000000000017941 */ /* 0x000fea0003800000 */
.L_x_81:
[----:B------:R4:W-:Y:S04]  /*5fd0*/  STL.64 [R1+0x208], R22 ;  /* 0x0002081601007387 */ /* 0x0009e80000100a00 */
[----:B----4-:R-:W4:Y:S01]  /*5fe0*/  LDL.LU R23, [R1+0x170] ;  /* 0x0001700001177983 */ /* 0x010f220000300800 */
[----:B-1-3--:R-:W-:-:S03]  /*5ff0*/  HADD2.F32 R13, -RZ, R13.H0_H0 ;  /* 0x2000000dff0d7230 */ /* 0x00afc60000004100 */
[----:B------:R-:W-:Y:S02]  /*6000*/  STL.64 [R1+0x200], R20 ;  /* 0x0002001401007387 */ /* 0x000fe40000100a00 */
[----:B------:R-:W-:Y:S02]  /*6010*/  FMUL R13, R13, R16 ;  /* 0x000000100d0d7220 */ /* 0x000fe40000400000 */
[----:B------:R1:W-:Y:S04]  /*6020*/  STL.64 [R1+0x1f8], R18 ;  /* 0x0001f81201007387 */ /* 0x0003e80000100a00 */
[----:B------:R-:W-:Y:S04]  /*6030*/  STL.64 [R1+0x1f0], R14 ;  /* 0x0001f00e01007387 */ /* 0x000fe80000100a00 */
[----:B-----5:R-:W-:Y:S04]  /*6040*/  STL.64 [R1+0x1e8], R4 ;  /* 0x0001e80401007387 */ /* 0x020fe80000100a00 */
[----:B-1----:R-:W3:Y:S01]  /*6050*/  LDL.LU.64 R18, [R1+0x1d0] ;  /* 0x0001d00001127983 */ /* 0x002ee20000300a00 */
[----:B----4-:R-:W-:-:S05]  /*6060*/  FFMA R13, R23, R2, R13 ;  /* 0x00000002170d7223 */ /* 0x010fca000000000d */
[----:B------:R-:W-:-:S05]  /*6070*/  F2FP.F16.F32.PACK_AB R13, RZ, R13 ;  /* 0x0000000dff0d723e */ /* 0x000fca00000000ff */
[----:B------:R1:W-:Y:S01]  /*6080*/  @P4 STG.E.U16 desc[UR46][R8.64+0x30], R13 ;  /* 0x0000300d08004986 */ /* 0x0003e2000c10152e */
[----:B------:R-:W-:-:S05]  /*6090*/  IADD3 R20, P4, R12, 0x100, RZ ;  /* 0x000001000c147810 */ /* 0x000fca0007f9e0ff */
[----:B-1----:R-:W-:-:S04]  /*60a0*/  IMAD.X R8, RZ, RZ, UR7, P4 ;  /* 0x00000007ff087e24 */ /* 0x002fc8000a0e06ff */
[----:B------:R-:W-:-:S04]  /*60b0*/  IMAD R8, R8, R6, RZ ;  /* 0x0000000608087224 */ /* 0x000fc800078e02ff */
[C---:B------:R-:W-:Y:S02]  /*60c0*/  IMAD R5, R20.reuse, R7, R8 ;  /* 0x0000000714057224 */ /* 0x040fe400078e0208 */
[----:B------:R-:W-:-:S04]  /*60d0*/  IMAD.WIDE.U32 R8, R20, R6, R234 ;  /* 0x0000000614087225 */ /* 0x000fc800078e00ea */
[----:B------:R-:W-:Y:S01]  /*60e0*/  IMAD.IADD R9, R9, 0x1, R5 ;  /* 0x0000000109097824 */ /* 0x000fe200078e0205 */
[----:B0-2---:R-:W-:-:S04]  /*60f0*/  LEA R14, P4, R8, R232, 0x1 ;  /* 0x000000e8080e7211 */ /* 0x005fc800078808ff */
[----:B------:R-:W-:Y:S02]  /*6100*/  LEA.HI.X R15, R8, R233, R9, 0x1, P4 ;  /* 0x000000e9080f7211 */ /* 0x000fe400020f0c09 */
[----:B------:R-:W-:-:S05]  /*6110*/  IADD3 R4, P4, R12, 0x180, RZ ;  /* 0x000001800c047810 */ /* 0x000fca0007f9e0ff */
[----:B------:R-:W-:-:S04]  /*6120*/  IMAD.X R8, RZ, RZ, UR7, P4 ;  /* 0x00000007ff087e24 */ /* 0x000fc8000a0e06ff */
[----:B------:R-:W-:-:S04]  /*6130*/  IMAD R8, R8, R6, RZ ;  /* 0x0000000608087224 */ /* 0x000fc800078e02ff */
[C---:B------:R-:W-:Y:S02]  /*6140*/  IMAD R7, R4.reuse, R7, R8 ;  /* 0x0000000704077224 */ /* 0x040fe400078e0208 */
[----:B------:R-:W-:Y:S01]  /*6150*/  IMAD.WIDE.U32 R8, R4, R6, R234 ;  /* 0x0000000604087225 */ /* 0x000fe200078e00ea */
[----:B------:R0:W-:Y:S03]  /*6160*/  STL.64 [R1+0x160], R14 ;  /* 0x0001600e01007387 */ /* 0x0001e60000100a00 */
[----:B------:R-:W-:Y:S01]  /*6170*/  IMAD.IADD R9, R9, 0x1, R7 ;  /* 0x0000000109097824 */ /* 0x000fe200078e0207 */
[----:B0-----:R-:W-:-:S04]  /*6180*/  LEA R14, P4, R8, R232, 0x1 ;  /* 0x000000e8080e7211 */ /* 0x001fc800078808ff */
[----:B------:R-:W-:-:S05]  /*6190*/  LEA.HI.X R15, R8, R233, R9, 0x1, P4 ;  /* 0x000000e9080f7211 */ /* 0x000fca00020f0c09 */
[----:B------:R0:W-:Y:S04]  /*61a0*/  STL.64 [R1+0x168], R14 ;  /* 0x0001680e01007387 */ /* 0x0001e80000100a00 */
[----:B0-----:R-:W2:Y:S01]  /*61b0*/  LDL.LU.64 R14, [R1+0x1c8] ;  /* 0x0001c800010e7983 */ /* 0x001ea20000300a00 */
[----:B------:R-:W-:-:S04]  /*61c0*/  IMAD.WIDE.U32 R8, R20, R6, R10 ;  /* 0x0000000614087225 */ /* 0x000fc800078e000a */
[----:B------:R-:W-:Y:S02]  /*61d0*/  IMAD.IADD R9, R5, 0x1, R9 ;  /* 0x0000000105097824 */ /* 0x000fe400078e0209 */
[----:B------:R-:W-:-:S04]  /*61e0*/  IMAD.WIDE.U32 R8, R236, UR42, R8 ;  /* 0x0000002aec087c25 */ /* 0x000fc8000f8e0008 */
[----:B------:R-:W-:Y:S01]  /*61f0*/  IMAD.IADD R9, R237, 0x1, R9 ;  /* 0x00000001ed097824 */ /* 0x000fe200078e0209 */
[----:B------:R-:W-:-:S04]  /*6200*/  LEA R12, P4, R8, R232, 0x1 ;  /* 0x000000e8080c7211 */ /* 0x000fc800078808ff */
[----:B------:R-:W-:Y:S01]  /*6210*/  LEA.HI.X R13, R8, R233, R9, 0x1, P4 ;  /* 0x000000e9080d7211 */ /* 0x000fe200020f0c09 */
[----:B------:R-:W-:-:S04]  /*6220*/  IMAD.WIDE.U32 R8, R4, R6, R10 ;  /* 0x0000000604087225 */ /* 0x000fc800078e000a */
[----:B------:R-:W-:Y:S02]  /*6230*/  IMAD.IADD R9, R7, 0x1, R9 ;  /* 0x0000000107097824 */ /* 0x000fe400078e0209 */
[----:B------:R-:W-:-:S04]  /*6240*/  IMAD.WIDE.U32 R22, R236, UR42, R8 ;  /* 0x0000002aec167c25 */ /* 0x000fc8000f8e0008 */
[----:B------:R-:W-:Y:S01]  /*6250*/  IMAD.IADD R9, R237, 0x1, R23 ;  /* 0x00000001ed097824 */ /* 0x000fe200078e0217 */
[----:B------:R-:W-:Y:S01]  /*6260*/  LEA R8, P4, R22, R232, 0x1 ;  /* 0x000000e816087211 */ /* 0x000fe200078808ff */
[----:B---3--:R-:W-:-:S03]  /*6270*/  IMAD.WIDE.U32 R20, R20, R6, R18 ;  /* 0x0000000614147225 */ /* 0x008fc600078e0012 */
[----:B------:R-:W-:Y:S01]  /*6280*/  LEA.HI.X R9, R22, R233, R9, 0x1, P4 ;  /* 0x000000e916097211 */ /* 0x000fe200020f0c09 */
[----:B------:R-:W-:Y:S01]  /*6290*/  IMAD.IADD R234, R5, 0x1, R21 ;  /* 0x0000000105ea7824 */ /* 0x000fe200078e0215 */
[----:B------:R-:W-:Y:S01]  /*62a0*/  IADD3 R22, P4, R10, R20, RZ ;  /* 0x000000140a167210 */ /* 0x000fe20007f9e0ff */
[----:B------:R-:W-:-:S04]  /*62b0*/  IMAD.WIDE.U32 R18, R4, R6, R18 ;  /* 0x0000000604127225 */ /* 0x000fc800078e0012 */
[----:B------:R-:W-:Y:S02]  /*62c0*/  IMAD.X R23, R11, 0x1, R234, P4 ;  /* 0x000000010b177824 */ /* 0x000fe400020e06ea */
[----:B------:R-:W-:Y:S02]  /*62d0*/  IMAD.IADD R4, R7, 0x1, R19 ;  /* 0x0000000107047824 */ /* 0x000fe400078e0213 */
[----:B------:R-:W-:Y:S01]  /*62e0*/  IMAD.MOV.U32 R6, RZ, RZ, R22 ;  /* 0x000000ffff067224 */ /* 0x000fe200078e0016 */
[----:B------:R-:W-:Y:S01]  /*62f0*/  IADD3 R22, P4, R10, R18, RZ ;  /* 0x000000120a167210 */ /* 0x000fe20007f9e0ff */
[----:B------:R-:W-:Y:S02]  /*6300*/  IMAD.MOV.U32 R7, RZ, RZ, R23 ;  /* 0x000000ffff077224 */ /* 0x000fe400078e0017 */
[----:B------:R-:W-:-:S04]  /*6310*/  IMAD.WIDE.U32 R6, R236, UR42, R6 ;  /* 0x0000002aec067c25 */ /* 0x000fc8000f8e0006 */
[----:B------:R-:W-:Y:S01]  /*6320*/  IMAD.X R23, R11, 0x1, R4, P4 ;  /* 0x000000010b177824 */ /* 0x000fe200020e0604 */
[----:B------:R-:W-:Y:S01]  /*6330*/  LEA R10, P4, R6, R232, 0x1 ;  /* 0x000000e8060a7211 */ /* 0x000fe200078808ff */
[----:B------:R-:W-:Y:S02]  /*6340*/  IMAD.IADD R7, R237, 0x1, R7 ;  /* 0x00000001ed077824 */ /* 0x000fe400078e0207 */
[----:B------:R-:W-:-:S03]  /*6350*/  IMAD.WIDE.U32 R22, R236, UR42, R22 ;  /* 0x0000002aec167c25 */ /* 0x000fc6000f8e0016 */
[----:B------:R-:W-:Y:S01]  /*6360*/  LEA.HI.X R11, R6, R233, R7, 0x1, P4 ;  /* 0x000000e9060b7211 */ /* 0x000fe200020f0c07 */
[----:B------:R-:W-:Y:S01]  /*6370*/  IMAD.IADD R237, R237, 0x1, R23 ;  /* 0x00000001eded7824 */ /* 0x000fe200078e0217 */
[----:B------:R-:W-:-:S04]  /*6380*/  LEA R6, P4, R22, R232, 0x1 ;  /* 0x000000e816067211 */ /* 0x000fc800078808ff */
[----:B------:R-:W-:Y:S02]  /*6390*/  LEA.HI.X R7, R22, R233, R237, 0x1, P4 ;  /* 0x000000e916077211 */ /* 0x000fe400020f0ced */
[----:B------:R0:W5:Y:S01]  /*63a0*/  LDL.LU.64 R22, [R1+0x208] ;  /* 0x0002080001167983 */ /* 0x0001620000300a00 */
[----:B--2---:R-:W-:-:S03]  /*63b0*/  IADD3 R236, P4, R14, R20, RZ ;  /* 0x000000140eec7210 */ /* 0x004fc60007f9e0ff */
[----:B------:R0:W5:Y:S02]  /*63c0*/  LDL.LU.64 R20, [R1+0x200] ;  /* 0x0002000001147983 */ /* 0x0001640000300a00 */
[--C-:B------:R-:W-:Y:S01]  /*63d0*/  IMAD.X R237, R234, 0x1, R235.reuse, P4 ;  /* 0x00000001eaed7824 */ /* 0x100fe200020e06eb */
[----:B------:R-:W-:Y:S02]  /*63e0*/  IADD3 R234, P4, R14, R18, RZ ;  /* 0x000000120eea7210 */ /* 0x000fe40007f9e0ff */
[----:B------:R0:W5:Y:S03]  /*63f0*/  LDL.LU.64 R18, [R1+0x1f8] ;  /* 0x0001f80001127983 */ /* 0x0001660000300a00 */
[----:B------:R-:W-:Y:S01]  /*6400*/  IMAD.X R235, R4, 0x1, R235, P4 ;  /* 0x0000000104eb7824 */ /* 0x000fe200020e06eb */
[C---:B------:R-:W-:Y:S01]  /*6410*/  LEA R4, P4, R236.reuse, R232, 0x1 ;  /* 0x000000e8ec047211 */ /* 0x040fe200078808ff */
[----:B------:R0:W5:Y:S03]  /*6420*/  LDL.LU.64 R14, [R1+0x1f0] ;  /* 0x0001f000010e7983 */ /* 0x0001660000300a00 */
[----:B------:R-:W-:-:S05]  /*6430*/  LEA.HI.X R5, R236, R233, R237, 0x1, P4 ;  /* 0x000000e9ec057211 */ /* 0x000fca00020f0ced */
[----:B------:R1:W-:Y:S02]  /*6440*/  STL.64 [R1+0x150], R4 ;  /* 0x0001500401007387 */ /* 0x0003e40000100a00 */
[C---:B-1----:R-:W-:Y:S02]  /*6450*/  LEA R4, P4, R234.reuse, R232, 0x1 ;  /* 0x000000e8ea047211 */ /* 0x042fe400078808ff */
[----:B------:R-:W2:Y:S02]  /*6460*/  LDL.LU R232, [R1+0x188] ;  /* 0x0001880001e87983 */ /* 0x000ea40000300800 */
[----:B------:R-:W-:-:S05]  /*6470*/  LEA.HI.X R5, R234, R233, R235, 0x1, P4 ;  /* 0x000000e9ea057211 */ /* 0x000fca00020f0ceb */
[----:B------:R1:W-:Y:S04]  /*6480*/  STL.64 [R1+0x158], R4 ;  /* 0x0001580401007387 */ /* 0x0003e80000100a00 */
[----:B-1----:R0:W5:Y:S01]  /*6490*/  LDL.LU.64 R4, [R1+0x1e8] ;  /* 0x0001e80001047983 */ /* 0x0021620000300a00 */
[----:B------:R-:W-:Y:S01]  /*64a0*/  ISETP.GT.AND P4, PT, R0, 0x80, P0 ;  /* 0x000000800000780c */ /* 0x000fe20000784270 */
[----:B------:R-:W-:Y:S01]  /*64b0*/  BSSY B1, `(.L_x_83) ;  /* 0x0000004000017945 */ /* 0x000fe20003800000 */
[----:B--2---:R-:W-:-:S11]  /*64c0*/  PRMT R236, R232, 0x7610, R236 ;  /* 0x00007610e8ec7816 */ /* 0x004fd600000000ec */
[----:B0-----:R-:W-:Y:S05]  /*64d0*/  @!P4 BRA `(.L_x_84) ;  /* 0x000000000004c947 */ /* 0x001fea0003800000 */
[----:B-----5:R0:W5:Y:S02]  /*64e0*/  LDG.E.LTC128B.U16 R236, desc[UR46][R18.64+0x32] ;  /* 0x0000322e12ec7981 */ /* 0x020164000c1e1520 */
.L_x_84:
[----:B------:R-:W-:Y:S05]  /*64f0*/  BSYNC B1 ;  /* 0x0000000000017941 */ /* 0x000fea0003800000 */
.L_x_83:
[----:B------:R-:W2:Y:S04]  /*6500*/  LDL.LU R233, [R1+0x174] ;  /* 0x0001740001e97983 */ /* 0x000ea80000300800 */
[----:B------:R-:W3:Y:S01]  /*6510*/  LDL.64 R234, [R1+0x140] ;  /* 0x0001400001ea7983 */ /* 0x000ee20000100a00 */
[----:B-----5:R-:W-:Y:S01]  /*6520*/  HADD2.F32 R232, -RZ, R236.H0_H0 ;  /* 0x200000ecffe87230 */ /* 0x020fe20000004100 */
[----:B------:R-:W-:Y:S04]  /*6530*/  BSSY B1, `(.L_x_85) ;  /* 0x0000008000017945 */ /* 0x000fe80003800000 */
[----:B------:R-:W-:-:S04]  /*6540*/  FMUL R232, R232, R16 ;  /* 0x00000010e8e87220 */ /* 0x000fc80000400000 */
[----:B--2---:R-:W-:-:S05]  /*6550*/  FFMA R232, R233, R2, R232 ;  /* 0x00000002e9e87223 */ /* 0x004fca00000000e8 */
[----:B------:R-:W-:-:S05]  /*6560*/  F2FP.F16.F32.PACK_AB R232, RZ, R232 ;  /* 0x000000e8ffe8723e */ /* 0x000fca00000000ff */
[----:B---3--:R1:W-:Y:S01]  /*6570*/  @P4 STG.E.U16 desc[UR46][R234.64+0x32], R232 ;  /* 0x000032e8ea004986 */ /* 0x0083e2000c10152e */
[----:B------:R-:W-:-:S13]  /*6580*/  ISETP.GT.AND P4, PT, R0, 0x88, P1 ;  /* 0x000000880000780c */ /* 0x000fda0000f84270 */
[----:B-1----:R-:W-:Y:S05]  /*6590*/  @!P4 BRA `(.L_x_86) ;  /* 0x000000000004c947 */ /* 0x002fea0003800000 */
[----:B------:R1:W5:Y:S02]  /*65a0*/  LDG.E.LTC128B.U16 R236, desc[UR46][R14.64+0x30] ;  /* 0x0000302e0eec7981 */ /* 0x000364000c1e1520 */
.L_x_86:
[----:B------:R-:W-:Y:S05]  /*65b0*/  BSYNC B1 ;  /* 0x0000000000017941 */ /* 0x000fea0003800000 */
.L_x_85:
[----:B------:R-:W2:Y:S01]  /*65c0*/  LDL.LU R233, [R1+0x178] ;  /* 0x0001780001e97983 */ /* 0x000ea20000300800 */
[----:B-----5:R-:W-:-:S05]  /*65d0*/  HADD2.F32 R232, -RZ, R236.H0_H0 ;  /* 0x200000ecffe87230 */ /* 0x020fca0000004100 */
[----:B------:R-:W-:-:S04]  /*65e0*/  FMUL R232, R232, R16 ;  /* 0x00000010e8e87220 */ /* 0x000fc80000400000 */
[----:B--2---:R-:W-:-:S05]  /*65f0*/  FFMA R232, R233, R2, R232 ;  /* 0x00000002e9e87223 */ /* 0x004fca00000000e8 */
[----:B------:R-:W-:-:S04]  /*6600*/  F2FP.F16.F32.PACK_AB R232, RZ, R232 ;  /* 0x000000e8ffe8723e */ /* 0x000fc800000000ff */
[----:B------:R-:W-:Y:S02]  /*6610*/  PRMT R234, R232, 0x7610, R234 ;  /* 0x00007610e8ea7816 */ /* 0x000fe400000000ea */
[----:B------:R-:W2:Y:S01]  /*6620*/  LDL.LU.64 R232, [R1+0x180] ;  /* 0x0001800001e87983 */ /* 0x000ea20000300a00 */
[----:B------:R-:W-:Y:S03]  /*6630*/  BSSY B1, `(.L_x_87) ;  /* 0x0000005000017945 */ /* 0x000fe60003800000 */
[----:B--2---:R2:W-:Y:S01]  /*6640*/  @P4 STG.E.U16 desc[UR46][R232.64+0x30], R234 ;  /* 0x000030eae8004986 */ /* 0x0045e2000c10152e */
[----:B------:R-:W-:-:S13]  /*6650*/  ISETP.GT.AND P4, PT, R0, 0x88, P0 ;  /* 0x000000880000780c */ /* 0x000fda0000784270 */
[----:B--2---:R-:W-:Y:S05]  /*6660*/  @!P4 BRA `(.L_x_88) ;  /* 0x000000000004c947 */ /* 0x004fea0003800000 */
[----:B------:R2:W5:Y:S02]  /*6670*/  LDG.E.LTC128B.U16 R236, desc[UR46][R14.64+0x32] ;  /* 0x0000322e0eec7981 */ /* 0x000564000c1e1520 */
.L_x_88:
[----:B------:R-:W-:Y:S05]  /*6680*/  BSYNC B1 ;  /* 0x0000000000017941 */ /* 0x000fea0003800000 */
.L_x_87:
[----:B------:R-:W3:Y:S04]  /*6690*/  LDL.LU R233, [R1+0x17c] ;  /* 0x00017c0001e97983 */ /* 0x000ee80000300800 */
[----:B------:R4:W-:Y:S04]  /*66a0*/  STL.64 [R1+0x1f8], R8 ;  /* 0x0001f80801007387 */ /* 0x0009e80000100a00 */
[----:B----4-:R-:W4:Y:S04]  /*66b0*/  LDL.64 R8, [R1+0x148] ;  /* 0x0001480001087983 */ /* 0x010f280000100a00 */
[----:B------:R0:W-:Y:S04]  /*66c0*/  STL.64 [R1+0x1f0], R6 ;  /* 0x0001f00601007387 */ /* 0x0001e80000100a00 */
[----:B0-----:R-:W2:Y:S04]  /*66d0*/  LDL.64 R6, [R1+0x1c0] ;  /* 0x0001c00001067983 */ /* 0x001ea80000100a00 */
[----:B------:R0:W-:Y:S04]  /*66e0*/  STL.64 [R1+0x1e8], R4 ;  /* 0x0001e80401007387 */ /* 0x0001e80000100a00 */
[----:B0-----:R-:W2:Y:S01]  /*66f0*/  LDL.LU.64 R4, [R1+0x160] ;  /* 0x0001600001047983 */ /* 0x001ea20000300a00 */
[----:B-----5:R-:W-:Y:S01]  /*6700*/  HADD2.F32 R232, -RZ, R236.H0_H0 ;  /* 0x200000ecffe87230 */ /* 0x020fe20000004100 */
[----:B------:R-:W-:-:S02]  /*6710*/  USHF.L.U64.HI UR4, UR8, 0x9, UR9 ;  /* 0x0000000908047899 */ /* 0x000fc40008010209 */
[----:B------:R-:W2:Y:S02]  /*6720*/  LDL.LU R235, [R1+0x100] ;  /* 0x0001000001eb7983 */ /* 0x000ea40000300800 */
[----:B------:R-:W-:-:S04]  /*6730*/  FMUL R232, R232, R16 ;  /* 0x00000010e8e87220 */ /* 0x000fc80000400000 */
[----:B---3--:R-:W-:-:S05]  /*6740*/  FFMA R232, R233, R2, R232 ;  /* 0x00000002e9e87223 */ /* 0x008fca00000000e8 */
[----:B------:R-:W-:-:S05]  /*6750*/  F2FP.F16.F32.PACK_AB R232, RZ, R232 ;  /* 0x000000e8ffe8723e */ /* 0x000fca00000000ff */
[----:B----4-:R0:W-:Y:S02]  /*6760*/  @P4 STG.E.U16 desc[UR46][R8.64+0x32], R232 ;  /* 0x000032e808004986 */ /* 0x0101e4000c10152e */
[----:B0-----:R-:W-:Y:S02]  /*6770*/  IMAD.U32 R232, RZ, RZ, UR8 ;  /* 0x00000008ffe87e24 */ /* 0x001fe4000f8e00ff */
[----:B------:R0:W5:Y:S03]  /*6780*/  LDL.LU.64 R8, [R1+0x1f8] ;  /* 0x0001f80001087983 */ /* 0x0001660000300a00 */
[----:B--2---:R-:W-:-:S04]  /*6790*/  LEA R232, P4, R232, R6, 0x9 ;  /* 0x00000006e8e87211 */ /* 0x004fc800078848ff */
[----:B------:R-:W-:Y:S02]  /*67a0*/  IADD3.X R233, R7, UR4, RZ, P4, !PT ;  /* 0x0000000407e97c10 */ /* 0x000fe4000a7fe4ff */
[----:B------:R-:W-:Y:S01]  /*67b0*/  ISETP.GT.AND P4, PT, R0, 0x100, P5 ;  /* 0x000001000000780c */ /* 0x000fe20002f84270 */
[----:B------:R0:W5:-:S12]  /*67c0*/  LDL.LU.64 R6, [R1+0x1f0] ;  /* 0x0001f00001067983 */ /* 0x0001580000300a00 */
[----:B------:R-:W2:Y:S04]  /*67d0*/  @P4 LDG.E.LTC128B.U16 R236, desc[UR46][R4.64] ;  /* 0x0000002e04ec4981 */ /* 0x000ea8000c1e1520 */
[----:B------:R0:W5:Y:S01]  /*67e0*/  LDL.LU.64 R4, [R1+0x1e8] ;  /* 0x0001e80001047983 */ /* 0x0001620000300a00 */
[----:B------:R-:W-:Y:S01]  /*67f0*/  BSSY B1, `(.L_x_89) ;  /* 0x000000a000017945 */ /* 0x000fe20003800000 */
[----:B--2---:R-:W-:-:S05]  /*6800*/  HADD2.F32 R234, -RZ, R236.H0_H0 ;  /* 0x200000ecffea7230 */ /* 0x004fca0000004100 */
[----:B------:R-:W-:-:S04]  /*6810*/  FMUL R234, R234, R16 ;  /* 0x00000010eaea7220 */ /* 0x000fc80000400000 */
[----:B------:R-:W-:-:S05]  /*6820*/  FFMA R234, R235, R2, R234 ;  /* 0x00000002ebea7223 */ /* 0x000fca00000000ea */
[----:B------:R-:W-:-:S05]  /*6830*/  F2FP.F16.F32.PACK_AB R234, RZ, R234 ;  /* 0x000000eaffea723e */ /* 0x000fca00000000ff */
[----:B------:R0:W-:Y:S01]  /*6840*/  @P4 STG.E.U16 desc[UR46][R232.64], R234 ;  /* 0x000000eae8004986 */ /* 0x0001e2000c10152e */
[----:B------:R-:W-:-:S04]  /*6850*/  LOP3.LUT P4, RZ, R17, 0x4, RZ, 0xc0, !PT ;  /* 0x0000000411ff7812 */ /* 0x000fc8000788c0ff */
[----:B------:R-:W-:-:S13]  /*6860*/  ISETP.GT.AND P4, PT, R0, 0x100, P4 ;  /* 0x000001000000780c */ /* 0x000fda0002784270 */
[----:B0-----:R-:W-:Y:S05]  /*6870*/  @!P4 BRA `(.L_x_90) ;  /* 0x000000000004c947 */ /* 0x001fea0003800000 */
[----:B------:R0:W5:Y:S02]  /*6880*/  LDG.E.LTC128B.U16 R236, desc[UR46][R12.64+0x2] ;  /* 0x0000022e0cec7981 */ /* 0x000164000c1e1520 */
.L_x_90:
[----:B------:R-:W-:Y:S05]  /*6890*/  BSYNC B1 ;  /* 0x0000000000017941 */ /* 0x000fea0003800000 */
.L_x_89:
[----:B------:R-:W2:Y:S01]  /*68a0*/  LDL.LU R235, [R1+0x104] ;  /* 0x0001040001eb7983 */ /* 0x000ea20000300800 */
[----:B-----5:R-:W-:-:S03]  /*68b0*/  HADD2.F32 R234, -RZ, R236.H0_H0 ;  /* 0x200000ecffea7230 */ /* 0x020fc60000004100 */
[----:B------:R3:W-:Y:S02]  /*68c0*/  STL.64 [R1+0x1f0], R4 ;  /* 0x0001f00401007387 */ /* 0x0007e40000100a00 */
[----:B------:R-:W-:Y:S02]  /*68d0*/  FMUL R234, R234, R16 ;  /* 0x00000010eaea7220 */ /* 0x000fe40000400000 */
[----:B------:R4:W-:Y:S01]  /*68e0*/  STL [R1+0x1e8], R3 ;  /* 0x0001e80301007387 */ /* 0x0009e20000100800 */
[----:B---3--:R-:W-:-:S04]  /*68f0*/  IMAD.U32 R5, RZ, RZ, UR8 ;  /* 0x00000008ff057e24 */ /* 0x008fc8000f8e00ff */
[----:B------:R-:W-:Y:S02]  /*6900*/  IMAD.SHL.U32 R5, R5, 0x10, RZ ;  /* 0x0000001005057824 */ /* 0x000fe400078e00ff */
[----:B--2---:R-:W-:Y:S01]  /*6910*/  FFMA R234, R235, R2, R234 ;  /* 0x00000002ebea7223 */ /* 0x004fe200000000ea */
[----:B------:R-:W-:-:S04]  /*6920*/  IMAD.MOV.U32 R235, RZ, RZ, R233 ;  /* 0x000000ffffeb7224 */ /* 0x000fc800078e00e9 */
[----:B------:R-:W-:-:S04]  /*6930*/  F2FP.F16.F32.PACK_AB R234, RZ, R234 ;  /* 0x000000eaffea723e */ /* 0x000fc800000000ff */
[----:B------:R-:W-:Y:S01]  /*6940*/  PRMT R237, R234, 0x7610, R237 ;  /* 0x00007610eaed7816 */ /* 0x000fe200000000ed */
[----:B------:R-:W-:-:S05]  /*6950*/  IMAD.MOV.U32 R234, RZ, RZ, R232 ;  /* 0x000000ffffea7224 */ /* 0x000fca00078e00e8 */
[----:B------:R-:W-:Y:S01]  /*6960*/  @P4 STG.E.U16 desc[UR46][R234.64+0x2], R237 ;  /* 0x000002edea004986 */ /* 0x000fe2000c10152e */
[----:B------:R-:W-:-:S03]  /*6970*/  IADD3 R4, P4, R232, R5, RZ ;  /* 0x00000005e8047210 */ /* 0x000fc60007f9e0ff */
[----:B------:R-:W2:Y:S01]  /*6980*/  LDL R5, [R1+0x1dc] ;  /* 0x0001dc0001057983 */ /* 0x000ea20000100800 */
[----:B----4-:R-:W-:Y:S01]  /*6990*/  PRMT R3, R236, 0x7610, R3 ;  /* 0x00007610ec037816 */ /* 0x010fe20000000003 */
[----:B--2---:R-:W-:-:S05]  /*69a0*/  IMAD.X R5, R233, 0x1, R5, P4 ;  /* 0x00000001e9057824 */ /* 0x004fca00020e0605 */
[----:B------:R2:W-:Y:S04]  /*69b0*/  STL.64 [R1+0x100], R4 ;  /* 0x0001000401007387 */ /* 0x0005e80000100a00 */
[----:B--2---:R2:W5:Y:S04]  /*69c0*/  LDL.LU.64 R4, [R1+0x1f0] ;  /* 0x0001f00001047983 */ /* 0x0045680000300a00 */
[----:B------:R3:W-:Y:S04]  /*69d0*/  STL.S16 [R1+0x160], R3 ;  /* 0x0001600301007387 */ /* 0x0007e80000100600 */
[----:B---3--:R2:W5:Y:S01]  /*69e0*/  LDL.LU R3, [R1+0x1e8] ;  /* 0x0001e80001037983 */ /* 0x0085620000300800 */
[----:B------:R-:W-:Y:S01]  /*69f0*/  ISETP.GT.AND P4, PT, R0, 0x108, P5 ;  /* 0x000001080000780c */ /* 0x000fe20002f84270 */
[----:B------:R-:W-:-:S12]  /*6a00*/  BSSY B1, `(.L_x_91) ;  /* 0x0000009000017945 */ /* 0x000fd80003800000 */
[----:B--2---:R-:W-:Y:S05]  /*6a10*/  @!P4 BRA `(.L_x_92) ;  /* 0x00000000001cc947 */ /* 0x004fea0003800000 */
[----:B-----5:R2:W-:Y:S04]  /*6a20*/  STL.64 [R1+0x1f0], R2 ;  /* 0x0001f00201007387 */ /* 0x0205e80000100a00 */
[----:B--2---:R-:W2:Y:S04]  /*6a30*/  LDL.LU.64 R2, [R1+0x150] ;  /* 0x0001500001027983 */ /* 0x004ea80000300a00 */
[----:B------:R2:W-:Y:S04]  /*6a40*/  STL [R1+0x1e8], R0 ;  /* 0x0001e80001007387 */ /* 0x0005e80000100800 */
[----:B--2---:R-:W2:Y:S04]  /*6a50*/  LDG.E.LTC128B.U16 R0, desc[UR46][R2.64] ;  /* 0x0000002e02007981 */ /* 0x004ea8000c1e1520 */
[----:B------:R3:W5:Y:S04]  /*6a60*/  LDL.LU.64 R2, [R1+0x1f0] ;  /* 0x0001f00001027983 */ /* 0x0007680000300a00 */
[----:B--2---:R2:W-:Y:S04]  /*6a70*/  STL [R1+0x160], R0 ;  /* 0x0001600001007387 */ /* 0x0045e80000100800 */
[----:B--2---:R3:W5:Y:S02]  /*6a80*/  LDL.LU R0, [R1+0x1e8] ;  /* 0x0001e80001007983 */ /* 0x0047640000300800 */
.L_x_92:
[----:B------:R-:W-:Y:S05]  /*6a90*/  BSYNC B1 ;  /* 0x0000000000017941 */ /* 0x000fea0003800000 */
.L_x_91:
[----:B------:R2:W-:Y:S04]  /*6aa0*/  STL.64 [R1+0x1f8], R8 ;  /* 0x0001f80801007387 */ /* 0x0005e80000100a00 */
[----:B--2---:R-:W2:Y:S04]  /*6ab0*/  LDL.64 R8, [R1+0x100] ;  /* 0x0001000001087983 */ /* 0x004ea80000100a00 */
[----:B------:R4:W-:Y:S04]  /*6ac0*/  STL [R1+0x1f4], R6 ;  /* 0x0001f40601007387 */ /* 0x0009e80000100800 */
[----:B----4-:R-:W4:Y:S04]  /*6ad0*/  LDL.LU R6, [R1+0x108] ;  /* 0x0001080001067983 */ /* 0x010f280000300800 */
[----:B-----5:R0:W-:Y:S04]  /*6ae0*/  STL [R1+0x1f0], R5 ;  /* 0x0001f00501007387 */ /* 0x0201e80000100800 */
[----:B0-----:R-:W3:Y:S04]  /*6af0*/  LDL R5, [R1+0x1dc] ;  /* 0x0001dc0001057983 */ /* 0x001ee80000100800 */
[----:B------:R0:W-:Y:S04]  /*6b00*/  STL [R1+0x1ec], R4 ;  /* 0x0001ec0401007387 */ /* 0x0001e80000100800 */
[----:B0-----:R-:W2:Y:S04]  /*6b10*/  LDL.LU R4, [R1+0x160] ;  /* 0x0001600001047983 */ /* 0x001ea80000300800 */
[----:B------:R0:W-:Y:S01]  /*6b20*/  STL [R1+0x1e8], R3 ;  /* 0x0001e80301007387 */ /* 0x0001e20000100800 */
[----:B--2---:R-:W-:-:S05]  /*6b30*/  HADD2.F32 R236, -RZ, R4.H0_H0 ;  /* 0x20000004ffec7230 */ /* 0x004fca0000004100 */
[----:B------:R-:W-:-:S04]  /*6b40*/  FMUL R236, R236, R16 ;  /* 0x00000010ecec7220 */ /* 0x000fc80000400000 */
[----:B----4-:R-:W-:Y:S01]  /*6b50*/  FFMA R236, R6, R2, R236 ;  /* 0x0000000206ec7223 */ /* 0x010fe200000000ec */
[----:B------:R-:W-:-:S04]  /*6b60*/  IMAD.U32 R6, RZ, RZ, UR8 ;  /* 0x00000008ff067e24 */ /* 0x000fc8000f8e00ff */
[----:B------:R-:W-:Y:S01]  /*6b70*/  F2FP.F16.F32.PACK_AB R236, RZ, R236 ;  /* 0x000000ecffec723e */ /* 0x000fe200000000ff */
[----:B------:R-:W-:-:S04]  /*6b80*/  IMAD.SHL.U32 R6, R6, 0x10, RZ ;  /* 0x0000001006067824 */ /* 0x000fc800078e00ff */
[----:B------:R2:W-:Y:S01]  /*6b90*/  @P4 STG.E.U16 desc[UR46][R8.64], R236 ;  /* 0x000000ec08004986 */ /* 0x0005e2000c10152e */
[----:B0-----:R-:W-:Y:S02]  /*6ba0*/  PRMT R3, R4, 0x7610, R3 ;  /* 0x0000761004037816 */ /* 0x001fe40000000003 */
[----:B--2---:R-:W-:Y:S01]  /*6bb0*/  IADD3 R236, P4, R6, R232, RZ ;  /* 0x000000e806ec7210 */ /* 0x004fe20007f9e0ff */
[----:B------:R0:W5:Y:S04]  /*6bc0*/  LDL.LU.64 R8, [R1+0x1f8] ;  /* 0x0001f80001087983 */ /* 0x0001680000300a00 */
[----:B------:R0:W5:Y:S01]  /*6bd0*/  LDL.LU R6, [R1+0x1f4] ;  /* 0x0001f40001067983 */ /* 0x0001620000300800 */
[----:B---3--:R-:W-:-:S03]  /*6be0*/  IMAD.X R237, R5, 0x1, R233, P4 ;  /* 0x0000000105ed7824 */ /* 0x008fc600020e06e9 */
[----:B------:R0:W5:Y:S01]  /*6bf0*/  LDL.LU R5, [R1+0x1f0] ;  /* 0x0001f00001057983 */ /* 0x0001620000300800 */
[----:B------:R-:W-:-:S03]  /*6c00*/  LOP3.LUT P4, RZ, R17, 0x4, RZ, 0xc0, !PT ;  /* 0x0000000411ff7812 */ /* 0x000fc6000788c0ff */
[----:B------:R0:W5:Y:S04]  /*6c10*/  LDL.LU R4, [R1+0x1ec] ;  /* 0x0001ec0001047983 */ /* 0x0001680000300800 */
[----:B------:R2:W-:Y:S04]  /*6c20*/  STL.S16 [R1+0x108], R3 ;  /* 0x0001080301007387 */ /* 0x0005e80000100600 */
[----:B--2---:R0:W5:Y:S01]  /*6c30*/  LDL.LU R3, [R1+0x1e8] ;  /* 0x0001e80001037983 */ /* 0x0041620000300800 */
[----:B------:R-:W-:Y:S01]  /*6c40*/  ISETP.GT.AND P4, PT, R0, 0x108, P4 ;  /* 0x000001080000780c */ /* 0x000fe20002784270 */
[----:B------:R-:W-:-:S12]  /*6c50*/  BSSY B1, `(.L_x_93) ;  /* 0x0000006000017945 */ /* 0x000fd80003800000 */
[----:B0-----:R-:W-:Y:S05]  /*6c60*/  @!P4 BRA `(.L_x_94) ;  /* 0x000000000010c947 */ /* 0x001fea0003800000 */
[----:B------:R0:W-:Y:S04]  /*6c70*/  STL [R1+0x1e8], R0 ;  /* 0x0001e80001007387 */ /* 0x0001e80000100800 */
[----:B0-----:R-:W2:Y:S04]  /*6c80*/  LDG.E.LTC128B.U16 R0, desc[UR46][R10.64+0x2] ;  /* 0x0000022e0a007981 */ /* 0x001ea8000c1e1520 */
[----:B--2---:R0:W-:Y:S04]  /*6c90*/  STL [R1+0x108], R0 ;  /* 0x0001080001007387 */ /* 0x0041e80000100800 */
[----:B0-----:R0:W5:Y:S02]  /*6ca0*/  LDL.LU R0, [R1+0x1e8] ;  /* 0x0001e80001007983 */ /* 0x0011640000300800 */
.L_x_94:
[----:B------:R-:W-:Y:S05]  /*6cb0*/  BSYNC B1 ;  /* 0x0000000000017941 */ /* 0x000fea0003800000 */
.L_x_93:
[----:B-----5:R-:W-:Y:S04]  /*6cc0*/  STL [R1+0x200], R9 ;  /* 0x0002000901007387 */ /* 0x020fe80000100800 */
[----:B------:R2:W-:Y:S04]  /*6cd0*/  STL [R1+0x1fc], R8 ;  /* 0x0001fc0801007387 */ /* 0x0005e80000100800 */
[----:B--2---:R-:W2:Y:S04]  /*6ce0*/  LDL.LU R8, [R1+0x10c] ;  /* 0x00010c0001087983 */ /* 0x004ea80000300800 */
[----:B------:R-:W-:Y:S04]  /*6cf0*/  STL [R1+0x1f8], R7 ;  /* 0x0001f80701007387 */ /* 0x000fe80000100800 */
[----:B------:R-:W-:Y:S04]  /*6d00*/  STL [R1+0x1f4], R6 ;  /* 0x0001f40601007387 */ /* 0x000fe80000100800 */
[----:B------:R-:W-:Y:S04]  /*6d10*/  STL [R1+0x1f0], R5 ;  /* 0x0001f00501007387 */ /* 0x000fe80000100800 */
[----:B------:R3:W-:Y:S04]  /*6d20*/  STL [R1+0x1ec], R4 ;  /* 0x0001ec0401007387 */ /* 0x0007e80000100800 */
[----:B---3--:R-:W3:Y:S04]  /*6d30*/  LDL.LU R4, [R1+0x108] ;  /* 0x0001080001047983 */ /* 0x008ee80000300800 */
[----:B------:R4:W-:Y:S01]  /*6d40*/  STL [R1+0x1e8], R3 ;  /* 0x0001e80301007387 */ /* 0x0009e20000100800 */
[----:B---3--:R-:W-:-:S05]  /*6d50*/  HADD2.F32 R9, -RZ, R4.H0_H0 ;  /* 0x20000004ff097230 */ /* 0x008fca0000004100 */
[----:B------:R-:W-:-:S04]  /*6d60*/  FMUL R9, R9, R16 ;  /* 0x0000001009097220 */ /* 0x000fc80000400000 */
[----:B--2---:R-:W-:Y:S01]  /*6d70*/  FFMA R8, R8, R2, R9 ;  /* 0x0000000208087223 */ /* 0x004fe20000000009 */
[----:B----4-:R-:W-:Y:S01]  /*6d80*/  PRMT R3, R4, 0x7610, R3 ;  /* 0x0000761004037816 */ /* 0x010fe20000000003 */
[----:B------:R2:W5:Y:S03]  /*6d90*/  LDL.LU R9, [R1+0x200] ;  /* 0x0002000001097983 */ /* 0x0005660000300800 */
[----:B------:R-:W-:Y:S02]  /*6da0*/  F2FP.F16.F32.PACK_AB R7, RZ, R8 ;  /* 0x00000008ff07723e */ /* 0x000fe400000000ff */
[----:B------:R2:W5:Y:S02]  /*6db0*/  LDL.LU R8, [R1+0x1fc] ;  /* 0x0001fc0001087983 */ /* 0x0005640000300800 */
[----:B------:R-:W-:Y:S02]  /*6dc0*/  PRMT R6, R7, 0x7610, R6 ;  /* 0x0000761007067816 */ /* 0x000fe40000000006 */
[----:B------:R2:W5:Y:S02]  /*6dd0*/  LDL.LU R7, [R1+0x1f8] ;  /* 0x0001f80001077983 */ /* 0x0005640000300800 */
[----:B------:R-:W-:-:S02]  /*6de0*/  PRMT R5, R6, 0x7610, R5 ;  /* 0x0000761006057816 */ /* 0x000fc40000000005 */
[----:B------:R2:W5:Y:S04]  /*6df0*/  LDL.LU R6, [R1+0x1f4] ;  /* 0x0001f40001067983 */ /* 0x0005680000300800 */
[----:B------:R3:W-:Y:S04]  /*6e00*/  @P4 STG.E.U16 desc[UR46][R236.64+0x2], R5 ;  /* 0x00000205ec004986 */ /* 0x0007e8000c10152e */
[----:B---3--:R2:W5:Y:S01]  /*6e10*/  LDL.LU R5, [R1+0x1f0] ;  /* 0x0001f00001057983 */ /* 0x0085620000300800 */
[----:B------:R-:W-:-:S03]  /*6e20*/  LOP3.LUT P4, RZ, R17, 0x2, RZ, 0xc0, !PT ;  /* 0x0000000211ff7812 */ /* 0x000fc6000788c0ff */
[----:B------:R2:W5:Y:S04]  /*6e30*/  LDL.LU R4, [R1+0x1ec] ;  /* 0x0001ec0001047983 */ /* 0x0005680000300800 */
[----:B------:R3:W-:Y:S04]  /*6e40*/  STL.S16 [R1+0x108], R3 ;  /* 0x0001080301007387 */ /* 0x0007e80000100600 */
[----:B---3--:R2:W5:Y:S01]  /*6e50*/  LDL.LU R3, [R1+0x1e8] ;  /* 0x0001e80001037983 */ /* 0x0085620000300800 */
[----:B------:R-:W-:Y:S01]  /*6e60*/  ISETP.GT.AND P4, PT, R0, 0x100, P4 ;  /* 0x000001000000780c */ /* 0x000fe20002784270 */
[----:B------:R-:W-:-:S12]  /*6e70*/  BSSY B1, `(.L_x_95) ;  /* 0x0000006000017945 */ /* 0x000fd80003800000 */
[----:B--2---:R-:W-:Y:S05]  /*6e80*/  @!P4 BRA `(.L_x_96) ;  /* 0x000000000010c947 */ /* 0x004fea0003800000 */
[----:B------:R2:W-:Y:S04]  /*6e90*/  STL [R1+0x1e8], R0 ;  /* 0x0001e80001007387 */ /* 0x0005e80000100800 */
[----:B--2---:R-:W2:Y:S04]  /*6ea0*/  LDG.E.LTC128B.U16 R0, desc[UR46][R12.64+0x10] ;  /* 0x0000102e0c007981 */ /* 0x004ea8000c1e1520 */
[----:B--2---:R2:W-:Y:S04]  /*6eb0*/  STL [R1+0x108], R0 ;  /* 0x0001080001007387 */ /* 0x0045e80000100800 */
[----:B--2---:R2:W5:Y:S02]  /*6ec0*/  LDL.LU R0, [R1+0x1e8] ;  /* 0x0001e80001007983 */ /* 0x0045640000300800 */
.L_x_96:
[----:B------:R-:W-:Y:S05]  /*6ed0*/  BSYNC B1 ;  /* 0x0000000000017941 */ /* 0x000fea0003800000 */
.L_x_95:
[----:B-----5:R-:W-:Y:S04]  /*6ee0*/  STL [R1+0x200], R9 ;  /* 0x0002000901007387 */ /* 0x020fe80000100800 */
[----:B------:R3:W-:Y:S04]  /*6ef0*/  STL [R1+0x1fc], R8 ;  /* 0x0001fc0801007387 */ /* 0x0007e80000100800 */
[----:B---3--:R-:W3:Y:S04]  /*6f00*/  LDL.LU R8, [R1+0x110] ;  /* 0x0001100001087983 */ /* 0x008ee80000300800 */
[----:B------:R-:W-:Y:S04]  /*6f10*/  STL [R1+0x1f8], R7 ;  /* 0x0001f80701007387 */ /* 0x000fe80000100800 */
[----:B------:R-:W-:Y:S04]  /*6f20*/  STL [R1+0x1f4], R6 ;  /* 0x0001f40601007387 */ /* 0x000fe80000100800 */
[----:B------:R-:W-:Y:S04]  /*6f30*/  STL [R1+0x1f0], R5 ;  /* 0x0001f00501007387 */ /* 0x000fe80000100800 */
[----:B------:R4:W-:Y:S04]  /*6f40*/  STL [R1+0x1ec], R4 ;  /* 0x0001ec0401007387 */ /* 0x0009e80000100800 */
[----:B----4-:R-:W4:Y:S04]  /*6f50*/  LDL.LU R4, [R1+0x108] ;  /* 0x0001080001047983 */ /* 0x010f280000300800 */
[----:B------:R0:W-:Y:S01]  /*6f60*/  STL [R1+0x1e8], R3 ;  /* 0x0001e80301007387 */ /* 0x0001e20000100800 */
[----:B----4-:R-:W-:-:S05]  /*6f70*/  HADD2.F32 R9, -RZ, R4.H0_H0 ;  /* 0x20000004ff097230 */ /* 0x010fca0000004100 */
[----:B------:R-:W-:-:S04]  /*6f80*/  FMUL R9, R9, R16 ;  /* 0x0000001009097220 */ /* 0x000fc80000400000 */
[----:B---3--:R-:W-:Y:S01]  /*6f90*/  FFMA R8, R8, R2, R9 ;  /* 0x0000000208087223 */ /* 0x008fe20000000009 */
[----:B0-----:R-:W-:Y:S01]  /*6fa0*/  PRMT R3, R4, 0x7610, R3 ;  /* 0x0000761004037816 */ /* 0x001fe20000000003 */
        /* <DEDUP_REMOVED lines=8> */
[----:B---3--:R0:W5:Y:S04]  /*7030*/  LDL.LU R5, [R1+0x1f0] ;  /* 0x0001f00001057983 */ /* 0x0081680000300800 */
[----:B------:R0:W5:Y:S04]  /*7040*/  LDL.LU R4, [R1+0x1ec] ;  /* 0x0001ec0001047983 */ /* 0x0001680000300800 */
[----:B------:R3:W-:Y:S04]  /*7050*/  STL.S16 [R1+0x108], R3 ;  /* 0x0001080301007387 */ /* 0x0007e80000100600 */
[----:B---3--:R0:W5:Y:S01]  /*7060*/  LDL.LU R3, [R1+0x1e8] ;  /* 0x0001e80001037983 */ /* 0x0081620000300800 */
[----:B------:R-:W-:Y:S01]  /*7070*/  ISETP.GT.AND P4, PT, R0, 0x100, P6 ;  /* 0x000001000000780c */ /* 0x000fe20003784270 */
[----:B------:R-:W-:-:S12]  /*7080*/  BSSY B1, `(.L_x_97) ;  /* 0x0000006000017945 */ /* 0x000fd80003800000 */
[----:B0-----:R-:W-:Y:S05]  /*7090*/  @!P4 BRA `(.L_x_98) ;  /* 0x000000000010c947 */ /* 0x001fea0003800000 */
[----:B------:R0:W-:Y:S04]  /*70a0*/  STL [R1+0x1e8], R0 ;  /* 0x0001e80001007387 */ /* 0x0001e80000100800 */
[----:B0-----:R-:W3:Y:S04]  /*70b0*/  LDG.E.LTC128B.U16 R0, desc[UR46][R12.64+0x12] ;  /* 0x0000122e0c007981 */ /* 0x001ee8000c1e1520 */
[----:B---3--:R0:W-:Y:S04]  /*70c0*/  STL [R1+0x108], R0 ;  /* 0x0001080001007387 */ /* 0x0081e80000100800 */
[----:B0-----:R0:W5:Y:S02]  /*70d0*/  LDL.LU R0, [R1+0x1e8] ;  /* 0x0001e80001007983 */ /* 0x0011640000300800 */
.L_x_98:
[----:B------:R-:W-:Y:S05]  /*70e0*/  BSYNC B1 ;  /* 0x0000000000017941 */ /* 0x000fea0003800000 */
.L_x_97:
        /* <DEDUP_REMOVED lines=12> */
[----:B-1----:R-:W-:Y:S01]  /*71b0*/  PRMT R3, R4, 0x7610, R3 ;  /* 0x0000761004037816 */ /* 0x002fe20000000003 */
        /* <DEDUP_REMOVED lines=15> */
[----:B-1----:R-:W-:Y:S05]  /*72b0*/  @!P4 BRA `(.L_x_100) ;  /* 0x000000000010c947 */ /* 0x002fea0003800000 */
[----:B------:R1:W-:Y:S04]  /*72c0*/  STL [R1+0x1e8], R0 ;  /* 0x0001e80001007387 */ /* 0x0003e80000100800 */
[----:B-1----:R-:W3:Y:S04]  /*72d0*/  LDG.E.LTC128B.U16 R0, desc[UR46][R10.64+0x10] ;  /* 0x0000102e0a007981 */ /* 0x002ee8000c1e1520 */
[----:B---3--:R1:W-:Y:S04]  /*72e0*/  STL [R1+0x108], R0 ;  /* 0x0001080001007387 */ /* 0x0083e80000100800 */
[----:B-1----:R1:W5:Y:S02]  /*72f0*/  LDL.LU R0, [R1+0x1e8] ;  /* 0x0001e80001007983 */ /* 0x0023640000300800 */
.L_x_100:
[----:B------:R-:W-:Y:S05]  /*7300*/  BSYNC B1 ;  /* 0x0000000000017941 */ /* 0x000fea0003800000 */
.L_x_99:
[----:B------:R-:W-:Y:S04]  /*7310*/  STL [R1+0x20c], R11 ;  /* 0x00020c0b01007387 */ /* 0x000fe80000100800 */
[----:B------:R3:W-:Y:S04]  /*7320*/  STL [R1+0x208], R10 ;  /* 0x0002080a01007387 */ /* 0x0007e80000100800 */
[----:B---3--:R-:W3:Y:S04]  /*7330*/  LDL.LU R10, [R1+0x118] ;  /* 0x00011800010a7983 */ /* 0x008ee80000300800 */
[----:B-----5:R-:W-:Y:S04]  /*7340*/  STL [R1+0x204], R9 ;  /* 0x0002040901007387 */ /* 0x020fe80000100800 */
[----:B------:R-:W-:Y:S04]  /*7350*/  STL [R1+0x200], R8 ;  /* 0x0002000801007387 */ /* 0x000fe80000100800 */
[----:B------:R4:W-:Y:S04]  /*7360*/  STL.64 [R1+0x1f8], R6 ;  /* 0x0001f80601007387 */ /* 0x0009e80000100a00 */
[----:B----4-:R-:W4:Y:S04]  /*7370*/  LDL.64 R6, [R1+0x100] ;  /* 0x0001000001067983 */ /* 0x010f280000100a00 */
[----:B------:R-:W-:Y:S04]  /*7380*/  STL [R1+0x1f0], R5 ;  /* 0x0001f00501007387 */ /* 0x000fe80000100800 */
[----:B------:R0:W-:Y:S04]  /*7390*/  STL [R1+0x1ec], R4 ;  /* 0x0001ec0401007387 */ /* 0x0001e80000100800 */
[----:B0-----:R-:W2:Y:S04]  /*73a0*/  LDL.LU R4, [R1+0x108] ;  /* 0x0001080001047983 */ /* 0x001ea80000300800 */
[----:B------:R0:W-:Y:S01]  /*73b0*/  STL [R1+0x1e8], R3 ;  /* 0x0001e80301007387 */ /* 0x0001e20000100800 */
[----:B--2---:R-:W-:-:S05]  /*73c0*/  HADD2.F32 R11, -RZ, R4.H0_H0 ;  /* 0x20000004ff0b7230 */ /* 0x004fca0000004100 */
[----:B------:R-:W-:-:S04]  /*73d0*/  FMUL R11, R11, R16 ;  /* 0x000000100b0b7220 */ /* 0x000fc80000400000 */
[----:B---3--:R-:W-:Y:S02]  /*73e0*/  FFMA R10, R10, R2, R11 ;  /* 0x000000020a0a7223 */ /* 0x008fe4000000000b */
[----:B------:R2:W5:Y:S03]  /*73f0*/  LDL.LU R11, [R1+0x20c] ;  /* 0x00020c00010b7983 */ /* 0x0005660000300800 */
[----:B------:R-:W-:Y:S02]  /*7400*/  F2FP.F16.F32.PACK_AB R9, RZ, R10 ;  /* 0x0000000aff09723e */ /* 0x000fe400000000ff */
[----:B------:R2:W5:Y:S02]  /*7410*/  LDL.LU R10, [R1+0x208] ;  /* 0x00020800010a7983 */ /* 0x0005640000300800 */
[----:B------:R-:W-:Y:S02]  /*7420*/  PRMT R8, R9, 0x7610, R8 ;  /* 0x0000761009087816 */ /* 0x000fe40000000008 */
[----:B------:R2:W5:Y:S02]  /*7430*/  LDL.LU R9, [R1+0x204] ;  /* 0x0002040001097983 */ /* 0x0005640000300800 */
[----:B------:R-:W-:-:S02]  /*7440*/  PRMT R5, R8, 0x7610, R5 ;  /* 0x0000761008057816 */ /* 0x000fc40000000005 */
[----:B0-----:R-:W-:Y:S01]  /*7450*/  PRMT R3, R4, 0x7610, R3 ;  /* 0x0000761004037816 */ /* 0x001fe20000000003 */
[----:B------:R2:W5:Y:S04]  /*7460*/  LDL.LU R8, [R1+0x200] ;  /* 0x0002000001087983 */ /* 0x0005680000300800 */
[----:B----4-:R0:W-:Y:S04]  /*7470*/  @P4 STG.E.U16 desc[UR46][R6.64+0x10], R5 ;  /* 0x0000100506004986 */ /* 0x0101e8000c10152e */
[----:B0-----:R2:W5:Y:S04]  /*7480*/  LDL.LU.64 R6, [R1+0x1f8] ;  /* 0x0001f80001067983 */ /* 0x0015680000300a00 */
[----:B------:R2:W5:Y:S04]  /*7490*/  LDL.LU R5, [R1+0x1f0] ;  /* 0x0001f00001057983 */ /* 0x0005680000300800 */
[----:B------:R2:W5:Y:S04]  /*74a0*/  LDL.LU R4, [R1+0x1ec] ;  /* 0x0001ec0001047983 */ /* 0x0005680000300800 */
[----:B------:R0:W-:Y:S04]  /*74b0*/  STL.S16 [R1+0x108], R3 ;  /* 0x0001080301007387 */ /* 0x0001e80000100600 */
[----:B0-----:R2:W5:Y:S01]  /*74c0*/  LDL.LU R3, [R1+0x1e8] ;  /* 0x0001e80001037983 */ /* 0x0015620000300800 */
[----:B------:R-:W-:Y:S01]  /*74d0*/  ISETP.GT.AND P4, PT, R0, 0x108, P6 ;  /* 0x000001080000780c */ /* 0x000fe20003784270 */
[----:B------:R-:W-:-:S12]  /*74e0*/  BSSY B1, `(.L_x_101) ;  /* 0x0000006000017945 */ /* 0x000fd80003800000 */
[----:B--2---:R-:W-:Y:S05]  /*74f0*/  @!P4 BRA `(.L_x_102) ;  /* 0x000000000010c947 */ /* 0x004fea0003800000 */
[----:B------:R0:W-:Y:S04]  /*7500*/  STL [R1+0x1e8], R0 ;  /* 0x0001e80001007387 */ /* 0x0001e80000100800 */
[----:B0----5:R-:W2:Y:S04]  /*7510*/  LDG.E.LTC128B.U16 R0, desc[UR46][R10.64+0x12] ;  /* 0x0000122e0a007981 */ /* 0x021ea8000c1e1520 */
[----:B--2---:R0:W-:Y:S04]  /*7520*/  STL [R1+0x108], R0 ;  /* 0x0001080001007387 */ /* 0x0041e80000100800 */
[----:B0-----:R0:W5:Y:S02]  /*7530*/  LDL.LU R0, [R1+0x1e8] ;  /* 0x0001e80001007983 */ /* 0x0011640000300800 */
.L_x_102:
[----:B------:R-:W-:Y:S05]  /*7540*/  BSYNC B1 ;  /* 0x0000000000017941 */ /* 0x000fea0003800000 */
.L_x_101:
        /* <DEDUP_REMOVED lines=32> */
.L_x_104:
[----:B------:R-:W-:Y:S05]  /*7750*/  BSYNC B1 ;  /* 0x0000000000017941 */ /* 0x000fea0003800000 */
.L_x_103:
        /* <DEDUP_REMOVED lines=32> */
.L_x_106:
[----:B------:R-:W-:Y:S05]  /*7960*/  BSYNC B1 ;  /* 0x0000000000017941 */ /* 0x000fea0003800000 */
.L_x_105:
        /* <DEDUP_REMOVED lines=32> */
.L_x_108:
[----:B------:R-:W-:Y:S05]  /*7b70*/  BSYNC B1 ;  /* 0x0000000000017941 */ /* 0x000fea0003800000 */
.L_x_107:
        /* <DEDUP_REMOVED lines=35> */
.L_x_110:
[----:B------:R-:W-:Y:S05]  /*7db0*/  BSYNC B1 ;  /* 0x0000000000017941 */ /* 0x000fea0003800000 */
.L_x_109:
        /* <DEDUP_REMOVED lines=32> */
.L_x_112:
[----:B------:R-:W-:Y:S05]  /*7fc0*/  BSYNC B1 ;  /* 0x0000000000017941 */ /* 0x000fea0003800000 */
.L_x_111:
[----:B-----5:R3:W-:Y:S04]  /*7fd0*/  STL [R1+0x1f8], R7 ;  /* 0x0001f80701007387 */ /* 0x0207e80000100800 */
[----:B---3--:R-:W3:Y:S04]  /*7fe0*/  LDL R7, [R1+0x108] ;  /* 0x0001080001077983 */ /* 0x008ee80000100800 */
[----:B------:R4:W-:Y:S04]  /*7ff0*/  STL [R1+0x1f4], R6 ;  /* 0x0001f40601007387 */ /* 0x0009e80000100800 */
[----:B----4-:R-:W4:Y:S04]  /*8000*/  LDL.LU R6, [R1+0x130] ;  /* 0x0001300001067983 */ /* 0x010f280000300800 */
[----:B------:R0:W-:Y:S04]  /*8010*/  STL [R1+0x1f0], R5 ;  /* 0x0001f00501007387 */ /* 0x0001e80000100800 */
[----:B------:R1:W-:Y:S04]  /*8020*/  STL [R1+0x1ec], R4 ;  /* 0x0001ec0401007387 */ /* 0x0003e80000100800 */
[----:B------:R2:W-:Y:S01]  /*8030*/  STL [R1+0x1e8], R3 ;  /* 0x0001e80301007387 */ /* 0x0005e20000100800 */
[----:B---3--:R-:W-:-:S05]  /*8040*/  HADD2.F32 R7, -RZ, R7.H0_H0 ;  /* 0x20000007ff077230 */ /* 0x008fca0000004100 */
[----:B------:R-:W-:-:S04]  /*8050*/  FMUL R7, R7, R16 ;  /* 0x0000001007077220 */ /* 0x000fc80000400000 */
[----:B----4-:R-:W-:Y:S02]  /*8060*/  FFMA R6, R6, R2, R7 ;  /* 0x0000000206067223 */ /* 0x010fe40000000007 */
[----:B------:R3:W5:Y:S03]  /*8070*/  LDL.LU R7, [R1+0x1f8] ;  /* 0x0001f80001077983 */ /* 0x0007660000300800 */
[----:B0-----:R-:W-:Y:S02]  /*8080*/  F2FP.F16.F32.PACK_AB R5, RZ, R6 ;  /* 0x00000006ff05723e */ /* 0x001fe400000000ff */
[----:B------:R3:W5:Y:S02]  /*8090*/  LDL.LU R6, [R1+0x1f4] ;  /* 0x0001f40001067983 */ /* 0x0007640000300800 */
[----:B-1----:R-:W-:Y:S02]  /*80a0*/  PRMT R4, R5, 0x7610, R4 ;  /* 0x0000761005047816 */ /* 0x002fe40000000004 */
[----:B------:R3:W5:Y:S02]  /*80b0*/  LDL.LU R5, [R1+0x1f0] ;  /* 0x0001f00001057983 */ /* 0x0007640000300800 */
[----:B--2---:R-:W-:-:S02]  /*80c0*/  PRMT R3, R4, 0x7610, R3 ;  /* 0x0000761004037816 */ /* 0x004fc40000000003 */
[----:B------:R3:W5:Y:S04]  /*80d0*/  LDL.LU R4, [R1+0x1ec] ;  /* 0x0001ec0001047983 */ /* 0x0007680000300800 */
[----:B------:R0:W-:Y:S04]  /*80e0*/  @P4 STG.E.U16 desc[UR46][R232.64+0x30], R3 ;  /* 0x00003003e8004986 */ /* 0x0001e8000c10152e */
[----:B0-----:R3:W5:Y:S04]  /*80f0*/  LDL.LU R3, [R1+0x1e8] ;  /* 0x0001e80001037983 */ /* 0x0017680000300800 */
[----:B------:R-:W2:Y:S01]  /*8100*/  LDL.LU R233, [R1+0x108] ;  /* 0x0001080001e97983 */ /* 0x000ea20000300800 */
[----:B------:R-:W-:Y:S01]  /*8110*/  ISETP.GT.AND P4, PT, R0, 0x100, P0 ;  /* 0x000001000000780c */ /* 0x000fe20000784270 */
[----:B------:R-:W-:Y:S01]  /*8120*/  BSSY B1, `(.L_x_113) ;  /* 0x0000004000017945 */ /* 0x000fe20003800000 */
[----:B--2---:R-:W-:-:S11]  /*8130*/  PRMT R232, R233, 0x7610, R232 ;  /* 0x00007610e9e87816 */ /* 0x004fd600000000e8 */
[----:B---3--:R-:W-:Y:S05]  /*8140*/  @!P4 BRA `(.L_x_114) ;  /* 0x000000000004c947 */ /* 0x008fea0003800000 */
[----:B------:R0:W5:Y:S02]  /*8150*/  LDG.E.LTC128B.U16 R232, desc[UR46][R12.64+0x32] ;  /* 0x0000322e0ce87981 */ /* 0x000164000c1e1520 */
.L_x_114:
[----:B------:R-:W-:Y:S05]  /*8160*/  BSYNC B1 ;  /* 0x0000000000017941 */ /* 0x000fea0003800000 */
.L_x_113:
[----:B-----5:R1:W-:Y:S04]  /*8170*/  STL [R1+0x1e8], R3 ;  /* 0x0001e80301007387 */ /* 0x0203e80000100800 */
[----:B-1----:R-:W2:Y:S01]  /*8180*/  LDL.LU R3, [R1+0x134] ;  /* 0x0001340001037983 */ /* 0x002ea20000300800 */
[----:B------:R-:W-:-:S05]  /*8190*/  HADD2.F32 R233, -RZ, R232.H0_H0 ;  /* 0x200000e8ffe97230 */ /* 0x000fca0000004100 */
[----:B------:R-:W-:-:S04]  /*81a0*/  FMUL R233, R233, R16 ;  /* 0x00000010e9e97220 */ /* 0x000fc80000400000 */
[----:B--2---:R-:W-:Y:S02]  /*81b0*/  FFMA R233, R3, R2, R233 ;  /* 0x0000000203e97223 */ /* 0x004fe400000000e9 */
[----:B------:R1:W5:Y:S01]  /*81c0*/  LDL.LU R3, [R1+0x1e8] ;  /* 0x0001e80001037983 */ /* 0x0003620000300800 */
[----:B------:R-:W-:Y:S02]  /*81d0*/  BSSY B1, `(.L_x_115) ;  /* 0x0000006000017945 */ /* 0x000fe40003800000 */
[----:B------:R-:W-:-:S05]  /*81e0*/  F2FP.F16.F32.PACK_AB R233, RZ, R233 ;  /* 0x000000e9ffe9723e */ /* 0x000fca00000000ff */
[----:B------:R1:W-:Y:S01]  /*81f0*/  @P4 STG.E.U16 desc[UR46][R234.64+0x32], R233 ;  /* 0x000032e9ea004986 */ /* 0x0003e2000c10152e */
[----:B------:R-:W-:-:S13]  /*8200*/  ISETP.GT.AND P4, PT, R0, 0x108, P1 ;  /* 0x000001080000780c */ /* 0x000fda0000f84270 */
[----:B-1----:R-:W-:Y:S05]  /*8210*/  @!P4 BRA `(.L_x_116) ;  /* 0x000000000004c947 */ /* 0x002fea0003800000 */
[----:B------:R1:W5:Y:S02]  /*8220*/  LDG.E.LTC128B.U16 R232, desc[UR46][R10.64+0x30] ;  /* 0x0000302e0ae87981 */ /* 0x000364000c1e1520 */
.L_x_116:
[----:B------:R-:W-:Y:S05]  /*8230*/  BSYNC B1 ;  /* 0x0000000000017941 */ /* 0x000fea0003800000 */
.L_x_115:
[----:B-----5:R2:W-:Y:S04]  /*8240*/  STL [R1+0x1f0], R3 ;  /* 0x0001f00301007387 */ /* 0x0205e80000100800 */
[----:B--2---:R-:W2:Y:S04]  /*8250*/  LDL.LU R3, [R1+0x138] ;  /* 0x0001380001037983 */ /* 0x004ea80000300800 */
[----:B------:R3:W-:Y:S04]  /*8260*/  STL.64 [R1+0x1e8], R4 ;  /* 0x0001e80401007387 */ /* 0x0007e80000100a00 */
[----:B---3--:R-:W3:Y:S01]  /*8270*/  LDL.LU.64 R4, [R1+0x100] ;  /* 0x0001000001047983 */ /* 0x008ee20000300a00 */
[----:B------:R-:W-:-:S05]  /*8280*/  HADD2.F32 R233, -RZ, R232.H0_H0 ;  /* 0x200000e8ffe97230 */ /* 0x000fca0000004100 */
[----:B------:R-:W-:-:S04]  /*8290*/  FMUL R233, R233, R16 ;  /* 0x00000010e9e97220 */ /* 0x000fc80000400000 */
[----:B--2---:R-:W-:Y:S02]  /*82a0*/  FFMA R233, R3, R2, R233 ;  /* 0x0000000203e97223 */ /* 0x004fe400000000e9 */
[----:B------:R2:W5:Y:S03]  /*82b0*/  LDL.LU R3, [R1+0x1f0] ;  /* 0x0001f00001037983 */ /* 0x0005660000300800 */
[----:B------:R-:W-:-:S05]  /*82c0*/  F2FP.F16.F32.PACK_AB R233, RZ, R233 ;  /* 0x000000e9ffe9723e */ /* 0x000fca00000000ff */
[----:B---3--:R3:W-:Y:S04]  /*82d0*/  @P4 STG.E.U16 desc[UR46][R4.64+0x30], R233 ;  /* 0x000030e904004986 */ /* 0x0087e8000c10152e */
[----:B---3--:R2:W5:Y:S01]  /*82e0*/  LDL.LU.64 R4, [R1+0x1e8] ;  /* 0x0001e80001047983 */ /* 0x0085620000300a00 */
[----:B------:R-:W-:Y:S01]  /*82f0*/  ISETP.GT.AND P4, PT, R0, 0x108, P0 ;  /* 0x000001080000780c */ /* 0x000fe20000784270 */
[----:B------:R-:W-:-:S12]  /*8300*/  BSSY B1, `(.L_x_117) ;  /* 0x0000003000017945 */ /* 0x000fd80003800000 */
[----:B--2---:R-:W-:Y:S05]  /*8310*/  @!P4 BRA `(.L_x_118) ;  /* 0x000000000004c947 */ /* 0x004fea0003800000 */
[----:B------:R2:W5:Y:S02]  /*8320*/  LDG.E.LTC128B.U16 R232, desc[UR46][R10.64+0x32] ;  /* 0x0000322e0ae87981 */ /* 0x000564000c1e1520 */
.L_x_118:
[----:B------:R-:W-:Y:S05]  /*8330*/  BSYNC B1 ;  /* 0x0000000000017941 */ /* 0x000fea0003800000 */
.L_x_117:
[----:B------:R3:W-:Y:S04]  /*8340*/  STL [R1+0x210], R9 ;  /* 0x0002100901007387 */ /* 0x0007e80000100800 */
[----:B---3--:R-:W3:Y:S01]  /*8350*/  LDL.LU R9, [R1+0x13c] ;  /* 0x00013c0001097983 */ /* 0x008ee20000300800 */
[----:B-----5:R-:W-:-:S03]  /*8360*/  HADD2.F32 R233, -RZ, R232.H0_H0 ;  /* 0x200000e8ffe97230 */ /* 0x020fc60000004100 */
[----:B------:R1:W-:Y:S02]  /*8370*/  STL.64 [R1+0x208], R10 ;  /* 0x0002080a01007387 */ /* 0x0003e40000100a00 */
[----:B------:R-:W-:Y:S02]  /*8380*/  FMUL R233, R233, R16 ;  /* 0x00000010e9e97220 */ /* 0x000fe40000400000 */
[----:B-12---:R-:W2:Y:S04]  /*8390*/  LDL.LU.64 R10, [R1+0x1c0] ;  /* 0x0001c000010a7983 */ /* 0x006ea80000300a00 */
[----:B------:R1:W-:Y:S04]  /*83a0*/  STL [R1+0x200], R8 ;  /* 0x0002000801007387 */ /* 0x0003e80000100800 */
[----:B-1----:R-:W4:Y:S04]  /*83b0*/  LDL.LU R8, [R1+0xc0] ;  /* 0x0000c00001087983 */ /* 0x002f280000300800 */
[----:B------:R-:W-:Y:S04]  /*83c0*/  STL [R1+0x1fc], R7 ;  /* 0x0001fc0701007387 */ /* 0x000fe80000100800 */
[----:B------:R-:W-:Y:S04]  /*83d0*/  STL [R1+0x1f8], R6 ;  /* 0x0001f80601007387 */ /* 0x000fe80000100800 */
[----:B------:R1:W-:Y:S04]  /*83e0*/  STL.64 [R1+0x1f0], R4 ;  /* 0x0001f00401007387 */ /* 0x0003e80000100a00 */
[----:B------:R-:W-:Y:S01]  /*83f0*/  STL [R1+0x1e8], R3 ;  /* 0x0001e80301007387 */ /* 0x000fe20000100800 */
[----:B-1----:R-:W-:Y:S01]  /*8400*/  PRMT R5, R232, 0x7610, R5 ;  /* 0x00007610e8057816 */ /* 0x002fe20000000005 */
[----:B---3--:R-:W-:-:S02]  /*8410*/  FFMA R233, R9, R2, R233 ;  /* 0x0000000209e97223 */ /* 0x008fc400000000e9 */
[----:B------:R-:W5:Y:S03]  /*8420*/  LDL.LU R9, [R1+0x210] ;  /* 0x0002100001097983 */ /* 0x000f660000300800 */
[----:B------:R-:W-:-:S05]  /*8430*/  F2FP.F16.F32.PACK_AB R233, RZ, R233 ;  /* 0x000000e9ffe9723e */ /* 0x000fca00000000ff */
[----:B------:R1:W-:Y:S04]  /*8440*/  @P4 STG.E.U16 desc[UR46][R236.64+0x32], R233 ;  /* 0x000032e9ec004986 */ /* 0x0003e8000c10152e */
[----:B-1----:R-:W3:Y:S01]  /*8450*/  LDL.LU.64 R232, [R1+0x168] ;  /* 0x0001680001e87983 */ /* 0x002ee20000300a00 */
[----:B------:R-:W-:-:S13]  /*8460*/  ISETP.GT.AND P4, PT, R0, 0x180, P5 ;  /* 0x000001800000780c */ /* 0x000fda0002f84270 */
[----:B---3--:R1:W3:Y:S02]  /*8470*/  @P4 LDG.E.LTC128B.U16 R5, desc[UR46][R232.64] ;  /* 0x0000002ee8054981 */ /* 0x0082e4000c1e1520 */
[----:B-1----:R-:W-:Y:S02]  /*8480*/  IMAD.U32 R233, RZ, RZ, UR9 ;  /* 0x00000009ffe97e24 */ /* 0x002fe4000f8e00ff */
[----:B---3--:R-:W-:Y:S01]  /*8490*/  HADD2.F32 R232, -RZ, R5.H0_H0 ;  /* 0x20000005ffe87230 */ /* 0x008fe20000004100 */
[----:B------:R1:W-:Y:S04]  /*84a0*/  STL [R1+0x110], R5 ;  /* 0x0001100501007387 */ /* 0x0003e80000100800 */
[----:B------:R-:W-:Y:S01]  /*84b0*/  FMUL R232, R232, R16 ;  /* 0x00000010e8e87220 */ /* 0x000fe20000400000 */
[----:B--2---:R2:W-:Y:S03]  /*84c0*/  STL.64 [R1+0x100], R10 ;  /* 0x0001000a01007387 */ /* 0x0045e60000100a00 */
[----:B----4-:R-:W-:Y:S01]  /*84d0*/  FFMA R8, R8, R2, R232 ;  /* 0x0000000208087223 */ /* 0x010fe200000000e8 */
[----:B------:R-:W-:-:S02]  /*84e0*/  IMAD.U32 R232, RZ, RZ, UR8 ;  /* 0x00000008ffe87e24 */ /* 0x000fc4000f8e00ff */
[----:B-1----:R-:W-:Y:S02]  /*84f0*/  IMAD R5, R233, 0x300, RZ ;  /* 0x00000300e9057824 */ /* 0x002fe400078e02ff */
[----:B------:R-:W-:Y:S01]  /*8500*/  F2FP.F16.F32.PACK_AB R7, RZ, R8 ;  /* 0x00000008ff07723e */ /* 0x000fe200000000ff */
[----:B------:R-:W-:-:S03]  /*8510*/  IMAD.WIDE.U32 R232, R232, 0x300, R10 ;  /* 0x00000300e8e87825 */ /* 0x000fc600078e000a */
[----:B------:R-:W-:Y:S01]  /*8520*/  PRMT R6, R7, 0x7610, R6 ;  /* 0x0000761007067816 */ /* 0x000fe20000000006 */
[----:B------:R-:W-:Y:S01]  /*8530*/  IMAD.IADD R5, R233, 0x1, R5 ;  /* 0x00000001e9057824 */ /* 0x000fe200078e0205 */
[----:B--2---:R1:W5:Y:S01]  /*8540*/  LDL.LU.64 R10, [R1+0x208] ;  /* 0x00020800010a7983 */ /* 0x0043620000300a00 */
[----:B------:R-:W-:Y:S01]  /*8550*/  @P4 IMAD.MOV.U32 R4, RZ, RZ, R232 ;  /* 0x000000ffff044224 */ /* 0x000fe200078e00e8 */
[----:B------:R-:W-:Y:S02]  /*8560*/  PRMT R3, R6, 0x7610, R3 ;  /* 0x0000761006037816 */ /* 0x000fe40000000003 */
[----:B------:R1:W5:Y:S04]  /*8570*/  LDL.LU R8, [R1+0x200] ;  /* 0x0002000001087983 */ /* 0x0003680000300800 */
[----:B------:R1:W5:Y:S04]  /*8580*/  LDL.LU R7, [R1+0x1fc] ;  /* 0x0001fc0001077983 */ /* 0x0003680000300800 */
[----:B------:R1:W5:Y:S04]  /*8590*/  LDL.LU R6, [R1+0x1f8] ;  /* 0x0001f80001067983 */ /* 0x0003680000300800 */
[----:B------:R-:W-:Y:S04]  /*85a0*/  STL.64 [R1+0x108], R4 ;  /* 0x0001080401007387 */ /* 0x000fe80000100a00 */
[----:B------:R2:W-:Y:S04]  /*85b0*/  @P4 STG.E.U16 desc[UR46][R4.64], R3 ;  /* 0x0000000304004986 */ /* 0x0005e8000c10152e */
[----:B--2---:R1:W5:Y:S04]  /*85c0*/  LDL.LU.64 R4, [R1+0x1f0] ;  /* 0x0001f00001047983 */ /* 0x0043680000300a00 */
[----:B------:R1:W5:Y:S01]  /*85d0*/  LDL.LU R3, [R1+0x1e8] ;  /* 0x0001e80001037983 */ /* 0x0003620000300800 */
[----:B------:R-:W-:Y:S01]  /*85e0*/  LOP3.LUT P4, RZ, R17, 0x4, RZ, 0xc0, !PT ;  /* 0x0000000411ff7812 */ /* 0x000fe2000788c0ff */
[----:B------:R-:W-:Y:S03]  /*85f0*/  BSSY B1, `(.L_x_119) ;  /* 0x0000007000017945 */ /* 0x000fe60003800000 */
[----:B------:R-:W-:-:S13]  /*8600*/  ISETP.GT.AND P4, PT, R0, 0x180, P4 ;  /* 0x000001800000780c */ /* 0x000fda0002784270 */
[----:B-1----:R-:W-:Y:S05]  /*8610*/  @!P4 BRA `(.L_x_120) ;  /* 0x000000000010c947 */ /* 0x002fea0003800000 */
[----:B------:R1:W-:Y:S04]  /*8620*/  STL [R1+0x1e8], R0 ;  /* 0x0001e80001007387 */ /* 0x0003e80000100800 */
[----:B-1---5:R-:W2:Y:S04]  /*8630*/  LDG.E.LTC128B.U16 R0, desc[UR46][R8.64+0x2] ;  /* 0x0000022e08007981 */ /* 0x022ea8000c1e1520 */
[----:B--2---:R1:W-:Y:S04]  /*8640*/  STL [R1+0x110], R0 ;  /* 0x0001100001007387 */ /* 0x0043e80000100800 */
[----:B-1----:R1:W5:Y:S02]  /*8650*/  LDL.LU R0, [R1+0x1e8] ;  /* 0x0001e80001007983 */ /* 0x0023640000300800 */
.L_x_120:
[----:B------:R-:W-:Y:S05]  /*8660*/  BSYNC B1 ;  /* 0x0000000000017941 */ /* 0x000fea0003800000 */
.L_x_119:
[----:B-----5:R-:W-:Y:S04]  /*8670*/  STL [R1+0x208], R5 ;  /* 0x0002080501007387 */ /* 0x020fe80000100800 */
[----:B------:R2:W-:Y:S04]  /*8680*/  STL.64 [R1+0x200], R10 ;  /* 0x0002000a01007387 */ /* 0x0005e80000100a00 */
[----:B--2---:R-:W2:Y:S04]  /*8690*/  LDL.LU R11, [R1+0xc4] ;  /* 0x0000c400010b7983 */ /* 0x004ea80000300800 */
[----:B------:R3:W-:Y:S04]  /*86a0*/  STL.64 [R1+0x1f8], R8 ;  /* 0x0001f80801007387 */ /* 0x0007e80000100a00 */
[----:B---3--:R-:W3:Y:S04]  /*86b0*/  LDL.64 R8, [R1+0x108] ;  /* 0x0001080001087983 */ /* 0x008ee80000100a00 */
[----:B------:R-:W-:Y:S04]  /*86c0*/  STL.64 [R1+0x1f0], R6 ;  /* 0x0001f00601007387 */ /* 0x000fe80000100a00 */
[----:B------:R4:W-:Y:S04]  /*86d0*/  STL [R1+0x1ec], R4 ;  /* 0x0001ec0401007387 */ /* 0x0009e80000100800 */
[----:B----4-:R-:W4:Y:S04]  /*86e0*/  LDL.LU R4, [R1+0x110] ;  /* 0x0001100001047983 */ /* 0x010f280000300800 */
[----:B------:R-:W-:Y:S01]  /*86f0*/  STL [R1+0x1e8], R3 ;  /* 0x0001e80301007387 */ /* 0x000fe20000100800 */
[----:B----4-:R-:W-:-:S05]  /*8700*/  HADD2.F32 R5, -RZ, R4.H0_H0 ;  /* 0x20000004ff057230 */ /* 0x010fca0000004100 */
[----:B------:R-:W-:-:S04]  /*8710*/  FMUL R5, R5, R16 ;  /* 0x0000001005057220 */ /* 0x000fc80000400000 */
[----:B--2---:R-:W-:Y:S02]  /*8720*/  FFMA R11, R11, R2, R5 ;  /* 0x000000020b0b7223 */ /* 0x004fe40000000005 */
[----:B------:R2:W5:Y:S03]  /*8730*/  LDL.LU R5, [R1+0x208] ;  /* 0x0002080001057983 */ /* 0x0005660000300800 */
[----:B------:R-:W-:Y:S01]  /*8740*/  F2FP.F16.F32.PACK_AB R7, RZ, R11 ;  /* 0x0000000bff07723e */ /* 0x000fe200000000ff */
[----:B---3--:R-:W-:-:S03]  /*8750*/  @P4 IMAD.MOV.U32 R11, RZ, RZ, R9 ;  /* 0x000000ffff0b4224 */ /* 0x008fc600078e0009 */
[----:B------:R-:W-:Y:S01]  /*8760*/  PRMT R10, R7, 0x7610, R10 ;  /* 0x00007610070a7816 */ /* 0x000fe2000000000a */
[----:B------:R-:W-:-:S03]  /*8770*/  IMAD.U32 R7, RZ, RZ, UR8 ;  /* 0x00000008ff077e24 */ /* 0x000fc6000f8e00ff */
[----:B------:R-:W-:Y:S01]  /*8780*/  PRMT R6, R10, 0x7610, R6 ;  /* 0x000076100a067816 */ /* 0x000fe20000000006 */
[----:B------:R-:W-:Y:S02]  /*8790*/  @P4 IMAD.MOV.U32 R10, RZ, RZ, R232 ;  /* 0x000000ffff0a4224 */ /* 0x000fe400078e00e8 */
[----:B------:R-:W-:-:S03]  /*87a0*/  IMAD.SHL.U32 R7, R7, 0x10, RZ ;  /* 0x0000001007077824 */ /* 0x000fc600078e00ff */
[----:B------:R3:W-:Y:S04]  /*87b0*/  @P4 STG.E.U16 desc[UR46][R10.64+0x2], R6 ;  /* 0x000002060a004986 */ /* 0x0007e8000c10152e */
[----:B---3--:R2:W5:Y:S01]  /*87c0*/  LDL.LU.64 R10, [R1+0x200] ;  /* 0x00020000010a7983 */ /* 0x0085620000300a00 */
[----:B------:R-:W-:-:S03]  /*87d0*/  IADD3 R6, P4, R7, R232, RZ ;  /* 0x000000e807067210 */ /* 0x000fc60007f9e0ff */
[----:B------:R-:W3:Y:S01]  /*87e0*/  LDL R7, [R1+0x1dc] ;  /* 0x0001dc0001077983 */ /* 0x000ee20000100800 */
[----:B------:R-:W-:Y:S02]  /*87f0*/  PRMT R3, R4, 0x7610, R3 ;  /* 0x0000761004037816 */ /* 0x000fe40000000003 */
[----:B------:R-:W-:Y:S01]  /*8800*/  ISETP.GT.AND P5, PT, R0, 0x188, P5 ;  /* 0x000001880000780c */ /* 0x000fe20002fa4270 */
[----:B---3--:R-:W-:Y:S02]  /*8810*/  IMAD.X R7, R9, 0x1, R7, P4 ;  /* 0x0000000109077824 */ /* 0x008fe400020e0607 */
[----:B------:R2:W5:Y:S04]  /*8820*/  LDL.LU.64 R8, [R1+0x1f8] ;  /* 0x0001f80001087983 */ /* 0x0005680000300a00 */
[----:B------:R3:W-:Y:S04]  /*8830*/  STL.64 [R1+0xc0], R6 ;  /* 0x0000c00601007387 */ /* 0x0007e80000100a00 */
[----:B---3--:R2:W5:Y:S04]  /*8840*/  LDL.LU.64 R6, [R1+0x1f0] ;  /* 0x0001f00001067983 */ /* 0x0085680000300a00 */
[----:B------:R2:W5:Y:S04]  /*8850*/  LDL.LU R4, [R1+0x1ec] ;  /* 0x0001ec0001047983 */ /* 0x0005680000300800 */
[----:B------:R3:W-:Y:S04]  /*8860*/  STL.S16 [R1+0x110], R3 ;  /* 0x0001100301007387 */ /* 0x0007e80000100600 */
[----:B---3--:R2:W5:Y:S01]  /*8870*/  LDL.LU R3, [R1+0x1e8] ;  /* 0x0001e80001037983 */ /* 0x0085620000300800 */
[----:B------:R-:W-:Y:S04]  /*8880*/  BSSY B1, `(.L_x_121) ;  /* 0x0000009000017945 */ /* 0x000fe80003800000 */
[----:B------:R-:W-:Y:S05]  /*8890*/  @!P5 BRA `(.L_x_122) ;  /* 0x00000000001cd947 */ /* 0x000fea0003800000 */
[----:B-----5:R3:W-:Y:S04]  /*88a0*/  STL.64 [R1+0x1f0], R2 ;  /* 0x0001f00201007387 */ /* 0x0207e80000100a00 */
[----:B---3--:R-:W3:Y:S04]  /*88b0*/  LDL.LU.64 R2, [R1+0x158] ;  /* 0x0001580001027983 */ /* 0x008ee80000300a00 */
[----:B------:R3:W-:Y:S04]  /*88c0*/  STL [R1+0x1e8], R0 ;  /* 0x0001e80001007387 */ /* 0x0007e80000100800 */
[----:B---3--:R-:W3:Y:S04]  /*88d0*/  LDG.E.LTC128B.U16 R0, desc[UR46][R2.64] ;  /* 0x0000002e02007981 */ /* 0x008ee8000c1e1520 */
[----:B------:R4:W5:Y:S04]  /*88e0*/  LDL.LU.64 R2, [R1+0x1f0] ;  /* 0x0001f00001027983 */ /* 0x0009680000300a00 */
[----:B---3--:R3:W-:Y:S04]  /*88f0*/  STL [R1+0x110], R0 ;  /* 0x0001100001007387 */ /* 0x0087e80000100800 */
[----:B---3--:R4:W5:Y:S02]  /*8900*/  LDL.LU R0, [R1+0x1e8] ;  /* 0x0001e80001007983 */ /* 0x0089640000300800 */
.L_x_122:
[----:B------:R-:W-:Y:S05]  /*8910*/  BSYNC B1 ;  /* 0x0000000000017941 */ /* 0x000fea0003800000 */
.L_x_121:
[----:B-----5:R-:W-:Y:S04]  /*8920*/  STL [R1+0x20c], R11 ;  /* 0x00020c0b01007387 */ /* 0x020fe80000100800 */
[----:B------:R3:W-:Y:S04]  /*8930*/  STL [R1+0x208], R10 ;  /* 0x0002080a01007387 */ /* 0x0007e80000100800 */
[----:B---3--:R-:W3:Y:S04]  /*8940*/  LDL.LU R10, [R1+0xc8] ;  /* 0x0000c800010a7983 */ /* 0x008ee80000300800 */
[----:B------:R-:W-:Y:S04]  /*8950*/  STL [R1+0x204], R9 ;  /* 0x0002040901007387 */ /* 0x000fe80000100800 */
[----:B------:R-:W-:Y:S04]  /*8960*/  STL [R1+0x200], R8 ;  /* 0x0002000801007387 */ /* 0x000fe80000100800 */
[----:B------:R0:W-:Y:S04]  /*8970*/  STL.64 [R1+0x1f8], R6 ;  /* 0x0001f80601007387 */ /* 0x0001e80000100a00 */
[----:B0-----:R-:W2:Y:S04]  /*8980*/  LDL.64 R6, [R1+0xc0] ;  /* 0x0000c00001067983 */ /* 0x001ea80000100a00 */
[----:B------:R-:W-:Y:S04]  /*8990*/  STL [R1+0x1f0], R5 ;  /* 0x0001f00501007387 */ /* 0x000fe80000100800 */
[----:B------:R0:W-:Y:S04]  /*89a0*/  STL [R1+0x1ec], R4 ;  /* 0x0001ec0401007387 */ /* 0x0001e80000100800 */
[----:B0-----:R-:W4:Y:S01]  /*89b0*/  LDL.LU R4, [R1+0x110] ;  /* 0x0001100001047983 */ /* 0x001f220000300800 */
[----:B------:R-:W-:-:S03]  /*89c0*/  LOP3.LUT P4, RZ, R17, 0x4, RZ, 0xc0, !PT ;  /* 0x0000000411ff7812 */ /* 0x000fc6000788c0ff */
[----:B------:R0:W-:Y:S01]  /*89d0*/  STL [R1+0x1e8], R3 ;  /* 0x0001e80301007387 */ /* 0x0001e20000100800 */
[----:B----4-:R-:W-:-:S05]  /*89e0*/  HADD2.F32 R11, -RZ, R4.H0_H0 ;  /* 0x20000004ff0b7230 */ /* 0x010fca0000004100 */
        /* <DEDUP_REMOVED lines=10> */
[----:B--2---:R0:W-:Y:S04]  /*8a90*/  @P5 STG.E.U16 desc[UR46][R6.64], R5 ;  /* 0x0000000506005986 */ /* 0x0041e8000c10152e */
[----:B0-----:R3:W5:Y:S04]  /*8aa0*/  LDL.LU.64 R6, [R1+0x1f8] ;  /* 0x0001f80001067983 */ /* 0x0017680000300a00 */
[----:B------:R3:W5:Y:S01]  /*8ab0*/  LDL.LU R5, [R1+0x1f0] ;  /* 0x0001f00001057983 */ /* 0x0007620000300800 */
[----:B------:R-:W-:-:S03]  /*8ac0*/  ISETP.GT.AND P4, PT, R0, 0x188, P4 ;  /* 0x000001880000780c */ /* 0x000fc60002784270 */
[----:B------:R3:W5:Y:S04]  /*8ad0*/  LDL.LU R4, [R1+0x1ec] ;  /* 0x0001ec0001047983 */ /* 0x0007680000300800 */
[----:B------:R0:W-:Y:S04]  /*8ae0*/  STL.S16 [R1+0xc8], R3 ;  /* 0x0000c80301007387 */ /* 0x0001e80000100600 */
[----:B0-----:R3:W5:Y:S01]  /*8af0*/  LDL.LU R3, [R1+0x1e8] ;  /* 0x0001e80001037983 */ /* 0x0017620000300800 */
[----:B------:R-:W-:Y:S04]  /*8b00*/  BSSY B1, `(.L_x_123) ;  /* 0x0000006000017945 */ /* 0x000fe80003800000 */
[----:B------:R-:W-:Y:S05]  /*8b10*/  @!P4 BRA `(.L_x_124) ;  /* 0x000000000010c947 */ /* 0x000fea0003800000 */
[----:B------:R0:W-:Y:S04]  /*8b20*/  STL [R1+0x1e8], R0 ;  /* 0x0001e80001007387 */ /* 0x0001e80000100800 */
[----:B0----5:R-:W2:Y:S04]  /*8b30*/  LDG.E.LTC128B.U16 R0, desc[UR46][R6.64+0x2] ;  /* 0x0000022e06007981 */ /* 0x021ea8000c1e1520 */
[----:B--2---:R0:W-:Y:S04]  /*8b40*/  STL [R1+0xc8], R0 ;  /* 0x0000c80001007387 */ /* 0x0041e80000100800 */
[----:B0-----:R0:W5:Y:S02]  /*8b50*/  LDL.LU R0, [R1+0x1e8] ;  /* 0x0001e80001007983 */ /* 0x0011640000300800 */
.L_x_124:
[----:B------:R-:W-:Y:S05]  /*8b60*/  BSYNC B1 ;  /* 0x0000000000017941 */ /* 0x000fea0003800000 */
.L_x_123:
[----:B-----5:R-:W-:Y:S04]  /*8b70*/  STL [R1+0x20c], R11 ;  /* 0x00020c0b01007387 */ /* 0x020fe80000100800 */
[----:B------:R2:W-:Y:S04]  /*8b80*/  STL [R1+0x208], R10 ;  /* 0x0002080a01007387 */ /* 0x0005e80000100800 */
[----:B--2---:R-:W2:Y:S04]  /*8b90*/  LDL.LU R10, [R1+0xcc] ;  /* 0x0000cc00010a7983 */ /* 0x004ea80000300800 */
[----:B------:R-:W-:Y:S04]  /*8ba0*/  STL [R1+0x204], R9 ;  /* 0x0002040901007387 */ /* 0x000fe80000100800 */
[----:B------:R-:W-:Y:S04]  /*8bb0*/  STL [R1+0x200], R8 ;  /* 0x0002000801007387 */ /* 0x000fe80000100800 */
[----:B------:R4:W-:Y:S04]  /*8bc0*/  STL.64 [R1+0x1f8], R6 ;  /* 0x0001f80601007387 */ /* 0x0009e80000100a00 */
[----:B----4-:R-:W4:Y:S04]  /*8bd0*/  LDL.64 R6, [R1+0xc0] ;  /* 0x0000c00001067983 */ /* 0x010f280000100a00 */
[----:B------:R-:W-:Y:S04]  /*8be0*/  STL [R1+0x1f0], R5 ;  /* 0x0001f00501007387 */ /* 0x000fe80000100800 */
[----:B------:R1:W-:Y:S04]  /*8bf0*/  STL [R1+0x1ec], R4 ;  /* 0x0001ec0401007387 */ /* 0x0003e80000100800 */
[----:B-1----:R-:W3:Y:S01]  /*8c00*/  LDL.LU R4, [R1+0xc8] ;  /* 0x0000c80001047983 */ /* 0x002ee20000300800 */
[----:B------:R-:W-:-:S03]  /*8c10*/  LOP3.LUT P5, RZ, R17, 0x2, RZ, 0xc0, !PT ;  /* 0x0000000211ff7812 */ /* 0x000fc600078ac0ff */
[----:B------:R1:W-:Y:S01]  /*8c20*/  STL [R1+0x1e8], R3 ;  /* 0x0001e80301007387 */ /* 0x0003e20000100800 */
[----:B---3--:R-:W-:-:S05]  /*8c30*/  HADD2.F32 R11, -RZ, R4.H0_H0 ;  /* 0x20000004ff0b7230 */ /* 0x008fca0000004100 */
[----:B------:R-:W-:-:S04]  /*8c40*/  FMUL R11, R11, R16 ;  /* 0x000000100b0b7220 */ /* 0x000fc80000400000 */
[----:B--2---:R-:W-:Y:S02]  /*8c50*/  FFMA R10, R10, R2, R11 ;  /* 0x000000020a0a7223 */ /* 0x004fe4000000000b */
[----:B------:R2:W5:Y:S03]  /*8c60*/  LDL.LU R11, [R1+0x20c] ;  /* 0x00020c00010b7983 */ /* 0x0005660000300800 */
[----:B------:R-:W-:Y:S02]  /*8c70*/  F2FP.F16.F32.PACK_AB R9, RZ, R10 ;  /* 0x0000000aff09723e */ /* 0x000fe400000000ff */
[----:B------:R2:W5:Y:S02]  /*8c80*/  LDL.LU R10, [R1+0x208] ;  /* 0x00020800010a7983 */ /* 0x0005640000300800 */
[----:B------:R-:W-:Y:S02]  /*8c90*/  PRMT R8, R9, 0x7610, R8 ;  /* 0x0000761009087816 */ /* 0x000fe40000000008 */
[----:B------:R2:W5:Y:S02]  /*8ca0*/  LDL.LU R9, [R1+0x204] ;  /* 0x0002040001097983 */ /* 0x0005640000300800 */
[----:B------:R-:W-:-:S02]  /*8cb0*/  PRMT R5, R8, 0x7610, R5 ;  /* 0x0000761008057816 */ /* 0x000fc40000000005 */
[----:B-1----:R-:W-:Y:S01]  /*8cc0*/  PRMT R3, R4, 0x7610, R3 ;  /* 0x0000761004037816 */ /* 0x002fe20000000003 */
[----:B------:R2:W5:Y:S04]  /*8cd0*/  LDL.LU R8, [R1+0x200] ;  /* 0x0002000001087983 */ /* 0x0005680000300800 */
[----:B----4-:R1:W-:Y:S04]  /*8ce0*/  @P4 STG.E.U16 desc[UR46][R6.64+0x2], R5 ;  /* 0x0000020506004986 */ /* 0x0103e8000c10152e */
[----:B-1----:R2:W5:Y:S04]  /*8cf0*/  LDL.LU.64 R6, [R1+0x1f8] ;  /* 0x0001f80001067983 */ /* 0x0025680000300a00 */
[----:B------:R2:W5:Y:S01]  /*8d00*/  LDL.LU R5, [R1+0x1f0] ;  /* 0x0001f00001057983 */ /* 0x0005620000300800 */
[----:B------:R-:W-:-:S03]  /*8d10*/  ISETP.GT.AND P4, PT, R0, 0x180, P5 ;  /* 0x000001800000780c */ /* 0x000fc60002f84270 */
[----:B------:R2:W5:Y:S04]  /*8d20*/  LDL.LU R4, [R1+0x1ec] ;  /* 0x0001ec0001047983 */ /* 0x0005680000300800 */
[----:B------:R1:W-:Y:S04]  /*8d30*/  STL.S16 [R1+0xc8], R3 ;  /* 0x0000c80301007387 */ /* 0x0003e80000100600 */
[----:B-1----:R2:W5:Y:S01]  /*8d40*/  LDL.LU R3, [R1+0x1e8] ;  /* 0x0001e80001037983 */ /* 0x0025620000300800 */
[----:B------:R-:W-:Y:S04]  /*8d50*/  BSSY B1, `(.L_x_125) ;  /* 0x0000006000017945 */ /* 0x000fe80003800000 */
[----:B------:R-:W-:Y:S05]  /*8d60*/  @!P4 BRA `(.L_x_126) ;  /* 0x000000000010c947 */ /* 0x000fea0003800000 */
[----:B------:R1:W-:Y:S04]  /*8d70*/  STL [R1+0x1e8], R0 ;  /* 0x0001e80001007387 */ /* 0x0003e80000100800 */
[----:B-1---5:R-:W3:Y:S04]  /*8d80*/  LDG.E.LTC128B.U16 R0, desc[UR46][R8.64+0x10] ;  /* 0x0000102e08007981 */ /* 0x022ee8000c1e1520 */
[----:B---3--:R1:W-:Y:S04]  /*8d90*/  STL [R1+0xc8], R0 ;  /* 0x0000c80001007387 */ /* 0x0083e80000100800 */
[----:B-1----:R1:W5:Y:S02]  /*8da0*/  LDL.LU R0, [R1+0x1e8] ;  /* 0x0001e80001007983 */ /* 0x0023640000300800 */
.L_x_126:
[----:B------:R-:W-:Y:S05]  /*8db0*/  BSYNC B1 ;  /* 0x0000000000017941 */ /* 0x000fea0003800000 */
.L_x_125:
[----:B-----5:R-:W-:Y:S04]  /*8dc0*/  STL [R1+0x20c], R11 ;  /* 0x00020c0b01007387 */ /* 0x020fe80000100800 */
[----:B------:R3:W-:Y:S04]  /*8dd0*/  STL [R1+0x208], R10 ;  /* 0x0002080a01007387 */ /* 0x0007e80000100800 */
[----:B---3--:R-:W3:Y:S04]  /*8de0*/  LDL.LU R10, [R1+0xd0] ;  /* 0x0000d000010a7983 */ /* 0x008ee80000300800 */
[----:B------:R-:W-:Y:S04]  /*8df0*/  STL [R1+0x204], R9 ;  /* 0x0002040901007387 */ /* 0x000fe80000100800 */
        /* <DEDUP_REMOVED lines=9> */
[----:B---3--:R-:W-:Y:S01]  /*8e90*/  FFMA R10, R10, R2, R11 ;  /* 0x000000020a0a7223 */ /* 0x008fe2000000000b */
[----:B----4-:R-:W-:Y:S01]  /*8ea0*/  @P4 IMAD.MOV.U32 R6, RZ, RZ, R232 ;  /* 0x000000ffff064224 */ /* 0x010fe200078e00e8 */
        /* <DEDUP_REMOVED lines=8> */
[----:B------:R0:W-:Y:S04]  /*8f30*/  @P4 STG.E.U16 desc[UR46][R6.64+0x10], R5 ;  /* 0x0000100506004986 */ /* 0x0001e8000c10152e */
        /* <DEDUP_REMOVED lines=9> */
[----:B0----5:R-:W3:Y:S04]  /*8fd0*/  LDG.E.LTC128B.U16 R0, desc[UR46][R8.64+0x12] ;  /* 0x0000122e08007981 */ /* 0x021ee8000c1e1520 */
[----:B---3--:R0:W-:Y:S04]  /*8fe0*/  STL [R1+0xc8], R0 ;  /* 0x0000c80001007387 */ /* 0x0081e80000100800 */
[----:B0-----:R0:W5:Y:S02]  /*8ff0*/  LDL.LU R0, [R1+0x1e8] ;  /* 0x0001e80001007983 */ /* 0x0011640000300800 */
.L_x_128:
[----:B------:R-:W-:Y:S05]  /*9000*/  BSYNC B1 ;  /* 0x0000000000017941 */ /* 0x000fea0003800000 */
.L_x_127:
[----:B-----5:R-:W-:Y:S04]  /*9010*/  STL [R1+0x20c], R11 ;  /* 0x00020c0b01007387 */ /* 0x020fe80000100800 */
[----:B------:R3:W-:Y:S04]  /*9020*/  STL [R1+0x208], R10 ;  /* 0x0002080a01007387 */ /* 0x0007e80000100800 */
[----:B---3--:R-:W3:Y:S04]  /*9030*/  LDL.LU R10, [R1+0xd4] ;  /* 0x0000d400010a7983 */ /* 0x008ee80000300800 */
[----:B------:R-:W-:Y:S04]  /*9040*/  STL [R1+0x204], R9 ;  /* 0x0002040901007387 */ /* 0x000fe80000100800 */
[----:B------:R-:W-:Y:S04]  /*9050*/  STL [R1+0x200], R8 ;  /* 0x0002000801007387 */ /* 0x000fe80000100800 */
[----:B------:R4:W-:Y:S04]  /*9060*/  STL [R1+0x1fc], R7 ;  /* 0x0001fc0701007387 */ /* 0x0009e80000100800 */
[----:B----4-:R-:W4:Y:S04]  /*9070*/  LDL.LU R7, [R1+0xc8] ;  /* 0x0000c80001077983 */ /* 0x010f280000300800 */
[----:B------:R-:W-:Y:S04]  /*9080*/  STL [R1+0x1f8], R6 ;  /* 0x0001f80601007387 */ /* 0x000fe80000100800 */
[----:B------:R1:W-:Y:S04]  /*9090*/  STL.64 [R1+0x1f0], R4 ;  /* 0x0001f00401007387 */ /* 0x0003e80000100a00 */
[----:B-1----:R-:W2:Y:S04]  /*90a0*/  LDL.64 R4, [R1+0x108] ;  /* 0x0001080001047983 */ /* 0x002ea80000100a00 */
[----:B------:R1:W-:Y:S01]  /*90b0*/  STL [R1+0x1e8], R3 ;  /* 0x0001e80301007387 */ /* 0x0003e20000100800 */
[----:B----4-:R-:W-:-:S05]  /*90c0*/  HADD2.F32 R11, -RZ, R7.H0_H0 ;  /* 0x20000007ff0b7230 */ /* 0x010fca0000004100 */
[----:B------:R-:W-:-:S04]  /*90d0*/  FMUL R11, R11, R16 ;  /* 0x000000100b0b7220 */ /* 0x000fc80000400000 */
[----:B---3--:R-:W-:Y:S01]  /*90e0*/  FFMA R10, R10, R2, R11 ;  /* 0x000000020a0a7223 */ /* 0x008fe2000000000b */
[----:B------:R-:W-:Y:S01]  /*90f0*/  PRMT R6, R7, 0x7610, R6 ;  /* 0x0000761007067816 */ /* 0x000fe20000000006 */
[----:B------:R3:W5:Y:S03]  /*9100*/  LDL.LU R11, [R1+0x20c] ;  /* 0x00020c00010b7983 */ /* 0x0007660000300800 */
[----:B------:R-:W-:Y:S02]  /*9110*/  F2FP.F16.F32.PACK_AB R9, RZ, R10 ;  /* 0x0000000aff09723e */ /* 0x000fe400000000ff */
[----:B------:R3:W5:Y:S02]  /*9120*/  LDL.LU R10, [R1+0x208] ;  /* 0x00020800010a7983 */ /* 0x0007640000300800 */
[----:B------:R-:W-:Y:S01]  /*9130*/  PRMT R8, R9, 0x7610, R8 ;  /* 0x0000761009087816 */ /* 0x000fe20000000008 */
[----:B--2---:R-:W-:Y:S01]  /*9140*/  @P4 IMAD.MOV.U32 R4, RZ, RZ, R232 ;  /* 0x000000ffff044224 */ /* 0x004fe200078e00e8 */
[----:B------:R3:W5:Y:S02]  /*9150*/  LDL.LU R9, [R1+0x204] ;  /* 0x0002040001097983 */ /* 0x0007640000300800 */
[----:B-1----:R-:W-:-:S02]  /*9160*/  PRMT R3, R8, 0x7610, R3 ;  /* 0x0000761008037816 */ /* 0x002fc40000000003 */
[----:B------:R-:W-:Y:S01]  /*9170*/  ISETP.GT.AND P5, PT, R0, 0x188, P5 ;  /* 0x000001880000780c */ /* 0x000fe20002fa4270 */
[----:B------:R3:W5:Y:S04]  /*9180*/  LDL.LU R8, [R1+0x200] ;  /* 0x0002000001087983 */ /* 0x0007680000300800 */
[----:B------:R3:W5:Y:S04]  /*9190*/  LDL.LU R7, [R1+0x1fc] ;  /* 0x0001fc0001077983 */ /* 0x0007680000300800 */
[----:B------:R1:W-:Y:S04]  /*91a0*/  STL.S16 [R1+0xc8], R6 ;  /* 0x0000c80601007387 */ /* 0x0003e80000100600 */
[----:B------:R2:W-:Y:S04]  /*91b0*/  @P4 STG.E.U16 desc[UR46][R4.64+0x12], R3 ;  /* 0x0000120304004986 */ /* 0x0005e8000c10152e */
[----:B-1----:R3:W5:Y:S04]  /*91c0*/  LDL.LU R6, [R1+0x1f8] ;  /* 0x0001f80001067983 */ /* 0x0027680000300800 */
[----:B--2---:R3:W5:Y:S04]  /*91d0*/  LDL.LU.64 R4, [R1+0x1f0] ;  /* 0x0001f00001047983 */ /* 0x0047680000300a00 */
[----:B------:R3:W5:Y:S01]  /*91e0*/  LDL.LU R3, [R1+0x1e8] ;  /* 0x0001e80001037983 */ /* 0x0007620000300800 */
[----:B------:R-:W-:Y:S04]  /*91f0*/  BSSY B1, `(.L_x_129) ;  /* 0x0000006000017945 */ /* 0x000fe80003800000 */
[----:B------:R-:W-:Y:S05]  /*9200*/  @!P5 BRA `(.L_x_130) ;  /* 0x000000000010d947 */ /* 0x000fea0003800000 */
[----:B------:R1:W-:Y:S04]  /*9210*/  STL [R1+0x1e8], R0 ;  /* 0x0001e80001007387 */ /* 0x0003e80000100800 */
[----:B-1---5:R-:W2:Y:S04]  /*9220*/  LDG.E.LTC128B.U16 R0, desc[UR46][R6.64+0x10] ;  /* 0x0000102e06007981 */ /* 0x022ea8000c1e1520 */
[----:B--2---:R1:W-:Y:S04]  /*9230*/  STL [R1+0xc8], R0 ;  /* 0x0000c80001007387 */ /* 0x0043e80000100800 */
[----:B-1----:R1:W5:Y:S02]  /*9240*/  LDL.LU R0, [R1+0x1e8] ;  /* 0x0001e80001007983 */ /* 0x0023640000300800 */
.L_x_130:
[----:B------:R-:W-:Y:S05]  /*9250*/  BSYNC B1 ;  /* 0x0000000000017941 */ /* 0x000fea0003800000 */
.L_x_129:
[----:B-----5:R-:W-:Y:S04]  /*9260*/  STL [R1+0x20c], R11 ;  /* 0x00020c0b01007387 */ /* 0x020fe80000100800 */
[----:B------:R2:W-:Y:S04]  /*9270*/  STL [R1+0x208], R10 ;  /* 0x0002080a01007387 */ /* 0x0005e80000100800 */
[----:B--2---:R-:W2:Y:S04]  /*9280*/  LDL.LU R10, [R1+0xd8] ;  /* 0x0000d800010a7983 */ /* 0x004ea80000300800 */
[----:B------:R-:W-:Y:S04]  /*9290*/  STL [R1+0x204], R9 ;  /* 0x0002040901007387 */ /* 0x000fe80000100800 */
[----:B------:R-:W-:Y:S04]  /*92a0*/  STL [R1+0x200], R8 ;  /* 0x0002000801007387 */ /* 0x000fe80000100800 */
[----:B------:R4:W-:Y:S04]  /*92b0*/  STL [R1+0x1fc], R7 ;  /* 0x0001fc0701007387 */ /* 0x0009e80000100800 */
[----:B----4-:R-:W4:Y:S04]  /*92c0*/  LDL.LU R7, [R1+0xc8] ;  /* 0x0000c80001077983 */ /* 0x010f280000300800 */
[----:B------:R-:W-:Y:S04]  /*92d0*/  STL [R1+0x1f8], R6 ;  /* 0x0001f80601007387 */ /* 0x000fe80000100800 */
[----:B------:R0:W-:Y:S04]  /*92e0*/  STL.64 [R1+0x1f0], R4 ;  /* 0x0001f00401007387 */ /* 0x0001e80000100a00 */
[----:B0-----:R-:W3:Y:S04]  /*92f0*/  LDL.64 R4, [R1+0xc0] ;  /* 0x0000c00001047983 */ /* 0x001ee80000100a00 */
[----:B------:R0:W-:Y:S01]  /*9300*/  STL [R1+0x1e8], R3 ;  /* 0x0001e80301007387 */ /* 0x0001e20000100800 */
[----:B----4-:R-:W-:-:S05]  /*9310*/  HADD2.F32 R11, -RZ, R7.H0_H0 ;  /* 0x20000007ff0b7230 */ /* 0x010fca0000004100 */
[----:B------:R-:W-:-:S04]  /*9320*/  FMUL R11, R11, R16 ;  /* 0x000000100b0b7220 */ /* 0x000fc80000400000 */
[----:B--2---:R-:W-:Y:S01]  /*9330*/  FFMA R10, R10, R2, R11 ;  /* 0x000000020a0a7223 */ /* 0x004fe2000000000b */
[----:B------:R-:W-:Y:S01]  /*9340*/  PRMT R6, R7, 0x7610, R6 ;  /* 0x0000761007067816 */ /* 0x000fe20000000006 */
[----:B------:R2:W5:Y:S03]  /*9350*/  LDL.LU R11, [R1+0x20c] ;  /* 0x00020c00010b7983 */ /* 0x0005660000300800 */
[----:B------:R-:W-:Y:S02]  /*9360*/  F2FP.F16.F32.PACK_AB R9, RZ, R10 ;  /* 0x0000000aff09723e */ /* 0x000fe400000000ff */
[----:B------:R2:W5:Y:S02]  /*9370*/  LDL.LU R10, [R1+0x208] ;  /* 0x00020800010a7983 */ /* 0x0005640000300800 */
[----:B------:R-:W-:Y:S02]  /*9380*/  PRMT R8, R9, 0x7610, R8 ;  /* 0x0000761009087816 */ /* 0x000fe40000000008 */
[----:B------:R2:W5:Y:S01]  /*9390*/  LDL.LU R9, [R1+0x204] ;  /* 0x0002040001097983 */ /* 0x0005620000300800 */
[----:B------:R-:W-:-:S02]  /*93a0*/  ISETP.GT.AND P4, PT, R0, 0x188, P6 ;  /* 0x000001880000780c */ /* 0x000fc40003784270 */
[----:B0-----:R-:W-:Y:S02]  /*93b0*/  PRMT R3, R8, 0x7610, R3 ;  /* 0x0000761008037816 */ /* 0x001fe40000000003 */
[----:B------:R2:W5:Y:S04]  /*93c0*/  LDL.LU R8, [R1+0x200] ;  /* 0x0002000001087983 */ /* 0x0005680000300800 */
[----:B------:R2:W5:Y:S04]  /*93d0*/  LDL.LU R7, [R1+0x1fc] ;  /* 0x0001fc0001077983 */ /* 0x0005680000300800 */
[----:B------:R0:W-:Y:S04]  /*93e0*/  STL.S16 [R1+0xc8], R6 ;  /* 0x0000c80601007387 */ /* 0x0001e80000100600 */
[----:B---3--:R3:W-:Y:S04]  /*93f0*/  @P5 STG.E.U16 desc[UR46][R4.64+0x10], R3 ;  /* 0x0000100304005986 */ /* 0x0087e8000c10152e */
[----:B0-----:R2:W5:Y:S04]  /*9400*/  LDL.LU R6, [R1+0x1f8] ;  /* 0x0001f80001067983 */ /* 0x0015680000300800 */
[----:B---3--:R2:W5:Y:S04]  /*9410*/  LDL.LU.64 R4, [R1+0x1f0] ;  /* 0x0001f00001047983 */ /* 0x0085680000300a00 */
[----:B------:R2:W5:Y:S01]  /*9420*/  LDL.LU R3, [R1+0x1e8] ;  /* 0x0001e80001037983 */ /* 0x0005620000300800 */
[----:B------:R-:W-:Y:S04]  /*9430*/  BSSY B1, `(.L_x_131) ;  /* 0x0000006000017945 */ /* 0x000fe80003800000 */
[----:B------:R-:W-:Y:S05]  /*9440*/  @!P4 BRA `(.L_x_132) ;  /* 0x000000000010c947 */ /* 0x000fea0003800000 */
[----:B------:R0:W-:Y:S04]  /*9450*/  STL [R1+0x1e8], R0 ;  /* 0x0001e80001007387 */ /* 0x0001e80000100800 */
[----:B0----5:R-:W3:Y:S04]  /*9460*/  LDG.E.LTC128B.U16 R0, desc[UR46][R6.64+0x12] ;  /* 0x0000122e06007981 */ /* 0x021ee8000c1e1520 */
[----:B---3--:R0:W-:Y:S04]  /*9470*/  STL [R1+0xc8], R0 ;  /* 0x0000c80001007387 */ /* 0x0081e80000100800 */
[----:B0-----:R0:W5:Y:S02]  /*9480*/  LDL.LU R0, [R1+0x1e8] ;  /* 0x0001e80001007983 */ /* 0x0011640000300800 */
.L_x_132:
[----:B------:R-:W-:Y:S05]  /*9490*/  BSYNC B1 ;  /* 0x0000000000017941 */ /* 0x000fea0003800000 */
.L_x_131:
        /* <DEDUP_REMOVED lines=18> */
[----:B------:R-:W-:Y:S02]  /*95c0*/  PRMT R8, R9, 0x7610, R8 ;  /* 0x0000761009087816 */ /* 0x000fe40000000008 */
[----:B------:R3:W5:Y:S01]  /*95d0*/  LDL.LU R9, [R1+0x204] ;  /* 0x0002040001097983 */ /* 0x0007620000300800 */
[----:B------:R-:W-:-:S02]  /*95e0*/  ISETP.GT.AND P5, PT, R0, 0x180, P3 ;  /* 0x000001800000780c */ /* 0x000fc40001fa4270 */
[----:B-1----:R-:W-:Y:S02]  /*95f0*/  PRMT R3, R8, 0x7610, R3 ;  /* 0x0000761008037816 */ /* 0x002fe40000000003 */
[----:B------:R3:W5:Y:S04]  /*9600*/  LDL.LU R8, [R1+0x200] ;  /* 0x0002000001087983 */ /* 0x0007680000300800 */
[----:B------:R3:W5:Y:S04]  /*9610*/  LDL.LU R7, [R1+0x1fc] ;  /* 0x0001fc0001077983 */ /* 0x0007680000300800 */
[----:B------:R1:W-:Y:S04]  /*9620*/  STL.S16 [R1+0xc8], R6 ;  /* 0x0000c80601007387 */ /* 0x0003e80000100600 */
[----:B--2---:R2:W-:Y:S04]  /*9630*/  @P4 STG.E.U16 desc[UR46][R4.64+0x12], R3 ;  /* 0x0000120304004986 */ /* 0x0045e8000c10152e */
        /* <DEDUP_REMOVED lines=9> */
.L_x_134:
[----:B------:R-:W-:Y:S05]  /*96d0*/  BSYNC B1 ;  /* 0x0000000000017941 */ /* 0x000fea0003800000 */
.L_x_133:
        /* <DEDUP_REMOVED lines=18> */
[----:B------:R-:W-:Y:S01]  /*9800*/  PRMT R8, R9, 0x7610, R8 ;  /* 0x0000761009087816 */ /* 0x000fe20000000008 */
[----:B---3--:R-:W-:Y:S01]  /*9810*/  @P5 IMAD.MOV.U32 R4, RZ, RZ, R232 ;  /* 0x000000ffff045224 */ /* 0x008fe200078e00e8 */
[----:B------:R2:W5:Y:S02]  /*9820*/  LDL.LU R9, [R1+0x204] ;  /* 0x0002040001097983 */ /* 0x0005640000300800 */
[----:B0-----:R-:W-:-:S02]  /*9830*/  PRMT R3, R8, 0x7610, R3 ;  /* 0x0000761008037816 */ /* 0x001fc40000000003 */
[----:B------:R-:W-:Y:S01]  /*9840*/  ISETP.GT.AND P4, PT, R0, 0x180, P2 ;  /* 0x000001800000780c */ /* 0x000fe20001784270 */
[----:B------:R2:W5:Y:S04]  /*9850*/  LDL.LU R8, [R1+0x200] ;  /* 0x0002000001087983 */ /* 0x0005680000300800 */
[----:B------:R2:W5:Y:S04]  /*9860*/  LDL.LU R7, [R1+0x1fc] ;  /* 0x0001fc0001077983 */ /* 0x0005680000300800 */
[----:B------:R0:W-:Y:S04]  /*9870*/  STL.S16 [R1+0xc8], R6 ;  /* 0x0000c80601007387 */ /* 0x0001e80000100600 */
[----:B------:R3:W-:Y:S04]  /*9880*/  @P5 STG.E.U16 desc[UR46][R4.64+0x20], R3 ;  /* 0x0000200304005986 */ /* 0x0007e8000c10152e */
        /* <DEDUP_REMOVED lines=9> */
.L_x_136:
[----:B------:R-:W-:Y:S05]  /*9920*/  BSYNC B1 ;  /* 0x0000000000017941 */ /* 0x000fea0003800000 */
.L_x_135:
        /* <DEDUP_REMOVED lines=36> */
.L_x_138:
[----:B------:R-:W-:Y:S05]  /*9b70*/  BSYNC B1 ;  /* 0x0000000000017941 */ /* 0x000fea0003800000 */
.L_x_137:
        /* <DEDUP_REMOVED lines=35> */
.L_x_140:
[----:B------:R-:W-:Y:S05]  /*9db0*/  BSYNC B1 ;  /* 0x0000000000017941 */ /* 0x000fea0003800000 */
.L_x_139:
        /* <DEDUP_REMOVED lines=35> */
.L_x_142:
[----:B------:R-:W-:Y:S05]  /*9ff0*/  BSYNC B1 ;  /* 0x0000000000017941 */ /* 0x000fea0003800000 */
.L_x_141:
        /* <DEDUP_REMOVED lines=36> */
.L_x_144:
[----:B------:R-:W-:Y:S05]  /*a240*/  BSYNC B1 ;  /* 0x0000000000017941 */ /* 0x000fea0003800000 */
.L_x_143:
        /* <DEDUP_REMOVED lines=9> */
[----:B-1----:R-:W2:Y:S04]  /*a2e0*/  LDL.LU.64 R4, [R1+0x108] ;  /* 0x0001080001047983 */ /* 0x002ea80000300a00 */
        /* <DEDUP_REMOVED lines=26> */
.L_x_146:
[----:B------:R-:W-:Y:S05]  /*a490*/  BSYNC B1 ;  /* 0x0000000000017941 */ /* 0x000fea0003800000 */
.L_x_145:
        /* <DEDUP_REMOVED lines=35> */
.L_x_148:
[----:B------:R-:W-:Y:S05]  /*a6d0*/  BSYNC B1 ;  /* 0x0000000000017941 */ /* 0x000fea0003800000 */
.L_x_147:
[----:B------:R-:W-:Y:S04]  /*a6e0*/  STL [R1+0x20c], R12 ;  /* 0x00020c0c01007387 */ /* 0x000fe80000100800 */
[----:B-----5:R3:W-:Y:S04]  /*a6f0*/  STL [R1+0x208], R11 ;  /* 0x0002080b01007387 */ /* 0x0207e80000100800 */
        /* <DEDUP_REMOVED lines=13> */
[----:B------:R3:W5:Y:S01]  /*a7d0*/  LDL.LU R12, [R1+0x20c] ;  /* 0x00020c00010c7983 */ /* 0x0007620000300800 */
[----:B------:R-:W-:Y:S02]  /*a7e0*/  ISETP.GT.AND P3, PT, R3, 0x20, PT ;  /* 0x000000200300780c */ /* 0x000fe40003f64270 */
[----:B------:R-:W-:Y:S02]  /*a7f0*/  F2FP.F16.F32.PACK_AB R10, RZ, R11 ;  /* 0x0000000bff0a723e */ /* 0x000fe400000000ff */
[----:B------:R3:W5:Y:S02]  /*a800*/  LDL.LU R11, [R1+0x208] ;  /* 0x00020800010b7983 */ /* 0x0007640000300800 */
[----:B------:R-:W-:Y:S02]  /*a810*/  PRMT R9, R10, 0x7610, R9 ;  /* 0x000076100a097816 */ /* 0x000fe40000000009 */
[----:B------:R3:W5:Y:S01]  /*a820*/  LDL.LU R10, [R1+0x204] ;  /* 0x00020400010a7983 */ /* 0x0007620000300800 */
[----:B------:R-:W-:-:S02]  /*a830*/  ISETP.GT.AND P1, PT, R0, RZ, P3 ;  /* 0x000000ff0000720c */ /* 0x000fc40001f24270 */
[----:B-1----:R-:W-:Y:S02]  /*a840*/  PRMT R4, R9, 0x7610, R4 ;  /* 0x0000761009047816 */ /* 0x002fe40000000004 */
[----:B------:R3:W5:Y:S01]  /*a850*/  LDL.LU R9, [R1+0x200] ;  /* 0x0002000001097983 */ /* 0x0007620000300800 */
[----:B------:R-:W-:-:S03]  /*a860*/  LOP3.LUT R17, R17, 0xfffffffe, RZ, 0xc0, !PT ;  /* 0xfffffffe11117812 */ /* 0x000fc600078ec0ff */
[----:B------:R3:W5:Y:S01]  /*a870*/  LDL.LU R8, [R1+0x1fc] ;  /* 0x0001fc0001087983 */ /* 0x0007620000300800 */
[----:B------:R-:W-:Y:S01]  /*a880*/  BSSY B1, `(.L_x_149) ;  /* 0x000000c000017945 */ /* 0x000fe20003800000 */
[----:B------:R-:W-:Y:S02]  /*a890*/  @P3 LOP3.LUT R17, R17, 0x1, RZ, 0xfc, !PT ;  /* 0x0000000111113812 */ /* 0x000fe400078efcff */
[----:B------:R1:W-:Y:S04]  /*a8a0*/  STL.S16 [R1+0xc0], R5 ;  /* 0x0000c00501007387 */ /* 0x0003e80000100600 */
[----:B--2---:R2:W-:Y:S04]  /*a8b0*/  @P0 STG.E.U16 desc[UR46][R6.64+0x32], R4 ;  /* 0x0000320406000986 */ /* 0x0045e8000c10152e */
[----:B-1----:R3:W5:Y:S04]  /*a8c0*/  LDL.LU R5, [R1+0x1f8] ;  /* 0x0001f80001057983 */ /* 0x0027680000300800 */
[----:B--2---:R3:W5:Y:S04]  /*a8d0*/  LDL.LU.64 R6, [R1+0x1f0] ;  /* 0x0001f00001067983 */ /* 0x0047680000300a00 */
[----:B------:R3:W5:Y:S01]  /*a8e0*/  LDL.LU R4, [R1+0x1e8] ;  /* 0x0001e80001047983 */ /* 0x0007620000300800 */
[----:B------:R-:W-:Y:S05]  /*a8f0*/  @!P1 BRA `(.L_x_150) ;  /* 0x0000000000109947 */ /* 0x000fea0003800000 */
[----:B------:R1:W-:Y:S04]  /*a900*/  STL [R1+0x1e8], R0 ;  /* 0x0001e80001007387 */ /* 0x0003e80000100800 */
[----:B-1----:R-:W2:Y:S04]  /*a910*/  LDG.E.LTC128B.U16 R0, desc[UR46][R22.64+0x40] ;  /* 0x0000402e16007981 */ /* 0x002ea8000c1e1520 */
[----:B--2---:R1:W-:Y:S04]  /*a920*/  STL [R1+0xc0], R0 ;  /* 0x0000c00001007387 */ /* 0x0043e80000100800 */
[----:B-1----:R1:W5:Y:S02]  /*a930*/  LDL.LU R0, [R1+0x1e8] ;  /* 0x0001e80001007983 */ /* 0x0023640000300800 */
.L_x_150:
[----:B------:R-:W-:Y:S05]  /*a940*/  BSYNC B1 ;  /* 0x0000000000017941 */ /* 0x000fea0003800000 */
.L_x_149:
        /* <DEDUP_REMOVED lines=22> */
[----:B0-----:R-:W-:Y:S02]  /*aab0*/  PRMT R4, R9, 0x7610, R4 ;  /* 0x0000761009047816 */ /* 0x001fe40000000004 */
[----:B------:R2:W5:Y:S01]  /*aac0*/  LDL.LU R9, [R1+0x200] ;  /* 0x0002000001097983 */ /* 0x0005620000300800 */
[----:B------:R-:W-:-:S03]  /*aad0*/  LOP3.LUT R17, R17, 0xfffffffb, RZ, 0xc0, !PT ;  /* 0xfffffffb11117812 */ /* 0x000fc600078ec0ff */
[----:B------:R2:W5:Y:S01]  /*aae0*/  LDL.LU R8, [R1+0x1fc] ;  /* 0x0001fc0001087983 */ /* 0x0005620000300800 */
[----:B------:R-:W-:Y:S01]  /*aaf0*/  BSSY B1, `(.L_x_151) ;  /* 0x000000c000017945 */ /* 0x000fe20003800000 */
[----:B------:R-:W-:Y:S02]  /*ab00*/  @P2 LOP3.LUT R17, R17, 0x4, RZ, 0xfc, !PT ;  /* 0x0000000411112812 */ /* 0x000fe400078efcff */
[----:B------:R0:W-:Y:S04]  /*ab10*/  STL.S16 [R1+0x80], R5 ;  /* 0x0000800501007387 */ /* 0x0001e80000100600 */
[----:B---3--:R3:W-:Y:S04]  /*ab20*/  @P1 STG.E.U16 desc[UR46][R6.64+0x40], R4 ;  /* 0x0000400406001986 */ /* 0x0087e8000c10152e */
[----:B0-----:R2:W5:Y:S04]  /*ab30*/  LDL.LU R5, [R1+0x1f8] ;  /* 0x0001f80001057983 */ /* 0x0015680000300800 */
[----:B---3--:R2:W5:Y:S04]  /*ab40*/  LDL.LU.64 R6, [R1+0x1f0] ;  /* 0x0001f00001067983 */ /* 0x0085680000300a00 */
[----:B------:R2:W5:Y:S01]  /*ab50*/  LDL.LU R4, [R1+0x1e8] ;  /* 0x0001e80001047983 */ /* 0x0005620000300800 */
[----:B------:R-:W-:Y:S05]  /*ab60*/  @!P0 BRA `(.L_x_152) ;  /* 0x0000000000108947 */ /* 0x000fea0003800000 */
[----:B------:R0:W-:Y:S04]  /*ab70*/  STL [R1+0x1e8], R0 ;  /* 0x0001e80001007387 */ /* 0x0001e80000100800 */
[----:B0-----:R-:W3:Y:S04]  /*ab80*/  LDG.E.LTC128B.U16 R0, desc[UR46][R22.64+0x42] ;  /* 0x0000422e16007981 */ /* 0x001ee8000c1e1520 */
[----:B---3--:R0:W-:Y:S04]  /*ab90*/  STL [R1+0x80], R0 ;  /* 0x0000800001007387 */ /* 0x0081e80000100800 */
[----:B0-----:R0:W5:Y:S02]  /*aba0*/  LDL.LU R0, [R1+0x1e8] ;  /* 0x0001e80001007983 */ /* 0x0011640000300800 */
.L_x_152:
[----:B------:R-:W-:Y:S05]  /*abb0*/  BSYNC B1 ;  /* 0x0000000000017941 */ /* 0x000fea0003800000 */
.L_x_151:
        /* <DEDUP_REMOVED lines=32> */
[----:B-1----:R-:W2:Y:S04]  /*adc0*/  LDG.E.LTC128B.U16 R0, desc[UR46][R20.64+0x40] ;  /* 0x0000402e14007981 */ /* 0x002ea8000c1e1520 */
[----:B--2---:R1:W-:Y:S04]  /*add0*/  STL [R1+0x80], R0 ;  /* 0x0000800001007387 */ /* 0x0043e80000100800 */
[----:B-1----:R1:W5:Y:S02]  /*ade0*/  LDL.LU R0, [R1+0x1e8] ;  /* 0x0001e80001007983 */ /* 0x0023640000300800 */
.L_x_154:
[----:B------:R-:W-:Y:S05]  /*adf0*/  BSYNC B1 ;  /* 0x0000000000017941 */ /* 0x000fea0003800000 */
.L_x_153:
[----:B-----5:R-:W-:Y:S04]  /*ae00*/  STL [R1+0x200], R11 ;  /* 0x0002000b01007387 */ /* 0x020fe80000100800 */
[----:B------:R2:W-:Y:S04]  /*ae10*/  STL [R1+0x1fc], R10 ;  /* 0x0001fc0a01007387 */ /* 0x0005e80000100800 */
[----:B--2---:R-:W2:Y:S04]  /*ae20*/  LDL.LU R10, [R1+0x88] ;  /* 0x00008800010a7983 */ /* 0x004ea80000300800 */
[----:B------:R-:W-:Y:S04]  /*ae30*/  STL [R1+0x1f8], R9 ;  /* 0x0001f80901007387 */ /* 0x000fe80000100800 */
[----:B------:R-:W-:Y:S04]  /*ae40*/  STL [R1+0x1f4], R8 ;  /* 0x0001f40801007387 */ /* 0x000fe80000100800 */
[----:B------:R4:W-:Y:S04]  /*ae50*/  STL [R1+0x1f0], R7 ;  /* 0x0001f00701007387 */ /* 0x0009e80000100800 */
[----:B----4-:R-:W4:Y:S04]  /*ae60*/  LDL.LU R7, [R1+0x80] ;  /* 0x0000800001077983 */ /* 0x010f280000300800 */
[----:B------:R0:W-:Y:S04]  /*ae70*/  STL [R1+0x1ec], R6 ;  /* 0x0001ec0601007387 */ /* 0x0001e80000100800 */
[----:B------:R3:W-:Y:S01]  /*ae80*/  STL [R1+0x1e8], R3 ;  /* 0x0001e80301007387 */ /* 0x0007e20000100800 */
[----:B----4-:R-:W-:-:S05]  /*ae90*/  HADD2.F32 R11, -RZ, R7.H0_H0 ;  /* 0x20000007ff0b7230 */ /* 0x010fca0000004100 */
[----:B------:R-:W-:-:S04]  /*aea0*/  FMUL R11, R11, R16 ;  /* 0x000000100b0b7220 */ /* 0x000fc80000400000 */
[----:B--2---:R-:W-:Y:S01]  /*aeb0*/  FFMA R10, R10, R2, R11 ;  /* 0x000000020a0a7223 */ /* 0x004fe2000000000b */
[----:B0-----:R-:W-:Y:S01]  /*aec0*/  PRMT R6, R7, 0x7610, R6 ;  /* 0x0000761007067816 */ /* 0x001fe20000000006 */
[----:B------:R0:W5:Y:S03]  /*aed0*/  LDL.LU R11, [R1+0x200] ;  /* 0x00020000010b7983 */ /* 0x0001660000300800 */
[----:B------:R-:W-:Y:S02]  /*aee0*/  F2FP.F16.F32.PACK_AB R9, RZ, R10 ;  /* 0x0000000aff09723e */ /* 0x000fe400000000ff */
[----:B------:R0:W5:Y:S02]  /*aef0*/  LDL.LU R10, [R1+0x1fc] ;  /* 0x0001fc00010a7983 */ /* 0x0001640000300800 */
[----:B------:R-:W-:Y:S02]  /*af00*/  PRMT R8, R9, 0x7610, R8 ;  /* 0x0000761009087816 */ /* 0x000fe40000000008 */
[----:B------:R0:W5:Y:S01]  /*af10*/  LDL.LU R9, [R1+0x1f8] ;  /* 0x0001f80001097983 */ /* 0x0001620000300800 */
[----:B------:R-:W-:-:S02]  /*af20*/  ISETP.GT.AND P0, PT, R0, 0x8, P2 ;  /* 0x000000080000780c */ /* 0x000fc40001704270 */
[----:B---3--:R-:W-:Y:S02]  /*af30*/  PRMT R3, R8, 0x7610, R3 ;  /* 0x0000761008037816 */ /* 0x008fe40000000003 */
[----:B------:R0:W5:Y:S04]  /*af40*/  LDL.LU R8, [R1+0x1f4] ;  /* 0x0001f40001087983 */ /* 0x0001680000300800 */
[----:B------:R0:W5:Y:S04]  /*af50*/  LDL.LU R7, [R1+0x1f0] ;  /* 0x0001f00001077983 */ /* 0x0001680000300800 */
[----:B------:R2:W-:Y:S04]  /*af60*/  STL.S16 [R1+0x80], R6 ;  /* 0x0000800601007387 */ /* 0x0005e80000100600 */
[----:B------:R3:W-:Y:S04]  /*af70*/  @P1 STG.E.U16 desc[UR46][R4.64+0x40], R3 ;  /* 0x0000400304001986 */ /* 0x0007e8000c10152e */
[----:B--2---:R0:W5:Y:S04]  /*af80*/  LDL.LU R6, [R1+0x1ec] ;  /* 0x0001ec0001067983 */ /* 0x0041680000300800 */
[----:B---3--:R0:W5:Y:S01]  /*af90*/  LDL.LU R3, [R1+0x1e8] ;  /* 0x0001e80001037983 */ /* 0x0081620000300800 */
[----:B------:R-:W-:Y:S04]  /*afa0*/  BSSY B1, `(.L_x_155) ;  /* 0x0000006000017945 */ /* 0x000fe80003800000 */
[----:B------:R-:W-:Y:S05]  /*afb0*/  @!P0 BRA `(.L_x_156) ;  /* 0x0000000000108947 */ /* 0x000fea0003800000 */
[----:B------:R2:W-:Y:S04]  /*afc0*/  STL [R1+0x1e8], R0 ;  /* 0x0001e80001007387 */ /* 0x0005e80000100800 */
[----:B--2---:R-:W2:Y:S04]  /*afd0*/  LDG.E.LTC128B.U16 R0, desc[UR46][R20.64+0x42] ;  /* 0x0000422e14007981 */ /* 0x004ea8000c1e1520 */
[----:B--2---:R2:W-:Y:S04]  /*afe0*/  STL [R1+0x80], R0 ;  /* 0x0000800001007387 */ /* 0x0045e80000100800 */
[----:B--2---:R2:W5:Y:S02]  /*aff0*/  LDL.LU R0, [R1+0x1e8] ;  /* 0x0001e80001007983 */ /* 0x0045640000300800 */
.L_x_156:
[----:B------:R-:W-:Y:S05]  /*b000*/  BSYNC B1 ;  /* 0x0000000000017941 */ /* 0x000fea0003800000 */
.L_x_155:
[----:B------:R-:W-:Y:S04]  /*b010*/  STL [R1+0x200], R12 ;  /* 0x0002000c01007387 */ /* 0x000fe80000100800 */
[----:B-----5:R3:W-:Y:S04]  /*b020*/  STL [R1+0x1fc], R11 ;  /* 0x0001fc0b01007387 */ /* 0x0207e80000100800 */
[----:B---3--:R-:W3:Y:S04]  /*b030*/  LDL.LU R11, [R1+0x8c] ;  /* 0x00008c00010b7983 */ /* 0x008ee80000300800 */
        /* <DEDUP_REMOVED lines=8> */
[----:B---3--:R-:W-:Y:S01]  /*b0c0*/  FFMA R11, R11, R2, R12 ;  /* 0x000000020b0b7223 */ /* 0x008fe2000000000c */
[----:B0-----:R-:W-:Y:S01]  /*b0d0*/  PRMT R7, R8, 0x7610, R7 ;  /* 0x0000761008077816 */ /* 0x001fe20000000007 */
        /* <DEDUP_REMOVED lines=14> */
[----:B------:R3:W-:Y:S04]  /*b1c0*/  @P0 STG.E.U16 desc[UR46][R4.64+0x42], R6 ;  /* 0x0000420604000986 */ /* 0x0007e8000c10152e */
[----:B-1----:R0:W5:Y:S04]  /*b1d0*/  LDL.LU R7, [R1+0x1ec] ;  /* 0x0001ec0001077983 */ /* 0x0021680000300800 */
[----:B---3--:R0:W5:Y:S01]  /*b1e0*/  LDL.LU R6, [R1+0x1e8] ;  /* 0x0001e80001067983 */ /* 0x0081620000300800 */
[----:B------:R-:W-:Y:S05]  /*b1f0*/  @!P1 BRA `(.L_x_158) ;  /* 0x0000000000109947 */ /* 0x000fea0003800000 */
[----:B------:R1:W-:Y:S04]  /*b200*/  STL [R1+0x1e8], R0 ;  /* 0x0001e80001007387 */ /* 0x0003e80000100800 */
[----:B-1----:R-:W3:Y:S04]  /*b210*/  LDG.E.LTC128B.U16 R0, desc[UR46][R22.64+0x50] ;  /* 0x0000502e16007981 */ /* 0x002ee8000c1e1520 */
[----:B---3--:R1:W-:Y:S04]  /*b220*/  STL [R1+0x80], R0 ;  /* 0x0000800001007387 */ /* 0x0083e80000100800 */
[----:B-1----:R1:W5:Y:S02]  /*b230*/  LDL.LU R0, [R1+0x1e8] ;  /* 0x0001e80001007983 */ /* 0x0023640000300800 */
.L_x_158:
[----:B------:R-:W-:Y:S05]  /*b240*/  BSYNC B1 ;  /* 0x0000000000017941 */ /* 0x000fea0003800000 */
.L_x_157:
        /* <DEDUP_REMOVED lines=9> */
[----:B0-----:R-:W2:Y:S04]  /*b2e0*/  LDL.64 R6, [R1+0x100] ;  /* 0x0001000001067983 */ /* 0x001ea80000100a00 */
        /* <DEDUP_REMOVED lines=13> */
[----:B------:R3:W5:Y:S04]  /*b3c0*/  LDL.LU R9, [R1+0x200] ;  /* 0x0002000001097983 */ /* 0x0007680000300800 */
[----:B------:R3:W5:Y:S04]  /*b3d0*/  LDL.LU R8, [R1+0x1fc] ;  /* 0x0001fc0001087983 */ /* 0x0007680000300800 */
[----:B------:R0:W-:Y:S04]  /*b3e0*/  STL.S16 [R1+0x80], R5 ;  /* 0x0000800501007387 */ /* 0x0001e80000100600 */
[----:B--2---:R2:W-:Y:S04]  /*b3f0*/  @P1 STG.E.U16 desc[UR46][R6.64+0x50], R4 ;  /* 0x0000500406001986 */ /* 0x0045e8000c10152e */
[----:B0-----:R3:W5:Y:S04]  /*b400*/  LDL.LU R5, [R1+0x1f8] ;  /* 0x0001f80001057983 */ /* 0x0017680000300800 */
[----:B--2---:R3:W5:Y:S04]  /*b410*/  LDL.LU.64 R6, [R1+0x1f0] ;  /* 0x0001f00001067983 */ /* 0x0047680000300a00 */
[----:B------:R3:W5:Y:S01]  /*b420*/  LDL.LU R4, [R1+0x1e8] ;  /* 0x0001e80001047983 */ /* 0x0007620000300800 */
[----:B------:R-:W-:Y:S04]  /*b430*/  BSSY B1, `(.L_x_159) ;  /* 0x0000006000017945 */ /* 0x000fe80003800000 */
[----:B------:R-:W-:Y:S05]  /*b440*/  @!P0 BRA `(.L_x_160) ;  /* 0x0000000000108947 */ /* 0x000fea0003800000 */
[----:B------:R0:W-:Y:S04]  /*b450*/  STL [R1+0x1e8], R0 ;  /* 0x0001e80001007387 */ /* 0x0001e80000100800 */
[----:B0-----:R-:W2:Y:S04]  /*b460*/  LDG.E.LTC128B.U16 R0, desc[UR46][R22.64+0x52] ;  /* 0x0000522e16007981 */ /* 0x001ea8000c1e1520 */
[----:B--2---:R0:W-:Y:S04]  /*b470*/  STL [R1+0x80], R0 ;  /* 0x0000800001007387 */ /* 0x0041e80000100800 */
[----:B0-----:R0:W5:Y:S02]  /*b480*/  LDL.LU R0, [R1+0x1e8] ;  /* 0x0001e80001007983 */ /* 0x0011640000300800 */
.L_x_160:
[----:B------:R-:W-:Y:S05]  /*b490*/  BSYNC B1 ;  /* 0x0000000000017941 */ /* 0x000fea0003800000 */
.L_x_159:
        /* <DEDUP_REMOVED lines=9> */
[----:B-1----:R-:W3:Y:S04]  /*b530*/  LDL.64 R4, [R1+0x100] ;  /* 0x0001000001047983 */ /* 0x002ee80000100a00 */
        /* <DEDUP_REMOVED lines=15> */
[----:B---3--:R3:W-:Y:S04]  /*b630*/  @P0 STG.E.U16 desc[UR46][R4.64+0x52], R3 ;  /* 0x0000520304000986 */ /* 0x0087e8000c10152e */
[----:B-1----:R2:W5:Y:S04]  /*b640*/  LDL.LU R6, [R1+0x1f8] ;  /* 0x0001f80001067983 */ /* 0x0025680000300800 */
[----:B---3--:R2:W5:Y:S04]  /*b650*/  LDL.LU.64 R4, [R1+0x1f0] ;  /* 0x0001f00001047983 */ /* 0x0085680000300a00 */
[----:B------:R2:W5:Y:S01]  /*b660*/  LDL.LU R3, [R1+0x1e8] ;  /* 0x0001e80001037983 */ /* 0x0005620000300800 */
[----:B------:R-:W-:Y:S04]  /*b670*/  BSSY B1, `(.L_x_161) ;  /* 0x0000006000017945 */ /* 0x000fe80003800000 */
[----:B------:R-:W-:Y:S05]  /*b680*/  @!P2 BRA `(.L_x_162) ;  /* 0x000000000010a947 */ /* 0x000fea0003800000 */
[----:B------:R1:W-:Y:S04]  /*b690*/  STL [R1+0x1e8], R0 ;  /* 0x0001e80001007387 */ /* 0x0003e80000100800 */
[----:B-1----:R-:W3:Y:S04]  /*b6a0*/  LDG.E.LTC128B.U16 R0, desc[UR46][R20.64+0x50] ;  /* 0x0000502e14007981 */ /* 0x002ee8000c1e1520 */
[----:B---3--:R1:W-:Y:S04]  /*b6b0*/  STL [R1+0x80], R0 ;  /* 0x0000800001007387 */ /* 0x0083e80000100800 */
[----:B-1----:R1:W5:Y:S02]  /*b6c0*/  LDL.LU R0, [R1+0x1e8] ;  /* 0x0001e80001007983 */ /* 0x0023640000300800 */
.L_x_162:
[----:B------:R-:W-:Y:S05]  /*b6d0*/  BSYNC B1 ;  /* 0x0000000000017941 */ /* 0x000fea0003800000 */
.L_x_161:
[----:B-----5:R-:W-:Y:S04]  /*b6e0*/  STL [R1+0x200], R11 ;  /* 0x0002000b01007387 */ /* 0x020fe80000100800 */
[----:B------:R3:W-:Y:S04]  /*b6f0*/  STL [R1+0x1fc], R10 ;  /* 0x0001fc0a01007387 */ /* 0x0007e80000100800 */
        /* <DEDUP_REMOVED lines=15> */
[----:B------:R0:W5:Y:S01]  /*b7f0*/  LDL.LU R9, [R1+0x1f8] ;  /* 0x0001f80001097983 */ /* 0x0001620000300800 */
[----:B------:R-:W-:-:S02]  /*b800*/  ISETP.GT.AND P1, PT, R0, 0x8, P4 ;  /* 0x000000080000780c */ /* 0x000fc40002724270 */
[----:B--2---:R-:W-:Y:S02]  /*b810*/  PRMT R3, R8, 0x7610, R3 ;  /* 0x0000761008037816 */ /* 0x004fe40000000003 */
        /* <DEDUP_REMOVED lines=12> */
.L_x_164:
[----:B------:R-:W-:Y:S05]  /*b8e0*/  BSYNC B1 ;  /* 0x0000000000017941 */ /* 0x000fea0003800000 */
.L_x_163:
        /* <DEDUP_REMOVED lines=21> */
[----:B------:R0:W5:Y:S04]  /*ba40*/  LDL.LU R9, [R1+0x1f4] ;  /* 0x0001f40001097983 */ /* 0x0001680000300800 */
[----:B------:R0:W5:Y:S04]  /*ba50*/  LDL.LU R8, [R1+0x1f0] ;  /* 0x0001f00001087983 */ /* 0x0001680000300800 */
[----:B------:R1:W-:Y:S04]  /*ba60*/  STL.S16 [R1+0x80], R7 ;  /* 0x0000800701007387 */ /* 0x0003e80000100600 */
[----:B------:R3:W-:Y:S04]  /*ba70*/  @P1 STG.E.U16 desc[UR46][R4.64+0x52], R6 ;  /* 0x0000520604001986 */ /* 0x0007e8000c10152e */
[----:B-1----:R0:W5:Y:S04]  /*ba80*/  LDL.LU R7, [R1+0x1ec] ;  /* 0x0001ec0001077983 */ /* 0x0021680000300800 */
[----:B---3--:R0:W5:Y:S01]  /*ba90*/  LDL.LU R6, [R1+0x1e8] ;  /* 0x0001e80001067983 */ /* 0x0081620000300800 */
[----:B------:R-:W-:Y:S04]  /*baa0*/  BSSY B1, `(.L_x_165) ;  /* 0x0000006000017945 */ /* 0x000fe80003800000 */
[----:B------:R-:W-:Y:S05]  /*bab0*/  @!P0 BRA `(.L_x_166) ;  /* 0x0000000000108947 */ /* 0x000fea0003800000 */
[----:B------:R1:W-:Y:S04]  /*bac0*/  STL [R1+0x1e8], R0 ;  /* 0x0001e80001007387 */ /* 0x0003e80000100800 */
[----:B-1----:R-:W3:Y:S04]  /*bad0*/  LDG.E.LTC128B.U16 R0, desc[UR46][R22.64+0x60] ;  /* 0x0000602e16007981 */ /* 0x002ee8000c1e1520 */
[----:B---3--:R1:W-:Y:S04]  /*bae0*/  STL [R1+0x80], R0 ;  /* 0x0000800001007387 */ /* 0x0083e80000100800 */
[----:B-1----:R1:W5:Y:S02]  /*baf0*/  LDL.LU R0, [R1+0x1e8] ;  /* 0x0001e80001007983 */ /* 0x0023640000300800 */
.L_x_166:
[----:B------:R-:W-:Y:S05]  /*bb00*/  BSYNC B1 ;  /* 0x0000000000017941 */ /* 0x000fea0003800000 */
.L_x_165:
        /* <DEDUP_REMOVED lines=21> */
[----:B------:R2:W5:Y:S01]  /*bc60*/  LDL.LU R7, [R1+0x200] ;  /* 0x0002000001077983 */ /* 0x0005620000300800 */
[----:B------:R-:W-:-:S03]  /*bc70*/  ISETP.GT.AND P2, PT, R3, 0x31, PT ;  /* 0x000000310300780c */ /* 0x000fc60003f44270 */
[----:B----4-:R0:W-:Y:S04]  /*bc80*/  @P0 STG.E.U16 desc[UR46][R8.64+0x60], R6 ;  /* 0x0000600608000986 */ /* 0x0101e8000c10152e */
[----:B0-----:R2:W5:Y:S04]  /*bc90*/  LDL.LU.64 R8, [R1+0x1f8] ;  /* 0x0001f80001087983 */ /* 0x0015680000300a00 */
[----:B------:R2:W5:Y:S01]  /*bca0*/  LDL.LU R6, [R1+0x1f0] ;  /* 0x0001f00001067983 */ /* 0x0005620000300800 */
[----:B------:R-:W-:-:S03]  /*bcb0*/  ISETP.GT.AND P0, PT, R0, RZ, P2 ;  /* 0x000000ff0000720c */ /* 0x000fc60001704270 */
[----:B------:R2:W5:Y:S04]  /*bcc0*/  LDL.LU R5, [R1+0x1ec] ;  /* 0x0001ec0001057983 */ /* 0x0005680000300800 */
[----:B------:R0:W-:Y:S04]  /*bcd0*/  STL.S16 [R1+0x80], R4 ;  /* 0x0000800401007387 */ /* 0x0001e80000100600 */
[----:B0-----:R2:W5:Y:S01]  /*bce0*/  LDL.LU R4, [R1+0x1e8] ;  /* 0x0001e80001047983 */ /* 0x0015620000300800 */
[----:B------:R-:W-:Y:S04]  /*bcf0*/  BSSY B1, `(.L_x_167) ;  /* 0x0000006000017945 */ /* 0x000fe80003800000 */
[----:B------:R-:W-:Y:S05]  /*bd00*/  @!P0 BRA `(.L_x_168) ;  /* 0x0000000000108947 */ /* 0x000fea0003800000 */
[----:B------:R0:W-:Y:S04]  /*bd10*/  STL [R1+0x1e8], R0 ;  /* 0x0001e80001007387 */ /* 0x0001e80000100800 */
[----:B0-----:R-:W3:Y:S04]  /*bd20*/  LDG.E.LTC128B.U16 R0, desc[UR46][R22.64+0x62] ;  /* 0x0000622e16007981 */ /* 0x001ee8000c1e1520 */
[----:B---3--:R0:W-:Y:S04]  /*bd30*/  STL [R1+0x80], R0 ;  /* 0x0000800001007387 */ /* 0x0081e80000100800 */
[----:B0-----:R0:W5:Y:S02]  /*bd40*/  LDL.LU R0, [R1+0x1e8] ;  /* 0x0001e80001007983 */ /* 0x0011640000300800 */
.L_x_168:
[----:B------:R-:W-:Y:S05]  /*bd50*/  BSYNC B1 ;  /* 0x0000000000017941 */ /* 0x000fea0003800000 */
.L_x_167:
        /* <DEDUP_REMOVED lines=9> */
[----:B-1----:R-:W2:Y:S04]  /*bdf0*/  LDL.LU R4, [R1+0x80] ;  /* 0x0000800001047983 */ /* 0x002ea80000300800 */
        /* <DEDUP_REMOVED lines=22> */
[----:B-1----:R-:W3:Y:S04]  /*bf60*/  LDG.E.LTC128B.U16 R0, desc[UR46][R20.64+0x60] ;  /* 0x0000602e14007981 */ /* 0x002ee8000c1e1520 */
[----:B---3--:R1:W-:Y:S04]  /*bf70*/  STL [R1+0x80], R0 ;  /* 0x0000800001007387 */ /* 0x0083e80000100800 */
[----:B-1----:R1:W5:Y:S02]  /*bf80*/  LDL.LU R0, [R1+0x1e8] ;  /* 0x0001e80001007983 */ /* 0x0023640000300800 */
.L_x_170:
[----:B------:R-:W-:Y:S05]  /*bf90*/  BSYNC B1 ;  /* 0x0000000000017941 */ /* 0x000fea0003800000 */
.L_x_169:
        /* <DEDUP_REMOVED lines=22> */
[----:B------:R-:W-:-:S03]  /*c100*/  ISETP.GT.AND P0, PT, R0, 0x8, P2 ;  /* 0x000000080000780c */ /* 0x000fc60001704270 */
[----:B------:R0:W5:Y:S04]  /*c110*/  LDL.LU R6, [R1+0x1ec] ;  /* 0x0001ec0001067983 */ /* 0x0001680000300800 */
[----:B------:R3:W-:Y:S04]  /*c120*/  STL.S16 [R1+0x88], R3 ;  /* 0x0000880301007387 */ /* 0x0007e80000100600 */
[----:B---3--:R0:W5:Y:S01]  /*c130*/  LDL.LU R3, [R1+0x1e8] ;  /* 0x0001e80001037983 */ /* 0x0081620000300800 */
[----:B------:R-:W-:Y:S04]  /*c140*/  BSSY B1, `(.L_x_171) ;  /* 0x0000006000017945 */ /* 0x000fe80003800000 */
[----:B------:R-:W-:Y:S05]  /*c150*/  @!P0 BRA `(.L_x_172) ;  /* 0x0000000000108947 */ /* 0x000fea0003800000 */
[----:B------:R3:W-:Y:S04]  /*c160*/  STL [R1+0x1e8], R0 ;  /* 0x0001e80001007387 */ /* 0x0007e80000100800 */
[----:B---3--:R-:W3:Y:S04]  /*c170*/  LDG.E.LTC128B.U16 R0, desc[UR46][R20.64+0x62] ;  /* 0x0000622e14007981 */ /* 0x008ee8000c1e1520 */
[----:B---3--:R3:W-:Y:S04]  /*c180*/  STL [R1+0x88], R0 ;  /* 0x0000880001007387 */ /* 0x0087e80000100800 */
[----:B---3--:R3:W5:Y:S02]  /*c190*/  LDL.LU R0, [R1+0x1e8] ;  /* 0x0001e80001007983 */ /* 0x0087640000300800 */
.L_x_172:
[----:B------:R-:W-:Y:S05]  /*c1a0*/  BSYNC B1 ;  /* 0x0000000000017941 */ /* 0x000fea0003800000 */
.L_x_171:
[----:B------:R-:W-:Y:S04]  /*c1b0*/  STL [R1+0x200], R12 ;  /* 0x0002000c01007387 */ /* 0x000fe80000100800 */
[----:B-----5:R4:W-:Y:S04]  /*c1c0*/  STL [R1+0x1fc], R11 ;  /* 0x0001fc0b01007387 */ /* 0x0209e80000100800 */
[----:B----4-:R-:W4:Y:S04]  /*c1d0*/  LDL.LU R11, [R1+0xac] ;  /* 0x0000ac00010b7983 */ /* 0x010f280000300800 */
[----:B------:R-:W-:Y:S04]  /*c1e0*/  STL [R1+0x1f8], R10 ;  /* 0x0001f80a01007387 */ /* 0x000fe80000100800 */
[----:B------:R-:W-:Y:S04]  /*c1f0*/  STL.64 [R1+0x1f0], R8 ;  /* 0x0001f00801007387 */ /* 0x000fe80000100a00 */
[----:B------:R0:W-:Y:S04]  /*c200*/  STL [R1+0x1ec], R7 ;  /* 0x0001ec0701007387 */ /* 0x0001e80000100800 */
[----:B0-----:R-:W2:Y:S04]  /*c210*/  LDL.LU R7, [R1+0x88] ;  /* 0x0000880001077983 */ /* 0x001ea80000300800 */
[----:B------:R-:W-:Y:S01]  /*c220*/  STL [R1+0x1e8], R6 ;  /* 0x0001e80601007387 */ /* 0x000fe20000100800 */
[----:B--2---:R-:W-:-:S05]  /*c230*/  HADD2.F32 R12, -RZ, R7.H0_H0 ;  /* 0x20000007ff0c7230 */ /* 0x004fca0000004100 */
[----:B------:R-:W-:-:S04]  /*c240*/  FMUL R12, R12, R16 ;  /* 0x000000100c0c7220 */ /* 0x000fc80000400000 */
[----:B----4-:R-:W-:Y:S02]  /*c250*/  FFMA R11, R11, R2, R12 ;  /* 0x000000020b0b7223 */ /* 0x010fe4000000000c */
[----:B------:R0:W5:Y:S03]  /*c260*/  LDL.LU R12, [R1+0x200] ;  /* 0x00020000010c7983 */ /* 0x0001660000300800 */
[----:B------:R-:W-:Y:S02]  /*c270*/  F2FP.F16.F32.PACK_AB R10, RZ, R11 ;  /* 0x0000000bff0a723e */ /* 0x000fe400000000ff */
[----:B------:R0:W5:Y:S02]  /*c280*/  LDL.LU R11, [R1+0x1fc] ;  /* 0x0001fc00010b7983 */ /* 0x0001640000300800 */
[----:B------:R-:W-:Y:S01]  /*c290*/  PRMT R9, R10, 0x7610, R9 ;  /* 0x000076100a097816 */ /* 0x000fe20000000009 */
[----:B------:R-:W-:-:S03]  /*c2a0*/  IMAD.U32 R10, RZ, RZ, UR9 ;  /* 0x00000009ff0a7e24 */ /* 0x000fc6000f8e00ff */
[----:B------:R-:W-:Y:S01]  /*c2b0*/  PRMT R8, R9, 0x7610, R8 ;  /* 0x0000761009087816 */ /* 0x000fe20000000008 */
[----:B------:R-:W-:Y:S02]  /*c2c0*/  IMAD.U32 R9, RZ, RZ, UR8 ;  /* 0x00000008ff097e24 */ /* 0x000fe4000f8e00ff */
[----:B------:R-:W-:Y:S02]  /*c2d0*/  IMAD R10, R10, 0x300, RZ ;  /* 0x000003000a0a7824 */ /* 0x000fe400078e02ff */
[----:B------:R-:W-:Y:S01]  /*c2e0*/  IMAD.SHL.U32 R9, R9, 0x10, RZ ;  /* 0x0000001009097824 */ /* 0x000fe200078e00ff */
[----:B------:R2:W-:Y:S01]  /*c2f0*/  @P0 STG.E.U16 desc[UR46][R4.64+0x62], R8 ;  /* 0x0000620804000986 */ /* 0x0005e2000c10152e */
[----:B------:R-:W-:-:S03]  /*c300*/  IMAD.IADD R10, R10, 0x1, R233 ;  /* 0x000000010a0a7824 */ /* 0x000fc600078e02e9 */
[----:B--2---:R-:W-:Y:S02]  /*c310*/  IADD3 R8, P0, R9, R232, RZ ;  /* 0x000000e809087210 */ /* 0x004fe40007f1e0ff */
[----:B------:R-:W2:Y:S01]  /*c320*/  LDL.LU R9, [R1+0x1dc] ;  /* 0x0001dc0001097983 */ /* 0x000ea20000300800 */
[----:B------:R-:W-:-:S03]  /*c330*/  PRMT R6, R7, 0x7610, R6 ;  /* 0x0000761007067816 */ /* 0x000fc60000000006 */
[----:B------:R4:W-:Y:S01]  /*c340*/  STL [R1+0x90], R10 ;  /* 0x0000900a01007387 */ /* 0x0009e20000100800 */
[----:B------:R-:W-:Y:S01]  /*c350*/  ISETP.GT.AND P1, PT, R3, 0x38, PT ;  /* 0x000000380300780c */ /* 0x000fe20003f24270 */
[----:B--2---:R-:W-:Y:S02]  /*c360*/  IMAD.X R9, R9, 0x1, R10, P0 ;  /* 0x0000000109097824 */ /* 0x004fe400000e060a */
[----:B----4-:R0:W5:Y:S04]  /*c370*/  LDL.LU R10, [R1+0x1f8] ;  /* 0x0001f800010a7983 */ /* 0x0101680000300800 */
[----:B------:R2:W-:Y:S04]  /*c380*/  STL.64 [R1+0x80], R8 ;  /* 0x0000800801007387 */ /* 0x0005e80000100a00 */
[----:B--2---:R0:W5:Y:S04]  /*c390*/  LDL.LU.64 R8, [R1+0x1f0] ;  /* 0x0001f00001087983 */ /* 0x0041680000300a00 */
[----:B------:R0:W5:Y:S04]  /*c3a0*/  LDL.LU R7, [R1+0x1ec] ;  /* 0x0001ec0001077983 */ /* 0x0001680000300800 */
[----:B------:R2:W-:Y:S04]  /*c3b0*/  STL.S16 [R1+0x88], R6 ;  /* 0x0000880601007387 */ /* 0x0005e80000100600 */
[----:B--2---:R0:W5:Y:S01]  /*c3c0*/  LDL.LU R6, [R1+0x1e8] ;  /* 0x0001e80001067983 */ /* 0x0041620000300800 */
[----:B------:R-:W-:Y:S01]  /*c3d0*/  ISETP.GT.AND P0, PT, R0, RZ, P1 ;  /* 0x000000ff0000720c */ /* 0x000fe20000f04270 */
[----:B------:R-:W-:-:S12]  /*c3e0*/  BSSY B1, `(.L_x_173) ;  /* 0x0000006000017945 */ /* 0x000fd80003800000 */
[----:B0-----:R-:W-:Y:S05]  /*c3f0*/  @!P0 BRA `(.L_x_174) ;  /* 0x0000000000108947 */ /* 0x001fea0003800000 */
[----:B------:R0:W-:Y:S04]  /*c400*/  STL [R1+0x1e8], R0 ;  /* 0x0001e80001007387 */ /* 0x0001e80000100800 */
[----:B0-----:R-:W2:Y:S04]  /*c410*/  LDG.E.LTC128B.U16 R0, desc[UR46][R22.64+0x70] ;  /* 0x0000702e16007981 */ /* 0x001ea8000c1e1520 */
[----:B--2---:R0:W-:Y:S04]  /*c420*/  STL [R1+0x88], R0 ;  /* 0x0000880001007387 */ /* 0x0041e80000100800 */
[----:B0-----:R0:W5:Y:S02]  /*c430*/  LDL.LU R0, [R1+0x1e8] ;  /* 0x0001e80001007983 */ /* 0x0011640000300800 */
.L_x_174:
[----:B------:R-:W-:Y:S05]  /*c440*/  BSYNC B1 ;  /* 0x0000000000017941 */ /* 0x000fea0003800000 */
.L_x_173:
        /* <DEDUP_REMOVED lines=9> */
[----:B-1----:R-:W3:Y:S04]  /*c4e0*/  LDL.LU R5, [R1+0x88] ;  /* 0x0000880001057983 */ /* 0x002ee80000300800 */
        /* <DEDUP_REMOVED lines=14> */
[----:B------:R2:W5:Y:S04]  /*c5d0*/  LDL.LU R6, [R1+0x1f0] ;  /* 0x0001f00001067983 */ /* 0x0005680000300800 */
[----:B------:R2:W5:Y:S04]  /*c5e0*/  LDL.LU R5, [R1+0x1ec] ;  /* 0x0001ec0001057983 */ /* 0x0005680000300800 */
[----:B------:R1:W-:Y:S04]  /*c5f0*/  STL.S16 [R1+0x88], R4 ;  /* 0x0000880401007387 */ /* 0x0003e80000100600 */
[----:B-1----:R2:W5:Y:S01]  /*c600*/  LDL.LU R4, [R1+0x1e8] ;  /* 0x0001e80001047983 */ /* 0x0025620000300800 */
[----:B------:R-:W-:Y:S01]  /*c610*/  ISETP.GT.AND P0, PT, R3, 0x39, PT ;  /* 0x000000390300780c */ /* 0x000fe20003f04270 */
[----:B------:R-:W-:Y:S03]  /*c620*/  BSSY B1, `(.L_x_175) ;  /* 0x0000007000017945 */ /* 0x000fe60003800000 */
[----:B------:R-:W-:-:S13]  /*c630*/  ISETP.GT.AND P5, PT, R0, RZ, P0 ;  /* 0x000000ff0000720c */ /* 0x000fda00007a4270 */
[----:B--2---:R-:W-:Y:S05]  /*c640*/  @!P5 BRA `(.L_x_176) ;  /* 0x000000000010d947 */ /* 0x004fea0003800000 */
[----:B------:R1:W-:Y:S04]  /*c650*/  STL [R1+0x1e8], R0 ;  /* 0x0001e80001007387 */ /* 0x0003e80000100800 */
[----:B-1----:R-:W2:Y:S04]  /*c660*/  LDG.E.LTC128B.U16 R0, desc[UR46][R22.64+0x72] ;  /* 0x0000722e16007981 */ /* 0x002ea8000c1e1520 */
[----:B--2---:R1:W-:Y:S04]  /*c670*/  STL [R1+0x88], R0 ;  /* 0x0000880001007387 */ /* 0x0043e80000100800 */
[----:B-1----:R1:W5:Y:S02]  /*c680*/  LDL.LU R0, [R1+0x1e8] ;  /* 0x0001e80001007983 */ /* 0x0023640000300800 */
.L_x_176:
[----:B------:R-:W-:Y:S05]  /*c690*/  BSYNC B1 ;  /* 0x0000000000017941 */ /* 0x000fea0003800000 */
.L_x_175:
[----:B-----5:R-:W-:Y:S04]  /*c6a0*/  STL [R1+0x20c], R11 ;  /* 0x00020c0b01007387 */ /* 0x020fe80000100800 */
[----:B------:R2:W-:Y:S04]  /*c6b0*/  STL [R1+0x208], R10 ;  /* 0x0002080a01007387 */ /* 0x0005e80000100800 */
[----:B--2---:R-:W2:Y:S04]  /*c6c0*/  LDL.LU R10, [R1+0xb4] ;  /* 0x0000b400010a7983 */ /* 0x004ea80000300800 */
[----:B------:R-:W-:Y:S04]  /*c6d0*/  STL [R1+0x204], R9 ;  /* 0x0002040901007387 */ /* 0x000fe80000100800 */
[----:B------:R-:W-:Y:S04]  /*c6e0*/  STL [R1+0x200], R8 ;  /* 0x0002000801007387 */ /* 0x000fe80000100800 */
[----:B------:R3:W-:Y:S04]  /*c6f0*/  STL.64 [R1+0x1f8], R6 ;  /* 0x0001f80601007387 */ /* 0x0007e80000100a00 */
[----:B---3--:R-:W3:Y:S04]  /*c700*/  LDL.64 R6, [R1+0x100] ;  /* 0x0001000001067983 */ /* 0x008ee80000100a00 */
[----:B------:R-:W-:Y:S04]  /*c710*/  STL [R1+0x1f0], R5 ;  /* 0x0001f00501007387 */ /* 0x000fe80000100800 */
[----:B------:R4:W-:Y:S04]  /*c720*/  STL [R1+0x1ec], R4 ;  /* 0x0001ec0401007387 */ /* 0x0009e80000100800 */
[----:B----4-:R-:W4:Y:S04]  /*c730*/  LDL.LU R4, [R1+0x88] ;  /* 0x0000880001047983 */ /* 0x010f280000300800 */
[----:B------:R0:W-:Y:S01]  /*c740*/  STL [R1+0x1e8], R3 ;  /* 0x0001e80301007387 */ /* 0x0001e20000100800 */
[----:B----4-:R-:W-:-:S05]  /*c750*/  HADD2.F32 R11, -RZ, R4.H0_H0 ;  /* 0x20000004ff0b7230 */ /* 0x010fca0000004100 */
        /* <DEDUP_REMOVED lines=10> */
[----:B---3--:R0:W-:Y:S04]  /*c800*/  @P5 STG.E.U16 desc[UR46][R6.64+0x72], R5 ;  /* 0x0000720506005986 */ /* 0x0081e8000c10152e */
        /* <DEDUP_REMOVED lines=9> */
[----:B0-----:R-:W2:Y:S04]  /*c8a0*/  LDG.E.LTC128B.U16 R0, desc[UR46][R20.64+0x70] ;  /* 0x0000702e14007981 */ /* 0x001ea8000c1e1520 */
[----:B--2---:R0:W-:Y:S04]  /*c8b0*/  STL [R1+0x88], R0 ;  /* 0x0000880001007387 */ /* 0x0041e80000100800 */
[----:B0-----:R0:W5:Y:S02]  /*c8c0*/  LDL.LU R0, [R1+0x1e8] ;  /* 0x0001e80001007983 */ /* 0x0011640000300800 */
.L_x_178:
[----:B------:R-:W-:Y:S05]  /*c8d0*/  BSYNC B1 ;  /* 0x0000000000017941 */ /* 0x000fea0003800000 */
.L_x_177:
        /* <DEDUP_REMOVED lines=32> */
.L_x_180:
[----:B------:R-:W-:Y:S05]  /*cae0*/  BSYNC B1 ;  /* 0x0000000000017941 */ /* 0x000fea0003800000 */
.L_x_179:
        /* <DEDUP_REMOVED lines=33> */
.L_x_182:
[----:B------:R-:W-:Y:S05]  /*cd00*/  BSYNC B1 ;  /* 0x0000000000017941 */ /* 0x000fea0003800000 */
.L_x_181:
        /* <DEDUP_REMOVED lines=25> */
[----:B------:R-:W-:-:S03]  /*cea0*/  LOP3.LUT P5, RZ, R17, 0x4, RZ, 0xc0, !PT ;  /* 0x0000000411ff7812 */ /* 0x000fc600078ac0ff */
[----:B------:R2:W5:Y:S04]  /*ceb0*/  LDL.LU R4, [R1+0x1ec] ;  /* 0x0001ec0001047983 */ /* 0x0005680000300800 */
[----:B------:R1:W-:Y:S04]  /*cec0*/  STL.S16 [R1+0x40], R3 ;  /* 0x0000400301007387 */ /* 0x0003e80000100600 */
[----:B-1----:R2:W5:Y:S01]  /*ced0*/  LDL.LU R3, [R1+0x1e8] ;  /* 0x0001e80001037983 */ /* 0x0025620000300800 */
[----:B------:R-:W-:Y:S01]  /*cee0*/  ISETP.GT.AND P5, PT, R0, 0x80, P5 ;  /* 0x000000800000780c */ /* 0x000fe20002fa4270 */
[----:B------:R-:W-:-:S12]  /*cef0*/  BSSY B1, `(.L_x_183) ;  /* 0x0000006000017945 */ /* 0x000fd80003800000 */
[----:B--2---:R-:W-:Y:S05]  /*cf00*/  @!P5 BRA `(.L_x_184) ;  /* 0x000000000010d947 */ /* 0x004fea0003800000 */
[----:B------:R1:W-:Y:S04]  /*cf10*/  STL [R1+0x1e8], R0 ;  /* 0x0001e80001007387 */ /* 0x0003e80000100800 */
[----:B-1----:R-:W2:Y:S04]  /*cf20*/  LDG.E.LTC128B.U16 R0, desc[UR46][R18.64+0x42] ;  /* 0x0000422e12007981 */ /* 0x002ea8000c1e1520 */
[----:B--2---:R1:W-:Y:S04]  /*cf30*/  STL [R1+0x40], R0 ;  /* 0x0000400001007387 */ /* 0x0043e80000100800 */
[----:B-1----:R1:W5:Y:S02]  /*cf40*/  LDL.LU R0, [R1+0x1e8] ;  /* 0x0001e80001007983 */ /* 0x0023640000300800 */
.L_x_184:
[----:B------:R-:W-:Y:S05]  /*cf50*/  BSYNC B1 ;  /* 0x0000000000017941 */ /* 0x000fea0003800000 */
.L_x_183:
        /* <DEDUP_REMOVED lines=24> */
[----:B------:R2:W5:Y:S01]  /*d0e0*/  LDL.LU R5, [R1+0x1f0] ;  /* 0x0001f00001057983 */ /* 0x0005620000300800 */
[----:B------:R-:W-:-:S03]  /*d0f0*/  LOP3.LUT P5, RZ, R17, 0x1, RZ, 0xc0, !PT ;  /* 0x0000000111ff7812 */ /* 0x000fc600078ac0ff */
        /* <DEDUP_REMOVED lines=10> */
.L_x_186:
[----:B------:R-:W-:Y:S05]  /*d1a0*/  BSYNC B1 ;  /* 0x0000000000017941 */ /* 0x000fea0003800000 */
.L_x_185:
        /* <DEDUP_REMOVED lines=22> */
[----:B---3--:R1:W-:Y:S04]  /*d310*/  @P5 STG.E.U16 desc[UR46][R6.64+0x40], R5 ;  /* 0x0000400506005986 */ /* 0x0083e8000c10152e */
        /* <DEDUP_REMOVED lines=13> */
.L_x_188:
[----:B------:R-:W-:Y:S05]  /*d3f0*/  BSYNC B1 ;  /* 0x0000000000017941 */ /* 0x000fea0003800000 */
.L_x_187:
        /* <DEDUP_REMOVED lines=35> */
.L_x_190:
[----:B------:R-:W-:Y:S05]  /*d630*/  BSYNC B1 ;  /* 0x0000000000017941 */ /* 0x000fea0003800000 */
.L_x_189:
        /* <DEDUP_REMOVED lines=24> */
[----:B------:R2:W5:Y:S04]  /*d7c0*/  LDL.LU R5, [R1+0x1f0] ;  /* 0x0001f00001057983 */ /* 0x0005680000300800 */
        /* <DEDUP_REMOVED lines=10> */
.L_x_192:
[----:B------:R-:W-:Y:S05]  /*d870*/  BSYNC B1 ;  /* 0x0000000000017941 */ /* 0x000fea0003800000 */
.L_x_191:
        /* <DEDUP_REMOVED lines=35> */
.L_x_194:
[----:B------:R-:W-:Y:S05]  /*dab0*/  BSYNC B1 ;  /* 0x0000000000017941 */ /* 0x000fea0003800000 */
.L_x_193:
        /* <DEDUP_REMOVED lines=35> */
.L_x_196:
[----:B------:R-:W-:Y:S05]  /*dcf0*/  BSYNC B1 ;  /* 0x0000000000017941 */ /* 0x000fea0003800000 */
.L_x_195:
        /* <DEDUP_REMOVED lines=35> */
.L_x_198:
[----:B------:R-:W-:Y:S05]  /*df30*/  BSYNC B1 ;  /* 0x0000000000017941 */ /* 0x000fea0003800000 */
.L_x_197:
        /* <DEDUP_REMOVED lines=35> */
.L_x_200:
[----:B------:R-:W-:Y:S05]  /*e170*/  BSYNC B1 ;  /* 0x0000000000017941 */ /* 0x000fea0003800000 */
.L_x_199:
        /* <DEDUP_REMOVED lines=35> */
.L_x_202:
[----:B------:R-:W-:Y:S05]  /*e3b0*/  BSYNC B1 ;  /* 0x0000000000017941 */ /* 0x000fea0003800000 */
.L_x_201:
        /* <DEDUP_REMOVED lines=35> */
.L_x_204:
[----:B------:R-:W-:Y:S05]  /*e5f0*/  BSYNC B1 ;  /* 0x0000000000017941 */ /* 0x000fea0003800000 */
.L_x_203:
        /* <DEDUP_REMOVED lines=35> */
.L_x_206:
[----:B------:R-:W-:Y:S05]  /*e830*/  BSYNC B1 ;  /* 0x0000000000017941 */ /* 0x000fea0003800000 */
.L_x_205:
        /* <DEDUP_REMOVED lines=35> */
.L_x_208:
[----:B------:R-:W-:Y:S05]  /*ea70*/  BSYNC B1 ;  /* 0x0000000000017941 */ /* 0x000fea0003800000 */
.L_x_207:
        /* <DEDUP_REMOVED lines=35> */
.L_x_210:
[----:B------:R-:W-:Y:S05]  /*ecb0*/  BSYNC B1 ;  /* 0x0000000000017941 */ /* 0x000fea0003800000 */
.L_x_209:
        /* <DEDUP_REMOVED lines=35> */
.L_x_212:
[----:B------:R-:W-:Y:S05]  /*eef0*/  BSYNC B1 ;  /* 0x0000000000017941 */ /* 0x000fea0003800000 */
.L_x_211:
        /* <DEDUP_REMOVED lines=36> */
.L_x_214:
[----:B------:R-:W-:Y:S05]  /*f140*/  BSYNC B1 ;  /* 0x0000000000017941 */ /* 0x000fea0003800000 */
.L_x_213:
[----:B-----5:R-:W-:Y:S04]  /*f150*/  STL [R1+0x200], R9 ;  /* 0x0002000901007387 */ /* 0x020fe80000100800 */
[----:B------:R2:W-:Y:S04]  /*f160*/  STL [R1+0x1fc], R8 ;  /* 0x0001fc0801007387 */ /* 0x0005e80000100800 */
[----:B--2---:R-:W2:Y:S04]  /*f170*/  LDL.LU R8, [R1] ;  /* 0x0000000001087983 */ /* 0x004ea80000300800 */
        /* <DEDUP_REMOVED lines=21> */
[----:B------:R3:W-:Y:S04]  /*f2d0*/  STL.S16 [R1], R3 ;  /* 0x0000000301007387 */ /* 0x0007e80000100600 */
[----:B---3--:R2:W5:Y:S01]  /*f2e0*/  LDL.LU R3, [R1+0x1e8] ;  /* 0x0001e80001037983 */ /* 0x0085620000300800 */
[----:B------:R-:W-:Y:S01]  /*f2f0*/  ISETP.GT.AND P5, PT, R0, 0x100, P5 ;  /* 0x000001000000780c */ /* 0x000fe20002fa4270 */
[----:B------:R-:W-:-:S12]  /*f300*/  BSSY B1, `(.L_x_215) ;  /* 0x0000006000017945 */ /* 0x000fd80003800000 */
[----:B--2---:R-:W-:Y:S05]  /*f310*/  @!P5 BRA `(.L_x_216) ;  /* 0x000000000010d947 */ /* 0x004fea0003800000 */
[----:B------:R2:W-:Y:S04]  /*f320*/  STL [R1+0x1e8], R0 ;  /* 0x0001e80001007387 */ /* 0x0005e80000100800 */
[----:B--2---:R-:W2:Y:S04]  /*f330*/  LDG.E.LTC128B.U16 R0, desc[UR46][R12.64+0x42] ;  /* 0x0000422e0c007981 */ /* 0x004ea8000c1e1520 */
[----:B--2---:R2:W-:Y:S04]  /*f340*/  STL [R1], R0 ;  /* 0x0000000001007387 */ /* 0x0045e80000100800 */
[----:B--2---:R2:W5:Y:S02]  /*f350*/  LDL.LU R0, [R1+0x1e8] ;  /* 0x0001e80001007983 */ /* 0x0045640000300800 */
.L_x_216:
[----:B------:R-:W-:Y:S05]  /*f360*/  BSYNC B1 ;  /* 0x0000000000017941 */ /* 0x000fea0003800000 */
.L_x_215:
[----:B-----5:R-:W-:Y:S04]  /*f370*/  STL [R1+0x200], R9 ;  /* 0x0002000901007387 */ /* 0x020fe80000100800 */
[----:B------:R3:W-:Y:S04]  /*f380*/  STL [R1+0x1fc], R8 ;  /* 0x0001fc0801007387 */ /* 0x0007e80000100800 */
[----:B---3--:R-:W3:Y:S04]  /*f390*/  LDL.LU R8, [R1+0x4] ;  /* 0x0000040001087983 */ /* 0x008ee80000300800 */
[----:B------:R-:W-:Y:S04]  /*f3a0*/  STL [R1+0x1f8], R7 ;  /* 0x0001f80701007387 */ /* 0x000fe80000100800 */
[----:B------:R-:W-:Y:S04]  /*f3b0*/  STL [R1+0x1f4], R6 ;  /* 0x0001f40601007387 */ /* 0x000fe80000100800 */
[----:B------:R-:W-:Y:S04]  /*f3c0*/  STL [R1+0x1f0], R5 ;  /* 0x0001f00501007387 */ /* 0x000fe80000100800 */
[----:B------:R4:W-:Y:S04]  /*f3d0*/  STL [R1+0x1ec], R4 ;  /* 0x0001ec0401007387 */ /* 0x0009e80000100800 */
[----:B----4-:R-:W4:Y:S04]  /*f3e0*/  LDL.LU R4, [R1] ;  /* 0x0000000001047983 */ /* 0x010f280000300800 */
        /* <DEDUP_REMOVED lines=20> */
[----:B0-----:R-:W-:Y:S05]  /*f530*/  @!P5 BRA `(.L_x_218) ;  /* 0x000000000010d947 */ /* 0x001fea0003800000 */
[----:B------:R0:W-:Y:S04]  /*f540*/  STL [R1+0x1e8], R0 ;  /* 0x0001e80001007387 */ /* 0x0001e80000100800 */
[----:B0-----:R-:W3:Y:S04]  /*f550*/  LDG.E.LTC128B.U16 R0, desc[UR46][R10.64+0x40] ;  /* 0x0000402e0a007981 */ /* 0x001ee8000c1e1520 */
[----:B---3--:R0:W-:Y:S04]  /*f560*/  STL [R1], R0 ;  /* 0x0000000001007387 */ /* 0x0081e80000100800 */
[----:B0-----:R0:W5:Y:S02]  /*f570*/  LDL.LU R0, [R1+0x1e8] ;  /* 0x0001e80001007983 */ /* 0x0011640000300800 */
.L_x_218:
[----:B------:R-:W-:Y:S05]  /*f580*/  BSYNC B1 ;  /* 0x0000000000017941 */ /* 0x000fea0003800000 */
.L_x_217:
        /* <DEDUP_REMOVED lines=28> */
[----:B-1----:R-:W-:Y:S05]  /*f750*/  @!P5 BRA `(.L_x_220) ;  /* 0x000000000010d947 */ /* 0x002fea0003800000 */
[----:B------:R1:W-:Y:S04]  /*f760*/  STL [R1+0x1e8], R0 ;  /* 0x0001e80001007387 */ /* 0x0003e80000100800 */
[----:B-1----:R-:W3:Y:S04]  /*f770*/  LDG.E.LTC128B.U16 R0, desc[UR46][R10.64+0x42] ;  /* 0x0000422e0a007981 */ /* 0x002ee8000c1e1520 */
[----:B---3--:R1:W-:Y:S04]  /*f780*/  STL [R1], R0 ;  /* 0x0000000001007387 */ /* 0x0083e80000100800 */
[----:B-1----:R1:W5:Y:S02]  /*f790*/  LDL.LU R0, [R1+0x1e8] ;  /* 0x0001e80001007983 */ /* 0x0023640000300800 */
.L_x_220:
[----:B------:R-:W-:Y:S05]  /*f7a0*/  BSYNC B1 ;  /* 0x0000000000017941 */ /* 0x000fea0003800000 */
.L_x_219:
        /* <DEDUP_REMOVED lines=32> */
.L_x_222:
[----:B------:R-:W-:Y:S05]  /*f9b0*/  BSYNC B1 ;  /* 0x0000000000017941 */ /* 0x000fea0003800000 */
.L_x_221:
        /* <DEDUP_REMOVED lines=32> */
.L_x_224:
[----:B------:R-:W-:Y:S05]  /*fbc0*/  BSYNC B1 ;  /* 0x0000000000017941 */ /* 0x000fea0003800000 */
.L_x_223:
        /* <DEDUP_REMOVED lines=32> */
.L_x_226:
[----:B------:R-:W-:Y:S05]  /*fdd0*/  BSYNC B1 ;  /* 0x0000000000017941 */ /* 0x000fea0003800000 */
.L_x_225:
        /* <DEDUP_REMOVED lines=32> */
.L_x_228:
[----:B------:R-:W-:Y:S05]  /*ffe0*/  BSYNC B1 ;  /* 0x0000000000017941 */ /* 0x000fea0003800000 */
.L_x_227:
        /* <DEDUP_REMOVED lines=32> */
.L_x_230:
[----:B------:R-:W-:Y:S05]  /*101f0*/  BSYNC B1 ;  /* 0x0000000000017941 */ /* 0x000fea0003800000 */
.L_x_229:
        /* <DEDUP_REMOVED lines=32> */
.L_x_232:
[----:B------:R-:W-:Y:S05]  /*10400*/  BSYNC B1 ;  /* 0x0000000000017941 */ /* 0x000fea0003800000 */
.L_x_231:
        /* <DEDUP_REMOVED lines=32> */
.L_x_234:
[----:B------:R-:W-:Y:S05]  /*10610*/  BSYNC B1 ;  /* 0x0000000000017941 */ /* 0x000fea0003800000 */
.L_x_233:
        /* <DEDUP_REMOVED lines=32> */
.L_x_236:
[----:B------:R-:W-:Y:S05]  /*10820*/  BSYNC B1 ;  /* 0x0000000000017941 */ /* 0x000fea0003800000 */
.L_x_235:
        /* <DEDUP_REMOVED lines=32> */
.L_x_238:
[----:B------:R-:W-:Y:S05]  /*10a30*/  BSYNC B1 ;  /* 0x0000000000017941 */ /* 0x000fea0003800000 */
.L_x_237:
        /* <DEDUP_REMOVED lines=32> */
.L_x_240:
[----:B------:R-:W-:Y:S05]  /*10c40*/  BSYNC B1 ;  /* 0x0000000000017941 */ /* 0x000fea0003800000 */
.L_x_239:
        /* <DEDUP_REMOVED lines=32> */
.L_x_242:
[----:B------:R-:W-:Y:S05]  /*10e50*/  BSYNC B1 ;  /* 0x0000000000017941 */ /* 0x000fea0003800000 */
.L_x_241:
        /* <DEDUP_REMOVED lines=32> */
.L_x_244:
[----:B------:R-:W-:Y:S05]  /*11060*/  BSYNC B1 ;  /* 0x0000000000017941 */ /* 0x000fea0003800000 */
.L_x_243:
        /* <DEDUP_REMOVED lines=30> */
[----:B0----5:R-:W3:Y:S04]  /*11250*/  LDG.E.LTC128B.U16 R0, desc[UR46][R8.64+0x40] ;  /* 0x0000402e08007981 */ /* 0x021ee8000c1e1520 */
[----:B---3--:R0:W-:Y:S04]  /*11260*/  STL [R1], R0 ;  /* 0x0000000001007387 */ /* 0x0081e80000100800 */
[----:B0-----:R0:W5:Y:S02]  /*11270*/  LDL.LU R0, [R1+0x1e8] ;  /* 0x0001e80001007983 */ /* 0x0011640000300800 */
.L_x_246:
[----:B------:R-:W-:Y:S05]  /*11280*/  BSYNC B1 ;  /* 0x0000000000017941 */ /* 0x000fea0003800000 */
.L_x_245:
[----:B-----5:R3:W-:Y:S04]  /*11290*/  STL [R1+0x1ec], R4 ;  /* 0x0001ec0401007387 */ /* 0x0207e80000100800 */
[----:B---3--:R-:W3:Y:S04]  /*112a0*/  LDL.LU R4, [R1+0x90] ;  /* 0x0000900001047983 */ /* 0x008ee80000300800 */
[----:B------:R4:W-:Y:S04]  /*112b0*/  STL [R1+0x1e8], R3 ;  /* 0x0001e80301007387 */ /* 0x0009e80000100800 */
[----:B----4-:R-:W4:Y:S02]  /*112c0*/  LDL.LU R3, [R1] ;  /* 0x0000000001037983 */ /* 0x010f240000300800 */
[----:B----4-:R-:W-:-:S05]  /*112d0*/  HADD2.F32 R233, -RZ, R3.H0_H0 ;  /* 0x20000003ffe97230 */ /* 0x010fca0000004100 */
[----:B------:R-:W-:-:S04]  /*112e0*/  FMUL R233, R233, R16 ;  /* 0x00000010e9e97220 */ /* 0x000fc80000400000 */
[----:B------:R-:W-:Y:S01]  /*112f0*/  FFMA R216, R216, R2, R233 ;  /* 0x00000002d8d87223 */ /* 0x000fe200000000e9 */
[----:B---3--:R-:W-:Y:S02]  /*11300*/  IMAD.MOV.U32 R233, RZ, RZ, R4 ;  /* 0x000000ffffe97224 */ /* 0x008fe400078e0004 */
[----:B------:R3:W5:Y:S02]  /*11310*/  LDL.LU R4, [R1+0x1ec] ;  /* 0x0001ec0001047983 */ /* 0x0007640000300800 */
[----:B------:R-:W-:-:S05]  /*11320*/  F2FP.F16.F32.PACK_AB R216, RZ, R216 ;  /* 0x000000d8ffd8723e */ /* 0x000fca00000000ff */
[----:B------:R4:W-:Y:S02]  /*11330*/  @P5 STG.E.U16 desc[UR46][R232.64+0x40], R216 ;  /* 0x000040d8e8005986 */ /* 0x0009e4000c10152e */
[----:B----4-:R-:W-:Y:S02]  /*11340*/  PRMT R216, R3, 0x7610, R216 ;  /* 0x0000761003d87816 */ /* 0x010fe400000000d8 */
[----:B------:R3:W5:Y:S01]  /*11350*/  LDL.LU R3, [R1+0x1e8] ;  /* 0x0001e80001037983 */ /* 0x0007620000300800 */
[----:B------:R-:W-:-:S04]  /*11360*/  LOP3.LUT P5, RZ, R17, 0x4, RZ, 0xc0, !PT ;  /* 0x0000000411ff7812 */ /* 0x000fc800078ac0ff */
[----:B------:R-:W-:Y:S01]  /*11370*/  ISETP.GT.AND P5, PT, R0, 0x180, P5 ;  /* 0x000001800000780c */ /* 0x000fe20002fa4270 */
[----:B------:R-:W-:-:S12]  /*11380*/  BSSY B1, `(.L_x_247) ;  /* 0x0000003000017945 */ /* 0x000fd80003800000 */
[----:B---3--:R-:W-:Y:S05]  /*11390*/  @!P5 BRA `(.L_x_248) ;  /* 0x000000000004d947 */ /* 0x008fea0003800000 */
[----:B------:R3:W5:Y:S02]  /*113a0*/  LDG.E.LTC128B.U16 R216, desc[UR46][R8.64+0x42] ;  /* 0x0000422e08d87981 */ /* 0x000764000c1e1520 */
.L_x_248:
[----:B------:R-:W-:Y:S05]  /*113b0*/  BSYNC B1 ;  /* 0x0000000000017941 */ /* 0x000fea0003800000 */
.L_x_247:
[----:B-----5:R4:W-:Y:S02]  /*113c0*/  STL [R1+0x1e8], R3 ;  /* 0x0001e80301007387 */ /* 0x0209e40000100800 */
[----:B----4-:R-:W-:-:S05]  /*113d0*/  HADD2.F32 R3, -RZ, R216.H0_H0 ;  /* 0x200000d8ff037230 */ /* 0x010fca0000004100 */
[----:B------:R-:W-:-:S04]  /*113e0*/  FMUL R3, R3, R16 ;  /* 0x0000001003037220 */ /* 0x000fc80000400000 */
[----:B------:R-:W-:Y:S02]  /*113f0*/  FFMA R217, R217, R2, R3 ;  /* 0x00000002d9d97223 */ /* 0x000fe40000000003 */
[----:B------:R4:W5:Y:S01]  /*11400*/  LDL.LU R3, [R1+0x1e8] ;  /* 0x0001e80001037983 */ /* 0x0009620000300800 */
[----:B------:R-:W-:Y:S02]  /*11410*/  BSSY B1, `(.L_x_249) ;  /* 0x0000007000017945 */ /* 0x000fe40003800000 */
[----:B------:R-:W-:-:S05]  /*11420*/  F2FP.F16.F32.PACK_AB R217, RZ, R217 ;  /* 0x000000d9ffd9723e */ /* 0x000fca00000000ff */
[----:B------:R4:W-:Y:S01]  /*11430*/  @P5 STG.E.U16 desc[UR46][R232.64+0x42], R217 ;  /* 0x000042d9e8005986 */ /* 0x0009e2000c10152e */
[----:B------:R-:W-:-:S04]  /*11440*/  LOP3.LUT P5, RZ, R17, 0x1, RZ, 0xc0, !PT ;  /* 0x0000000111ff7812 */ /* 0x000fc800078ac0ff */
[----:B------:R-:W-:-:S13]  /*11450*/  ISETP.GT.AND P5, PT, R0, 0x188, P5 ;  /* 0x000001880000780c */ /* 0x000fda0002fa4270 */
[----:B----4-:R-:W-:Y:S05]  /*11460*/  @!P5 BRA `(.L_x_250) ;  /* 0x000000000004d947 */ /* 0x010fea0003800000 */
[----:B------:R4:W5:Y:S02]  /*11470*/  LDG.E.LTC128B.U16 R216, desc[UR46][R6.64+0x40] ;  /* 0x0000402e06d87981 */ /* 0x000964000c1e1520 */
.L_x_250:
[----:B------:R-:W-:Y:S05]  /*11480*/  BSYNC B1 ;  /* 0x0000000000017941 */ /* 0x000fea0003800000 */
.L_x_249:
[----:B------:R0:W-:Y:S04]  /*11490*/  STL.64 [R1+0x1e8], R4 ;  /* 0x0001e80401007387 */ /* 0x0001e80000100a00 */
[----:B0-----:R-:W2:Y:S01]  /*114a0*/  LDL.64 R4, [R1+0x80] ;  /* 0x0000800001047983 */ /* 0x001ea20000100a00 */
[----:B-----5:R-:W-:-:S05]  /*114b0*/  HADD2.F32 R217, -RZ, R216.H0_H0 ;  /* 0x200000d8ffd97230 */ /* 0x020fca0000004100 */
[----:B------:R-:W-:-:S04]  /*114c0*/  FMUL R217, R217, R16 ;  /* 0x00000010d9d97220 */ /* 0x000fc80000400000 */
[----:B------:R-:W-:-:S05]  /*114d0*/  FFMA R217, R218, R2, R217 ;  /* 0x00000002dad97223 */ /* 0x000fca00000000d9 */
[----:B------:R-:W-:-:S05]  /*114e0*/  F2FP.F16.F32.PACK_AB R217, RZ, R217 ;  /* 0x000000d9ffd9723e */ /* 0x000fca00000000ff */
[----:B--2---:R0:W-:Y:S04]  /*114f0*/  @P5 STG.E.U16 desc[UR46][R4.64+0x40], R217 ;  /* 0x000040d904005986 */ /* 0x0041e8000c10152e */
[----:B0-----:R0:W5:Y:S01]  /*11500*/  LDL.LU.64 R4, [R1+0x1e8] ;  /* 0x0001e80001047983 */ /* 0x0011620000300a00 */
[----:B------:R-:W-:Y:S01]  /*11510*/  LOP3.LUT P5, RZ, R17, 0x4, RZ, 0xc0, !PT ;  /* 0x0000000411ff7812 */ /* 0x000fe200078ac0ff */
[----:B------:R-:W-:Y:S03]  /*11520*/  BSSY B1, `(.L_x_251) ;  /* 0x0000004000017945 */ /* 0x000fe60003800000 */
[----:B------:R-:W-:-:S13]  /*11530*/  ISETP.GT.AND P5, PT, R0, 0x188, P5 ;  /* 0x000001880000780c */ /* 0x000fda0002fa4270 */
[----:B0-----:R-:W-:Y:S05]  /*11540*/  @!P5 BRA `(.L_x_252) ;  /* 0x000000000004d947 */ /* 0x001fea0003800000 */
[----:B------:R0:W5:Y:S02]  /*11550*/  LDG.E.LTC128B.U16 R216, desc[UR46][R6.64+0x42] ;  /* 0x0000422e06d87981 */ /* 0x000164000c1e1520 */
.L_x_252:
[----:B------:R-:W-:Y:S05]  /*11560*/  BSYNC B1 ;  /* 0x0000000000017941 */ /* 0x000fea0003800000 */
.L_x_251:
[----:B-----5:R-:W-:-:S05]  /*11570*/  HADD2.F32 R217, -RZ, R216.H0_H0 ;  /* 0x200000d8ffd97230 */ /* 0x020fca0000004100 */
[----:B------:R-:W-:-:S04]  /*11580*/  FMUL R217, R217, R16 ;  /* 0x00000010d9d97220 */ /* 0x000fc80000400000 */
[----:B------:R-:W-:Y:S02]  /*11590*/  FFMA R217, R219, R2, R217 ;  /* 0x00000002dbd97223 */ /* 0x000fe400000000d9 */
[----:B------:R-:W2:Y:S01]  /*115a0*/  LDL.64 R218, [R1+0x80] ;  /* 0x0000800001da7983 */ /* 0x000ea20000100a00 */
[----:B------:R-:W-:Y:S02]  /*115b0*/  BSSY B1, `(.L_x_253) ;  /* 0x0000006000017945 */ /* 0x000fe40003800000 */
[----:B------:R-:W-:-:S05]  /*115c0*/  F2FP.F16.F32.PACK_AB R217, RZ, R217 ;  /* 0x000000d9ffd9723e */ /* 0x000fca00000000ff */
[----:B--2---:R2:W-:Y:S01]  /*115d0*/  @P5 STG.E.U16 desc[UR46][R218.64+0x42], R217 ;  /* 0x000042d9da005986 */ /* 0x0045e2000c10152e */
[----:B------:R-:W-:-:S13]  /*115e0*/  ISETP.GT.AND P5, PT, R0, 0x180, P6 ;  /* 0x000001800000780c */ /* 0x000fda00037a4270 */
[----:B--2---:R-:W-:Y:S05]  /*115f0*/  @!P5 BRA `(.L_x_254) ;  /* 0x000000000004d947 */ /* 0x004fea0003800000 */
[----:B------:R2:W5:Y:S02]  /*11600*/  LDG.E.LTC128B.U16 R216, desc[UR46][R8.64+0x50] ;  /* 0x0000502e08d87981 */ /* 0x000564000c1e1520 */
.L_x_254:
[----:B------:R-:W-:Y:S05]  /*11610*/  BSYNC B1 ;  /* 0x0000000000017941 */ /* 0x000fea0003800000 */
.L_x_253:
[----:B-----5:R-:W-:Y:S01]  /*11620*/  HADD2.F32 R217, -RZ, R216.H0_H0 ;  /* 0x200000d8ffd97230 */ /* 0x020fe20000004100 */
[----:B------:R-:W-:Y:S04]  /*11630*/  BSSY B1, `(.L_x_255) ;  /* 0x0000008000017945 */ /* 0x000fe80003800000 */
[----:B------:R-:W-:-:S04]  /*11640*/  FMUL R217, R217, R16 ;  /* 0x00000010d9d97220 */ /* 0x000fc80000400000 */
[----:B------:R-:W-:-:S05]  /*11650*/  FFMA R217, R220, R2, R217 ;  /* 0x00000002dcd97223 */ /* 0x000fca00000000d9 */
[----:B------:R-:W-:-:S05]  /*11660*/  F2FP.F16.F32.PACK_AB R217, RZ, R217 ;  /* 0x000000d9ffd9723e */ /* 0x000fca00000000ff */
[----:B------:R0:W-:Y:S01]  /*11670*/  @P5 STG.E.U16 desc[UR46][R232.64+0x50], R217 ;  /* 0x000050d9e8005986 */ /* 0x0001e2000c10152e */
[----:B------:R-:W-:-:S13]  /*11680*/  ISETP.GT.AND P5, PT, R0, 0x180, P4 ;  /* 0x000001800000780c */ /* 0x000fda00027a4270 */
[----:B0-----:R-:W-:Y:S05]  /*11690*/  @!P5 BRA `(.L_x_256) ;  /* 0x000000000004d947 */ /* 0x001fea0003800000 */
[----:B------:R0:W5:Y:S02]  /*116a0*/  LDG.E.LTC128B.U16 R216, desc[UR46][R8.64+0x52] ;  /* 0x0000522e08d87981 */ /* 0x000164000c1e1520 */
.L_x_256:
[----:B------:R-:W-:Y:S05]  /*116b0*/  BSYNC B1 ;  /* 0x0000000000017941 */ /* 0x000fea0003800000 */
.L_x_255:
[----:B-----5:R-:W-:Y:S01]  /*116c0*/  HADD2.F32 R217, -RZ, R216.H0_H0 ;  /* 0x200000d8ffd97230 */ /* 0x020fe20000004100 */
[----:B------:R-:W-:Y:S01]  /*116d0*/  ISETP.GT.AND P6, PT, R0, 0x188, P6 ;  /* 0x000001880000780c */ /* 0x000fe200037c4270 */
[----:B------:R-:W-:Y:S01]  /*116e0*/  BSSY B1, `(.L_x_257) ;  /* 0x0000008000017945 */ /* 0x000fe20003800000 */
[----:B------:R-:W-:Y:S02]  /*116f0*/  PRMT R218, R216, 0x7610, R218 ;  /* 0x00007610d8da7816 */ /* 0x000fe400000000da */
[----:B------:R-:W-:-:S04]  /*11700*/  FMUL R217, R217, R16 ;  /* 0x00000010d9d97220 */ /* 0x000fc80000400000 */
[----:B------:R-:W-:-:S05]  /*11710*/  FFMA R217, R221, R2, R217 ;  /* 0x00000002ddd97223 */ /* 0x000fca00000000d9 */
[----:B------:R-:W-:-:S05]  /*11720*/  F2FP.F16.F32.PACK_AB R217, RZ, R217 ;  /* 0x000000d9ffd9723e */ /* 0x000fca00000000ff */
[----:B------:R0:W-:Y:S01]  /*11730*/  @P5 STG.E.U16 desc[UR46][R232.64+0x52], R217 ;  /* 0x000052d9e8005986 */ /* 0x0001e2000c10152e */
[----:B------:R-:W-:Y:S05]  /*11740*/  @!P6 BRA `(.L_x_258) ;  /* 0x000000000004e947 */ /* 0x000fea0003800000 */
[----:B------:R0:W5:Y:S02]  /*11750*/  LDG.E.LTC128B.U16 R218, desc[UR46][R6.64+0x50] ;  /* 0x0000502e06da7981 */ /* 0x000164000c1e1520 */
.L_x_258:
[----:B------:R-:W-:Y:S05]  /*11760*/  BSYNC B1 ;  /* 0x0000000000017941 */ /* 0x000fea0003800000 */
.L_x_257:
[----:B------:R-:W2:Y:S01]  /*11770*/  LDL.LU.64 R220, [R1+0x80] ;  /* 0x0000800001dc7983 */ /* 0x000ea20000300a00 */
[----:B-----5:R-:W-:Y:S01]  /*11780*/  HADD2.F32 R216, -RZ, R218.H0_H0 ;  /* 0x200000daffd87230 */ /* 0x020fe20000004100 */
[----:B------:R-:W-:Y:S01]  /*11790*/  ISETP.GT.AND P4, PT, R0, 0x188, P4 ;  /* 0x000001880000780c */ /* 0x000fe20002784270 */
[----:B------:R-:W-:Y:S03]  /*117a0*/  BSSY B1, `(.L_x_259) ;  /* 0x000000a000017945 */ /* 0x000fe60003800000 */
[----:B------:R-:W-:-:S04]  /*117b0*/  FMUL R216, R216, R16 ;  /* 0x00000010d8d87220 */ /* 0x000fc80000400000 */
[----:B------:R-:W-:-:S05]  /*117c0*/  FFMA R216, R222, R2, R216 ;  /* 0x00000002ded87223 */ /* 0x000fca00000000d8 */
[----:B------:R-:W-:-:S04]  /*117d0*/  F2FP.F16.F32.PACK_AB R216, RZ, R216 ;  /* 0x000000d8ffd8723e */ /* 0x000fc800000000ff */
[----:B------:R-:W-:Y:S01]  /*117e0*/  PRMT R219, R216, 0x7610, R219 ;  /* 0x00007610d8db7816 */ /* 0x000fe200000000db */
[----:B--2---:R-:W-:Y:S02]  /*117f0*/  IMAD.MOV.U32 R216, RZ, RZ, R220 ;  /* 0x000000ffffd87224 */ /* 0x004fe400078e00dc */
[----:B0-----:R-:W-:-:S05]  /*11800*/  IMAD.MOV.U32 R217, RZ, RZ, R221 ;  /* 0x000000ffffd97224 */ /* 0x001fca00078e00dd */
[----:B------:R0:W-:Y:S01]  /*11810*/  @P6 STG.E.U16 desc[UR46][R216.64+0x50], R219 ;  /* 0x000050dbd8006986 */ /* 0x0001e2000c10152e */
[----:B------:R-:W-:Y:S05]  /*11820*/  @!P4 BRA `(.L_x_260) ;  /* 0x000000000004c947 */ /* 0x000fea0003800000 */
[----:B------:R2:W5:Y:S02]  /*11830*/  LDG.E.LTC128B.U16 R218, desc[UR46][R6.64+0x52] ;  /* 0x0000522e06da7981 */ /* 0x000564000c1e1520 */
.L_x_260:
[----:B------:R-:W-:Y:S05]  /*11840*/  BSYNC B1 ;  /* 0x0000000000017941 */ /* 0x000fea0003800000 */
.L_x_259:
[----:B0----5:R-:W-:Y:S01]  /*11850*/  HADD2.F32 R219, -RZ, R218.H0_H0 ;  /* 0x200000daffdb7230 */ /* 0x021fe20000004100 */
[----:B------:R-:W-:Y:S01]  /*11860*/  ISETP.GT.AND P5, PT, R0, 0x180, P3 ;  /* 0x000001800000780c */ /* 0x000fe20001fa4270 */
[----:B------:R-:W-:Y:S03]  /*11870*/  BSSY B1, `(.L_x_261) ;  /* 0x0000007000017945 */ /* 0x000fe60003800000 */
[----:B------:R-:W-:-:S04]  /*11880*/  FMUL R219, R219, R16 ;  /* 0x00000010dbdb7220 */ /* 0x000fc80000400000 */
[----:B------:R-:W-:-:S05]  /*11890*/  FFMA R219, R223, R2, R219 ;  /* 0x00000002dfdb7223 */ /* 0x000fca00000000db */
[----:B------:R-:W-:-:S05]  /*118a0*/  F2FP.F16.F32.PACK_AB R219, RZ, R219 ;  /* 0x000000dbffdb723e */ /* 0x000fca00000000ff */
[----:B------:R0:W-:Y:S01]  /*118b0*/  @P4 STG.E.U16 desc[UR46][R216.64+0x52], R219 ;  /* 0x000052dbd8004986 */ /* 0x0001e2000c10152e */
[----:B------:R-:W-:Y:S05]  /*118c0*/  @!P5 BRA `(.L_x_262) ;  /* 0x000000000004d947 */ /* 0x000fea0003800000 */
[----:B------:R0:W5:Y:S02]  /*118d0*/  LDG.E.LTC128B.U16 R218, desc[UR46][R8.64+0x60] ;  /* 0x0000602e08da7981 */ /* 0x000164000c1e1520 */
.L_x_262:
[----:B------:R-:W-:Y:S05]  /*118e0*/  BSYNC B1 ;  /* 0x0000000000017941 */ /* 0x000fea0003800000 */
.L_x_261:
        /* <DEDUP_REMOVED lines=9> */
.L_x_264:
[----:B------:R-:W-:Y:S05]  /*11980*/  BSYNC B1 ;  /* 0x0000000000017941 */ /* 0x000fea0003800000 */
.L_x_263:
        /* <DEDUP_REMOVED lines=9> */
.L_x_266:
[----:B------:R-:W-:Y:S05]  /*11a20*/  BSYNC B1 ;  /* 0x0000000000017941 */ /* 0x000fea0003800000 */
.L_x_265:
        /* <DEDUP_REMOVED lines=9> */
.L_x_268:
[----:B------:R-:W-:Y:S05]  /*11ac0*/  BSYNC B1 ;  /* 0x0000000000017941 */ /* 0x000fea0003800000 */
.L_x_267:
        /* <DEDUP_REMOVED lines=9> */
.L_x_270:
[----:B------:R-:W-:Y:S05]  /*11b60*/  BSYNC B1 ;  /* 0x0000000000017941 */ /* 0x000fea0003800000 */
.L_x_269:
        /* <DEDUP_REMOVED lines=9> */
.L_x_272:
[----:B------:R-:W-:Y:S05]  /*11c00*/  BSYNC B1 ;  /* 0x0000000000017941 */ /* 0x000fea0003800000 */
.L_x_271:
        /* <DEDUP_REMOVED lines=9> */
.L_x_274:
[----:B------:R-:W-:Y:S05]  /*11ca0*/  BSYNC B1 ;  /* 0x0000000000017941 */ /* 0x000fea0003800000 */
.L_x_273:
        /* <DEDUP_REMOVED lines=9> */
.L_x_276:
[----:B------:R-:W-:Y:S05]  /*11d40*/  BSYNC B1 ;  /* 0x0000000000017941 */ /* 0x000fea0003800000 */
.L_x_275:
[----:B0----5:R-:W-:Y:S01]  /*11d50*/  HADD2.F32 R219, -RZ, R218.H0_H0 ;  /* 0x200000daffdb7230 */ /* 0x021fe20000004100 */
[----:B------:R-:W-:Y:S01]  /*11d60*/  ISETP.GT.AND P3, PT, R3, 0x40, PT ;  /* 0x000000400300780c */ /* 0x000fe20003f64270 */
[----:B------:R-:W-:Y:S01]  /*11d70*/  BSSY B1, `(.L_x_277) ;  /* 0x000000a000017945 */ /* 0x000fe20003800000 */
[----:B------:R-:W-:Y:S02]  /*11d80*/  LOP3.LUT R17, R17, 0xfffffffe, RZ, 0xc0, !PT ;  /* 0xfffffffe11117812 */ /* 0x000fe400078ec0ff */
[----:B------:R-:W-:Y:S01]  /*11d90*/  FMUL R220, R219, R16 ;  /* 0x00000010dbdc7220 */ /* 0x000fe20000400000 */
[----:B------:R-:W-:-:S03]  /*11da0*/  ISETP.GT.AND P1, PT, R0, RZ, P3 ;  /* 0x000000ff0000720c */ /* 0x000fc60001f24270 */
[----:B------:R-:W-:-:S05]  /*11db0*/  FFMA R220, R231, R2, R220 ;  /* 0x00000002e7dc7223 */ /* 0x000fca00000000dc */
[----:B------:R-:W-:Y:S02]  /*11dc0*/  F2FP.F16.F32.PACK_AB R220, RZ, R220 ;  /* 0x000000dcffdc723e */ /* 0x000fe400000000ff */
[----:B------:R-:W-:-:S03]  /*11dd0*/  @P3 LOP3.LUT R17, R17, 0x1, RZ, 0xfc, !PT ;  /* 0x0000000111113812 */ /* 0x000fc600078efcff */
[----:B------:R0:W-:Y:S01]  /*11de0*/  @P0 STG.E.U16 desc[UR46][R216.64+0x72], R220 ;  /* 0x000072dcd8000986 */ /* 0x0001e2000c10152e */
[----:B------:R-:W-:Y:S05]  /*11df0*/  @!P1 BRA `(.L_x_278) ;  /* 0x0000000000049947 */ /* 0x000fea0003800000 */
[----:B------:R0:W5:Y:S02]  /*11e00*/  LDG.E.LTC128B.U16 R218, desc[UR46][R22.64+0x80] ;  /* 0x0000802e16da7981 */ /* 0x000164000c1e1520 */
.L_x_278:
[----:B------:R-:W-:Y:S05]  /*11e10*/  BSYNC B1 ;  /* 0x0000000000017941 */ /* 0x000fea0003800000 */
.L_x_277:
[----:B0-----:R-:W2:Y:S01]  /*11e20*/  LDL.64 R220, [R1+0x100] ;  /* 0x0001000001dc7983 */ /* 0x001ea20000100a00 */
[----:B-----5:R-:W-:Y:S01]  /*11e30*/  HADD2.F32 R219, -RZ, R218.H0_H0 ;  /* 0x200000daffdb7230 */ /* 0x020fe20000004100 */
[----:B------:R-:W-:Y:S01]  /*11e40*/  ISETP.GT.AND P2, PT, R3, 0x41, PT ;  /* 0x000000410300780c */ /* 0x000fe20003f44270 */
[----:B------:R-:W-:Y:S01]  /*11e50*/  BSSY B1, `(.L_x_279) ;  /* 0x000000b000017945 */ /* 0x000fe20003800000 */
[----:B------:R-:W-:Y:S02]  /*11e60*/  LOP3.LUT R17, R17, 0xfffffffb, RZ, 0xc0, !PT ;  /* 0xfffffffb11117812 */ /* 0x000fe400078ec0ff */
[----:B------:R-:W-:Y:S01]  /*11e70*/  FMUL R219, R219, R16 ;  /* 0x00000010dbdb7220 */ /* 0x000fe20000400000 */
[----:B------:R-:W-:-:S03]  /*11e80*/  ISETP.GT.AND P0, PT, R0, RZ, P2 ;  /* 0x000000ff0000720c */ /* 0x000fc60001704270 */
[----:B------:R-:W-:Y:S01]  /*11e90*/  FFMA R219, R200, R2, R219 ;  /* 0x00000002c8db7223 */ /* 0x000fe200000000db */
[----:B------:R-:W-:-:S04]  /*11ea0*/  PRMT R200, R218, 0x7610, R200 ;  /* 0x00007610dac87816 */ /* 0x000fc800000000c8 */
[----:B------:R-:W-:Y:S02]  /*11eb0*/  F2FP.F16.F32.PACK_AB R219, RZ, R219 ;  /* 0x000000dbffdb723e */ /* 0x000fe400000000ff */
[----:B------:R-:W-:-:S03]  /*11ec0*/  @P2 LOP3.LUT R17, R17, 0x4, RZ, 0xfc, !PT ;  /* 0x0000000411112812 */ /* 0x000fc600078efcff */
[----:B--2---:R0:W-:Y:S01]  /*11ed0*/  @P1 STG.E.U16 desc[UR46][R220.64+0x80], R219 ;  /* 0x000080dbdc001986 */ /* 0x0041e2000c10152e */
[----:B------:R-:W-:Y:S05]  /*11ee0*/  @!P0 BRA `(.L_x_280) ;  /* 0x0000000000048947 */ /* 0x000fea0003800000 */
[----:B------:R2:W5:Y:S02]  /*11ef0*/  LDG.E.LTC128B.U16 R200, desc[UR46][R22.64+0x82] ;  /* 0x0000822e16c87981 */ /* 0x000564000c1e1520 */
.L_x_280:
[----:B------:R-:W-:Y:S05]  /*11f00*/  BSYNC B1 ;  /* 0x0000000000017941 */ /* 0x000fea0003800000 */
.L_x_279:
        /* <DEDUP_REMOVED lines=9> */
.L_x_282:
[----:B------:R-:W-:Y:S05]  /*11fa0*/  BSYNC B1 ;  /* 0x0000000000017941 */ /* 0x000fea0003800000 */
.L_x_281:
[----:B-----5:R-:W-:Y:S01]  /*11fb0*/  HADD2.F32 R201, -RZ, R200.H0_H0 ;  /* 0x200000c8ffc97230 */ /* 0x020fe20000004100 */
        /* <DEDUP_REMOVED lines=8> */
.L_x_284:
[----:B------:R-:W-:Y:S05]  /*12040*/  BSYNC B1 ;  /* 0x0000000000017941 */ /* 0x000fea0003800000 */
.L_x_283:
        /* <DEDUP_REMOVED lines=12> */
.L_x_286:
[----:B------:R-:W-:Y:S05]  /*12110*/  BSYNC B1 ;  /* 0x0000000000017941 */ /* 0x000fea0003800000 */
.L_x_285:
[----:B-----5:R-:W-:Y:S01]  /*12120*/  HADD2.F32 R201, -RZ, R200.H0_H0 ;  /* 0x200000c8ffc97230 */ /* 0x020fe20000004100 */
[----:B------:R-:W-:Y:S01]  /*12130*/  ISETP.GT.AND P4, PT, R3, 0x49, PT ;  /* 0x000000490300780c */ /* 0x000fe20003f84270 */
[----:B------:R-:W-:Y:S03]  /*12140*/  BSSY B1, `(.L_x_287) ;  /* 0x0000008000017945 */ /* 0x000fe60003800000 */
[----:B------:R-:W-:Y:S01]  /*12150*/  FMUL R201, R201, R16 ;  /* 0x00000010c9c97220 */ /* 0x000fe20000400000 */
[----:B------:R-:W-:-:S03]  /*12160*/  ISETP.GT.AND P0, PT, R0, RZ, P4 ;  /* 0x000000ff0000720c */ /* 0x000fc60002704270 */
[----:B------:R-:W-:-:S05]  /*12170*/  FFMA R201, R204, R2, R201 ;  /* 0x00000002ccc97223 */ /* 0x000fca00000000c9 */
[----:B------:R-:W-:-:S05]  /*12180*/  F2FP.F16.F32.PACK_AB R201, RZ, R201 ;  /* 0x000000c9ffc9723e */ /* 0x000fca00000000ff */
[----:B------:R0:W-:Y:S01]  /*12190*/  @P1 STG.E.U16 desc[UR46][R220.64+0x90], R201 ;  /* 0x000090c9dc001986 */ /* 0x0001e2000c10152e */
[----:B------:R-:W-:Y:S05]  /*121a0*/  @!P0 BRA `(.L_x_288) ;  /* 0x0000000000048947 */ /* 0x000fea0003800000 */
[----:B------:R0:W5:Y:S02]  /*121b0*/  LDG.E.LTC128B.U16 R200, desc[UR46][R22.64+0x92] ;  /* 0x0000922e16c87981 */ /* 0x000164000c1e1520 */
.L_x_288:
[----:B------:R-:W-:Y:S05]  /*121c0*/  BSYNC B1 ;  /* 0x0000000000017941 */ /* 0x000fea0003800000 */
.L_x_287:
        /* <DEDUP_REMOVED lines=9> */
.L_x_290:
[----:B------:R-:W-:Y:S05]  /*12260*/  BSYNC B1 ;  /* 0x0000000000017941 */ /* 0x000fea0003800000 */
.L_x_289:
        /* <DEDUP_REMOVED lines=9> */
.L_x_292:
[----:B------:R-:W-:Y:S05]  /*12300*/  BSYNC B1 ;  /* 0x0000000000017941 */ /* 0x000fea0003800000 */
.L_x_291:
[----:B0----5:R-:W-:Y:S01]  /*12310*/  HADD2.F32 R201, -RZ, R200.H0_H0 ;  /* 0x200000c8ffc97230 */ /* 0x021fe20000004100 */
        /* <DEDUP_REMOVED lines=9> */
.L_x_294:
[----:B------:R-:W-:Y:S05]  /*123b0*/  BSYNC B1 ;  /* 0x0000000000017941 */ /* 0x000fea0003800000 */
.L_x_293:
[----:B-----5:R-:W-:Y:S01]  /*123c0*/  HADD2.F32 R201, -RZ, R200.H0_H0 ;  /* 0x200000c8ffc97230 */ /* 0x020fe20000004100 */
[----:B------:R-:W-:Y:S01]  /*123d0*/  ISETP.GT.AND P2, PT, R3, 0x51, PT ;  /* 0x000000510300780c */ /* 0x000fe20003f44270 */
[----:B------:R-:W-:Y:S03]  /*123e0*/  BSSY B1, `(.L_x_295) ;  /* 0x0000008000017945 */ /* 0x000fe60003800000 */
[----:B------:R-:W-:-:S04]  /*123f0*/  FMUL R201, R201, R16 ;  /* 0x00000010c9c97220 */ /* 0x000fc80000400000 */
[----:B------:R-:W-:-:S05]  /*12400*/  FFMA R201, R208, R2, R201 ;  /* 0x00000002d0c97223 */ /* 0x000fca00000000c9 */
[----:B------:R-:W-:-:S05]  /*12410*/  F2FP.F16.F32.PACK_AB R201, RZ, R201 ;  /* 0x000000c9ffc9723e */ /* 0x000fca00000000ff */
[----:B------:R0:W-:Y:S01]  /*12420*/  @P0 STG.E.U16 desc[UR46][R220.64+0xa0], R201 ;  /* 0x0000a0c9dc000986 */ /* 0x0001e2000c10152e */
[----:B------:R-:W-:-:S13]  /*12430*/  ISETP.GT.AND P0, PT, R0, RZ, P2 ;  /* 0x000000ff0000720c */ /* 0x000fda0001704270 */
[----:B0-----:R-:W-:Y:S05]  /*12440*/  @!P0 BRA `(.L_x_296) ;  /* 0x0000000000048947 */ /* 0x001fea0003800000 */
[----:B------:R0:W5:Y:S02]  /*12450*/  LDG.E.LTC128B.U16 R200, desc[UR46][R22.64+0xa2] ;  /* 0x0000a22e16c87981 */ /* 0x000164000c1e1520 */
.L_x_296:
[----:B------:R-:W-:Y:S05]  /*12460*/  BSYNC B1 ;  /* 0x0000000000017941 */ /* 0x000fea0003800000 */
.L_x_295:
        /* <DEDUP_REMOVED lines=9> */
.L_x_298:
[----:B------:R-:W-:Y:S05]  /*12500*/  BSYNC B1 ;  /* 0x0000000000017941 */ /* 0x000fea0003800000 */
.L_x_297:
        /* <DEDUP_REMOVED lines=9> */
.L_x_300:
[----:B------:R-:W-:Y:S05]  /*125a0*/  BSYNC B1 ;  /* 0x0000000000017941 */ /* 0x000fea0003800000 */
.L_x_299:
        /* <DEDUP_REMOVED lines=10> */
.L_x_302:
[----:B------:R-:W-:Y:S05]  /*12650*/  BSYNC B1 ;  /* 0x0000000000017941 */ /* 0x000fea0003800000 */
.L_x_301:
[----:B-----5:R-:W-:Y:S01]  /*12660*/  HADD2.F32 R201, -RZ, R200.H0_H0 ;  /* 0x200000c8ffc97230 */ /* 0x020fe20000004100 */
[----:B------:R-:W-:Y:S04]  /*12670*/  BSSY B1, `(.L_x_303) ;  /* 0x0000009000017945 */ /* 0x000fe80003800000 */
[----:B------:R-:W-:-:S04]  /*12680*/  FMUL R201, R201, R16 ;  /* 0x00000010c9c97220 */ /* 0x000fc80000400000 */
[----:B------:R-:W-:-:S05]  /*12690*/  FFMA R201, R212, R2, R201 ;  /* 0x00000002d4c97223 */ /* 0x000fca00000000c9 */
[----:B------:R-:W-:-:S05]  /*126a0*/  F2FP.F16.F32.PACK_AB R201, RZ, R201 ;  /* 0x000000c9ffc9723e */ /* 0x000fca00000000ff */
[----:B------:R0:W-:Y:S01]  /*126b0*/  @P0 STG.E.U16 desc[UR46][R220.64+0xb0], R201 ;  /* 0x0000b0c9dc000986 */ /* 0x0001e2000c10152e */
[----:B------:R-:W-:-:S04]  /*126c0*/  ISETP.GT.AND P0, PT, R3, 0x59, PT ;  /* 0x000000590300780c */ /* 0x000fc80003f04270 */
[----:B------:R-:W-:-:S13]  /*126d0*/  ISETP.GT.AND P5, PT, R0, RZ, P0 ;  /* 0x000000ff0000720c */ /* 0x000fda00007a4270 */
[----:B0-----:R-:W-:Y:S05]  /*126e0*/  @!P5 BRA `(.L_x_304) ;  /* 0x000000000004d947 */ /* 0x001fea0003800000 */
[----:B------:R0:W5:Y:S02]  /*126f0*/  LDG.E.LTC128B.U16 R200, desc[UR46][R22.64+0xb2] ;  /* 0x0000b22e16c87981 */ /* 0x000164000c1e1520 */
.L_x_304:
[----:B------:R-:W-:Y:S05]  /*12700*/  BSYNC B1 ;  /* 0x0000000000017941 */ /* 0x000fea0003800000 */
.L_x_303:
        /* <DEDUP_REMOVED lines=9> */
.L_x_306:
[----:B------:R-:W-:Y:S05]  /*127a0*/  BSYNC B1 ;  /* 0x0000000000017941 */ /* 0x000fea0003800000 */
.L_x_305:
        /* <DEDUP_REMOVED lines=9> */
.L_x_308:
[----:B------:R-:W-:Y:S05]  /*12840*/  BSYNC B1 ;  /* 0x0000000000017941 */ /* 0x000fea0003800000 */
.L_x_307:
[----:B-----5:R-:W-:Y:S01]  /*12850*/  HADD2.F32 R201, -RZ, R200.H0_H0 ;  /* 0x200000c8ffc97230 */ /* 0x020fe20000004100 */
[----:B------:R-:W-:Y:S04]  /*12860*/  BSSY B1, `(.L_x_309) ;  /* 0x0000009000017945 */ /* 0x000fe80003800000 */
        /* <DEDUP_REMOVED lines=8> */
.L_x_310:
[----:B------:R-:W-:Y:S05]  /*128f0*/  BSYNC B1 ;  /* 0x0000000000017941 */ /* 0x000fea0003800000 */
.L_x_309:
[----:B------:R-:W2:Y:S01]  /*12900*/  LDL.64 R204, [R1+0x140] ;  /* 0x0001400001cc7983 */ /* 0x000ea20000100a00 */
[----:B-----5:R-:W-:Y:S01]  /*12910*/  HADD2.F32 R201, -RZ, R200.H0_H0 ;  /* 0x200000c8ffc97230 */ /* 0x020fe20000004100 */
[----:B------:R-:W-:Y:S04]  /*12920*/  BSSY B1, `(.L_x_311) ;  /* 0x0000009000017945 */ /* 0x000fe80003800000 */
[----:B------:R-:W-:-:S04]  /*12930*/  FMUL R201, R201, R16 ;  /* 0x00000010c9c97220 */ /* 0x000fc80000400000 */
[----:B------:R-:W-:-:S05]  /*12940*/  FFMA R201, R184, R2, R201 ;  /* 0x00000002b8c97223 */ /* 0x000fca00000000c9 */
[----:B------:R-:W-:-:S05]  /*12950*/  F2FP.F16.F32.PACK_AB R201, RZ, R201 ;  /* 0x000000c9ffc9723e */ /* 0x000fca00000000ff */
[----:B--2---:R2:W-:Y:S01]  /*12960*/  @P5 STG.E.U16 desc[UR46][R204.64+0x80], R201 ;  /* 0x000080c9cc005986 */ /* 0x0045e2000c10152e */
[----:B------:R-:W-:-:S04]  /*12970*/  LOP3.LUT P5, RZ, R17, 0x4, RZ, 0xc0, !PT ;  /* 0x0000000411ff7812 */ /* 0x000fc800078ac0ff */
[----:B------:R-:W-:-:S13]  /*12980*/  ISETP.GT.AND P5, PT, R0, 0x80, P5 ;  /* 0x000000800000780c */ /* 0x000fda0002fa4270 */
[----:B--2---:R-:W-:Y:S05]  /*12990*/  @!P5 BRA `(.L_x_312) ;  /* 0x000000000004d947 */ /* 0x004fea0003800000 */
[----:B------:R2:W5:Y:S02]  /*129a0*/  LDG.E.LTC128B.U16 R200, desc[UR46][R18.64+0x82] ;  /* 0x0000822e12c87981 */ /* 0x000564000c1e1520 */
.L_x_312:
[----:B------:R-:W-:Y:S05]  /*129b0*/  BSYNC B1 ;  /* 0x0000000000017941 */ /* 0x000fea0003800000 */
.L_x_311:
        /* <DEDUP_REMOVED lines=10> */
.L_x_314:
[----:B------:R-:W-:Y:S05]  /*12a60*/  BSYNC B1 ;  /* 0x0000000000017941 */ /* 0x000fea0003800000 */
.L_x_313:
        /* <DEDUP_REMOVED lines=11> */
.L_x_316:
[----:B------:R-:W-:Y:S05]  /*12b20*/  BSYNC B1 ;  /* 0x0000000000017941 */ /* 0x000fea0003800000 */
.L_x_315:
        /* <DEDUP_REMOVED lines=9> */
.L_x_318:
[----:B------:R-:W-:Y:S05]  /*12bc0*/  BSYNC B1 ;  /* 0x0000000000017941 */ /* 0x000fea0003800000 */
.L_x_317:
        /* <DEDUP_REMOVED lines=9> */
.L_x_320:
[----:B------:R-:W-:Y:S05]  /*12c60*/  BSYNC B1 ;  /* 0x0000000000017941 */ /* 0x000fea0003800000 */
.L_x_319:
        /* <DEDUP_REMOVED lines=9> */
.L_x_322:
[----:B------:R-:W-:Y:S05]  /*12d00*/  BSYNC B1 ;  /* 0x0000000000017941 */ /* 0x000fea0003800000 */
.L_x_321:
        /* <DEDUP_REMOVED lines=9> */
.L_x_324:
[----:B------:R-:W-:Y:S05]  /*12da0*/  BSYNC B1 ;  /* 0x0000000000017941 */ /* 0x000fea0003800000 */
.L_x_323:
        /* <DEDUP_REMOVED lines=9> */
.L_x_326:
[----:B------:R-:W-:Y:S05]  /*12e40*/  BSYNC B1 ;  /* 0x0000000000017941 */ /* 0x000fea0003800000 */
.L_x_325:
        /* <DEDUP_REMOVED lines=9> */
.L_x_328:
[----:B------:R-:W-:Y:S05]  /*12ee0*/  BSYNC B1 ;  /* 0x0000000000017941 */ /* 0x000fea0003800000 */
.L_x_327:
        /* <DEDUP_REMOVED lines=9> */
.L_x_330:
[----:B------:R-:W-:Y:S05]  /*12f80*/  BSYNC B1 ;  /* 0x0000000000017941 */ /* 0x000fea0003800000 */
.L_x_329:
        /* <DEDUP_REMOVED lines=9> */
.L_x_332:
[----:B------:R-:W-:Y:S05]  /*13020*/  BSYNC B1 ;  /* 0x0000000000017941 */ /* 0x000fea0003800000 */
.L_x_331:
        /* <DEDUP_REMOVED lines=9> */
.L_x_334:
[----:B------:R-:W-:Y:S05]  /*130c0*/  BSYNC B1 ;  /* 0x0000000000017941 */ /* 0x000fea0003800000 */
.L_x_333:
        /* <DEDUP_REMOVED lines=9> */
.L_x_336:
[----:B------:R-:W-:Y:S05]  /*13160*/  BSYNC B1 ;  /* 0x0000000000017941 */ /* 0x000fea0003800000 */
.L_x_335:
        /* <DEDUP_REMOVED lines=9> */
.L_x_338:
[----:B------:R-:W-:Y:S05]  /*13200*/  BSYNC B1 ;  /* 0x0000000000017941 */ /* 0x000fea0003800000 */
.L_x_337:
        /* <DEDUP_REMOVED lines=9> */
.L_x_340:
[----:B------:R-:W-:Y:S05]  /*132a0*/  BSYNC B1 ;  /* 0x0000000000017941 */ /* 0x000fea0003800000 */
.L_x_339:
        /* <DEDUP_REMOVED lines=10> */
.L_x_342:
[----:B------:R-:W-:Y:S05]  /*13350*/  BSYNC B1 ;  /* 0x0000000000017941 */ /* 0x000fea0003800000 */
.L_x_341:
        /* <DEDUP_REMOVED lines=10> */
.L_x_344:
[----:B------:R-:W-:Y:S05]  /*13400*/  BSYNC B1 ;  /* 0x0000000000017941 */ /* 0x000fea0003800000 */
.L_x_343:
        /* <DEDUP_REMOVED lines=10> */
.L_x_346:
[----:B------:R-:W-:Y:S05]  /*134b0*/  BSYNC B1 ;  /* 0x0000000000017941 */ /* 0x000fea0003800000 */
.L_x_345:
        /* <DEDUP_REMOVED lines=10> */
.L_x_348:
[----:B------:R-:W-:Y:S05]  /*13560*/  BSYNC B1 ;  /* 0x0000000000017941 */ /* 0x000fea0003800000 */
.L_x_347:
        /* <DEDUP_REMOVED lines=9> */
.L_x_350:
[----:B------:R-:W-:Y:S05]  /*13600*/  BSYNC B1 ;  /* 0x0000000000017941 */ /* 0x000fea0003800000 */
.L_x_349:
        /* <DEDUP_REMOVED lines=9> */
.L_x_352:
[----:B------:R-:W-:Y:S05]  /*136a0*/  BSYNC B1 ;  /* 0x0000000000017941 */ /* 0x000fea0003800000 */
.L_x_351:
        /* <DEDUP_REMOVED lines=9> */
.L_x_354:
[----:B------:R-:W-:Y:S05]  /*13740*/  BSYNC B1 ;  /* 0x0000000000017941 */ /* 0x000fea0003800000 */
.L_x_353:
        /* <DEDUP_REMOVED lines=9> */
.L_x_356:
[----:B------:R-:W-:Y:S05]  /*137e0*/  BSYNC B1 ;  /* 0x0000000000017941 */ /* 0x000fea0003800000 */
.L_x_355:
        /* <DEDUP_REMOVED lines=9> */
.L_x_358:
[----:B------:R-:W-:Y:S05]  /*13880*/  BSYNC B1 ;  /* 0x0000000000017941 */ /* 0x000fea0003800000 */
.L_x_357:
        /* <DEDUP_REMOVED lines=9> */
.L_x_360:
[----:B------:R-:W-:Y:S05]  /*13920*/  BSYNC B1 ;  /* 0x0000000000017941 */ /* 0x000fea0003800000 */
.L_x_359:
        /* <DEDUP_REMOVED lines=9> */
.L_x_362:
[----:B------:R-:W-:Y:S05]  /*139c0*/  BSYNC B1 ;  /* 0x0000000000017941 */ /* 0x000fea0003800000 */
.L_x_361:
        /* <DEDUP_REMOVED lines=9> */
.L_x_364:
[----:B------:R-:W-:Y:S05]  /*13a60*/  BSYNC B1 ;  /* 0x0000000000017941 */ /* 0x000fea0003800000 */
.L_x_363:
        /* <DEDUP_REMOVED lines=9> */
.L_x_366:
[----:B------:R-:W-:Y:S05]  /*13b00*/  BSYNC B1 ;  /* 0x0000000000017941 */ /* 0x000fea0003800000 */
.L_x_365:
        /* <DEDUP_REMOVED lines=9> */
.L_x_368:
[----:B------:R-:W-:Y:S05]  /*13ba0*/  BSYNC B1 ;  /* 0x0000000000017941 */ /* 0x000fea0003800000 */
.L_x_367:
        /* <DEDUP_REMOVED lines=9> */
.L_x_370:
[----:B------:R-:W-:Y:S05]  /*13c40*/  BSYNC B1 ;  /* 0x0000000000017941 */ /* 0x000fea0003800000 */
.L_x_369:
        /* <DEDUP_REMOVED lines=9> */
.L_x_372:
[----:B------:R-:W-:Y:S05]  /*13ce0*/  BSYNC B1 ;  /* 0x0000000000017941 */ /* 0x000fea0003800000 */
.L_x_371:
        /* <DEDUP_REMOVED lines=10> */
.L_x_374:
[----:B------:R-:W-:Y:S05]  /*13d90*/  BSYNC B1 ;  /* 0x0000000000017941 */ /* 0x000fea0003800000 */
.L_x_373:
        /* <DEDUP_REMOVED lines=10> */
.L_x_376:
[----:B------:R-:W-:Y:S05]  /*13e40*/  BSYNC B1 ;  /* 0x0000000000017941 */ /* 0x000fea0003800000 */
.L_x_375:
        /* <DEDUP_REMOVED lines=10> */
.L_x_378:
[----:B------:R-:W-:Y:S05]  /*13ef0*/  BSYNC B1 ;  /* 0x0000000000017941 */ /* 0x000fea0003800000 */
.L_x_377:
        /* <DEDUP_REMOVED lines=10> */
.L_x_380:
[----:B------:R-:W-:Y:S05]  /*13fa0*/  BSYNC B1 ;  /* 0x0000000000017941 */ /* 0x000fea0003800000 */
.L_x_379:
        /* <DEDUP_REMOVED lines=9> */
.L_x_382:
[----:B------:R-:W-:Y:S05]  /*14040*/  BSYNC B1 ;  /* 0x0000000000017941 */ /* 0x000fea0003800000 */
.L_x_381:
        /* <DEDUP_REMOVED lines=9> */
.L_x_384:
[----:B------:R-:W-:Y:S05]  /*140e0*/  BSYNC B1 ;  /* 0x0000000000017941 */ /* 0x000fea0003800000 */
.L_x_383:
        /* <DEDUP_REMOVED lines=9> */
.L_x_386:
[----:B------:R-:W-:Y:S05]  /*14180*/  BSYNC B1 ;  /* 0x0000000000017941 */ /* 0x000fea0003800000 */
.L_x_385:
        /* <DEDUP_REMOVED lines=9> */
.L_x_388:
[----:B------:R-:W-:Y:S05]  /*14220*/  BSYNC B1 ;  /* 0x0000000000017941 */ /* 0x000fea0003800000 */
.L_x_387:
        /* <DEDUP_REMOVED lines=9> */
.L_x_390:
[----:B------:R-:W-:Y:S05]  /*142c0*/  BSYNC B1 ;  /* 0x0000000000017941 */ /* 0x000fea0003800000 */
.L_x_389:
        /* <DEDUP_REMOVED lines=9> */
.L_x_392:
[----:B------:R-:W-:Y:S05]  /*14360*/  BSYNC B1 ;  /* 0x0000000000017941 */ /* 0x000fea0003800000 */
.L_x_391:
        /* <DEDUP_REMOVED lines=9> */
.L_x_394:
[----:B------:R-:W-:Y:S05]  /*14400*/  BSYNC B1 ;  /* 0x0000000000017941 */ /* 0x000fea0003800000 */
.L_x_393:
        /* <DEDUP_REMOVED lines=9> */
.L_x_396:
[----:B------:R-:W-:Y:S05]  /*144a0*/  BSYNC B1 ;  /* 0x0000000000017941 */ /* 0x000fea0003800000 */
.L_x_395:
        /* <DEDUP_REMOVED lines=9> */
.L_x_398:
[----:B------:R-:W-:Y:S05]  /*14540*/  BSYNC B1 ;  /* 0x0000000000017941 */ /* 0x000fea0003800000 */
.L_x_397:
        /* <DEDUP_REMOVED lines=9> */
.L_x_400:
[----:B------:R-:W-:Y:S05]  /*145e0*/  BSYNC B1 ;  /* 0x0000000000017941 */ /* 0x000fea0003800000 */
.L_x_399:
        /* <DEDUP_REMOVED lines=9> */
.L_x_402:
[----:B------:R-:W-:Y:S05]  /*14680*/  BSYNC B1 ;  /* 0x0000000000017941 */ /* 0x000fea0003800000 */
.L_x_401:
        /* <DEDUP_REMOVED lines=9> */
.L_x_404:
[----:B------:R-:W-:Y:S05]  /*14720*/  BSYNC B1 ;  /* 0x0000000000017941 */ /* 0x000fea0003800000 */
.L_x_403:
[----:B0----5:R-:W-:Y:S01]  /*14730*/  HADD2.F32 R153, -RZ, R200.H0_H0 ;  /* 0x200000c8ff997230 */ /* 0x021fe20000004100 */
[----:B------:R-:W-:Y:S01]  /*14740*/  ISETP.GT.AND P3, PT, R3, 0x60, PT ;  /* 0x000000600300780c */ /* 0x000fe20003f64270 */
[----:B------:R-:W-:Y:S03]  /*14750*/  BSSY B1, `(.L_x_405) ;  /* 0x0000009000017945 */ /* 0x000fe60003800000 */
[----:B------:R-:W-:Y:S01]  /*14760*/  FMUL R152, R153, R16 ;  /* 0x0000001099987220 */ /* 0x000fe20000400000 */
[----:B------:R-:W-:-:S03]  /*14770*/  ISETP.GT.AND P1, PT, R0, RZ, P3 ;  /* 0x000000ff0000720c */ /* 0x000fc60001f24270 */
[----:B------:R-:W-:-:S05]  /*14780*/  FFMA R152, R167, R2, R152 ;  /* 0x00000002a7987223 */ /* 0x000fca0000000098 */
[----:B------:R-:W-:Y:S02]  /*14790*/  F2FP.F16.F32.PACK_AB R153, RZ, R152 ;  /* 0x00000098ff99723e */ /* 0x000fe400000000ff */
[----:B------:R-:W-:-:S03]  /*147a0*/  P2R R152, PR, RZ, 0x8 ;  /* 0x00000008ff987803 */ /* 0x000fc60000000000 */
[----:B------:R0:W-:Y:S01]  /*147b0*/  @P0 STG.E.U16 desc[UR46][R216.64+0xb2], R153 ;  /* 0x0000b299d8000986 */ /* 0x0001e2000c10152e */
[----:B------:R-:W-:Y:S05]  /*147c0*/  @!P1 BRA `(.L_x_406) ;  /* 0x0000000000049947 */ /* 0x000fea0003800000 */
[----:B------:R0:W5:Y:S02]  /*147d0*/  LDG.E.LTC128B.U16 R200, desc[UR46][R22.64+0xc0] ;  /* 0x0000c02e16c87981 */ /* 0x000164000c1e1520 */
.L_x_406:
[----:B------:R-:W-:Y:S05]  /*147e0*/  BSYNC B1 ;  /* 0x0000000000017941 */ /* 0x000fea0003800000 */
.L_x_405:
[----:B0----5:R-:W-:Y:S01]  /*147f0*/  HADD2.F32 R153, -RZ, R200.H0_H0 ;  /* 0x200000c8ff997230 */ /* 0x021fe20000004100 */
[----:B------:R-:W-:Y:S01]  /*14800*/  ISETP.GT.AND P2, PT, R3, 0x61, PT ;  /* 0x000000610300780c */ /* 0x000fe20003f44270 */
[----:B------:R-:W-:Y:S03]  /*14810*/  BSSY B1, `(.L_x_407) ;  /* 0x0000009000017945 */ /* 0x000fe60003800000 */
[----:B------:R-:W-:Y:S01]  /*14820*/  FMUL R153, R153, R16 ;  /* 0x0000001099997220 */ /* 0x000fe20000400000 */
[----:B------:R-:W-:Y:S02]  /*14830*/  ISETP.GT.AND P0, PT, R0, RZ, P2 ;  /* 0x000000ff0000720c */ /* 0x000fe40001704270 */
[----:B------:R-:W-:Y:S01]  /*14840*/  P2R R154, PR, RZ, 0x4 ;  /* 0x00000004ff9a7803 */ /* 0x000fe20000000000 */
[----:B------:R-:W-:-:S05]  /*14850*/  FFMA R153, R136, R2, R153 ;  /* 0x0000000288997223 */ /* 0x000fca0000000099 */
[----:B------:R-:W-:-:S05]  /*14860*/  F2FP.F16.F32.PACK_AB R153, RZ, R153 ;  /* 0x00000099ff99723e */ /* 0x000fca00000000ff */
[----:B------:R0:W-:Y:S01]  /*14870*/  @P1 STG.E.U16 desc[UR46][R220.64+0xc0], R153 ;  /* 0x0000c099dc001986 */ /* 0x0001e2000c10152e */
[----:B------:R-:W-:Y:S05]  /*14880*/  @!P0 BRA `(.L_x_408) ;  /* 0x0000000000048947 */ /* 0x000fea0003800000 */
[----:B------:R0:W5:Y:S02]  /*14890*/  LDG.E.LTC128B.U16 R200, desc[UR46][R22.64+0xc2] ;  /* 0x0000c22e16c87981 */ /* 0x000164000c1e1520 */
.L_x_408:
[----:B------:R-:W-:Y:S05]  /*148a0*/  BSYNC B1 ;  /* 0x0000000000017941 */ /* 0x000fea0003800000 */
.L_x_407:
        /* <DEDUP_REMOVED lines=9> */
.L_x_410:
[----:B------:R-:W-:Y:S05]  /*14940*/  BSYNC B1 ;  /* 0x0000000000017941 */ /* 0x000fea0003800000 */
.L_x_409:
        /* <DEDUP_REMOVED lines=9> */
.L_x_412:
[----:B------:R-:W-:Y:S05]  /*149e0*/  BSYNC B1 ;  /* 0x0000000000017941 */ /* 0x000fea0003800000 */
.L_x_411:
        /* <DEDUP_REMOVED lines=10> */
.L_x_414:
[----:B------:R-:W-:Y:S05]  /*14a90*/  BSYNC B1 ;  /* 0x0000000000017941 */ /* 0x000fea0003800000 */
.L_x_413:
        /* <DEDUP_REMOVED lines=10> */
.L_x_416:
[----:B------:R-:W-:Y:S05]  /*14b40*/  BSYNC B1 ;  /* 0x0000000000017941 */ /* 0x000fea0003800000 */
.L_x_415:
        /* <DEDUP_REMOVED lines=9> */
.L_x_418:
[----:B------:R-:W-:Y:S05]  /*14be0*/  BSYNC B1 ;  /* 0x0000000000017941 */ /* 0x000fea0003800000 */
.L_x_417:
        /* <DEDUP_REMOVED lines=9> */
.L_x_420:
[----:B------:R-:W-:Y:S05]  /*14c80*/  BSYNC B1 ;  /* 0x0000000000017941 */ /* 0x000fea0003800000 */
.L_x_419:
        /* <DEDUP_REMOVED lines=10> */
.L_x_422:
[----:B------:R-:W-:Y:S05]  /*14d30*/  BSYNC B1 ;  /* 0x0000000000017941 */ /* 0x000fea0003800000 */
.L_x_421:
        /* <DEDUP_REMOVED lines=10> */
.L_x_424:
[----:B------:R-:W-:Y:S05]  /*14de0*/  BSYNC B1 ;  /* 0x0000000000017941 */ /* 0x000fea0003800000 */
.L_x_423:
        /* <DEDUP_REMOVED lines=9> */
.L_x_426:
[----:B------:R-:W-:Y:S05]  /*14e80*/  BSYNC B1 ;  /* 0x0000000000017941 */ /* 0x000fea0003800000 */
.L_x_425:
        /* <DEDUP_REMOVED lines=9> */
.L_x_428:
[----:B------:R-:W-:Y:S05]  /*14f20*/  BSYNC B1 ;  /* 0x0000000000017941 */ /* 0x000fea0003800000 */
.L_x_427:
        /* <DEDUP_REMOVED lines=10> */
.L_x_430:
[----:B------:R-:W-:Y:S05]  /*14fd0*/  BSYNC B1 ;  /* 0x0000000000017941 */ /* 0x000fea0003800000 */
.L_x_429:
        /* <DEDUP_REMOVED lines=10> */
.L_x_432:
[----:B------:R-:W-:Y:S05]  /*15080*/  BSYNC B1 ;  /* 0x0000000000017941 */ /* 0x000fea0003800000 */
.L_x_431:
        /* <DEDUP_REMOVED lines=9> */
.L_x_434:
[----:B------:R-:W-:Y:S05]  /*15120*/  BSYNC B1 ;  /* 0x0000000000017941 */ /* 0x000fea0003800000 */
.L_x_433:
        /* <DEDUP_REMOVED lines=9> */
.L_x_436:
[----:B------:R-:W-:Y:S05]  /*151c0*/  BSYNC B1 ;  /* 0x0000000000017941 */ /* 0x000fea0003800000 */
.L_x_435:
[----:B-----5:R-:W-:Y:S01]  /*151d0*/  HADD2.F32 R137, -RZ, R200.H0_H0 ;  /* 0x200000c8ff897230 */ /* 0x020fe20000004100 */
[----:B------:R-:W-:Y:S04]  /*151e0*/  BSSY B1, `(.L_x_437) ;  /* 0x0000009000017945 */ /* 0x000fe80003800000 */
[----:B------:R-:W-:-:S04]  /*151f0*/  FMUL R136, R137, R16 ;  /* 0x0000001089887220 */ /* 0x000fc80000400000 */
[----:B------:R-:W-:-:S05]  /*15200*/  FFMA R136, R151, R2, R136 ;  /* 0x0000000297887223 */ /* 0x000fca0000000088 */
[----:B------:R-:W-:-:S05]  /*15210*/  F2FP.F16.F32.PACK_AB R136, RZ, R136 ;  /* 0x00000088ff88723e */ /* 0x000fca00000000ff */
[----:B------:R0:W-:Y:S01]  /*15220*/  @P5 STG.E.U16 desc[UR46][R4.64+0xf2], R136 ;  /* 0x0000f28804005986 */ /* 0x0001e2000c10152e */
[----:B------:R-:W-:-:S04]  /*15230*/  ISETP.NE.AND P5, PT, R152, RZ, PT ;  /* 0x000000ff9800720c */ /* 0x000fc80003fa5270 */
[----:B------:R-:W-:-:S13]  /*15240*/  ISETP.GT.AND P5, PT, R0, 0x80, P5 ;  /* 0x000000800000780c */ /* 0x000fda0002fa4270 */
[----:B0-----:R-:W-:Y:S05]  /*15250*/  @!P5 BRA `(.L_x_438) ;  /* 0x000000000004d947 */ /* 0x001fea0003800000 */
[----:B------:R0:W5:Y:S02]  /*15260*/  LDG.E.LTC128B.U16 R200, desc[UR46][R18.64+0xc0] ;  /* 0x0000c02e12c87981 */ /* 0x000164000c1e1520 */
.L_x_438:
[----:B------:R-:W-:Y:S05]  /*15270*/  BSYNC B1 ;  /* 0x0000000000017941 */ /* 0x000fea0003800000 */
.L_x_437:
        /* <DEDUP_REMOVED lines=10> */
.L_x_440:
[----:B------:R-:W-:Y:S05]  /*15320*/  BSYNC B1 ;  /* 0x0000000000017941 */ /* 0x000fea0003800000 */
.L_x_439:
        /* <DEDUP_REMOVED lines=10> */
.L_x_442:
[----:B------:R-:W-:Y:S05]  /*153d0*/  BSYNC B1 ;  /* 0x0000000000017941 */ /* 0x000fea0003800000 */
.L_x_441:
        /* <DEDUP_REMOVED lines=10> */
.L_x_444:
[----:B------:R-:W-:Y:S05]  /*15480*/  BSYNC B1 ;  /* 0x0000000000017941 */ /* 0x000fea0003800000 */
.L_x_443:
        /* <DEDUP_REMOVED lines=9> */
.L_x_446:
[----:B------:R-:W-:Y:S05]  /*15520*/  BSYNC B1 ;  /* 0x0000000000017941 */ /* 0x000fea0003800000 */
.L_x_445:
        /* <DEDUP_REMOVED lines=9> */
.L_x_448:
[----:B------:R-:W-:Y:S05]  /*155c0*/  BSYNC B1 ;  /* 0x0000000000017941 */ /* 0x000fea0003800000 */
.L_x_447:
        /* <DEDUP_REMOVED lines=9> */
.L_x_450:
[----:B------:R-:W-:Y:S05]  /*15660*/  BSYNC B1 ;  /* 0x0000000000017941 */ /* 0x000fea0003800000 */
.L_x_449:
        /* <DEDUP_REMOVED lines=9> */
.L_x_452:
[----:B------:R-:W-:Y:S05]  /*15700*/  BSYNC B1 ;  /* 0x0000000000017941 */ /* 0x000fea0003800000 */
.L_x_451:
        /* <DEDUP_REMOVED lines=9> */
.L_x_454:
[----:B------:R-:W-:Y:S05]  /*157a0*/  BSYNC B1 ;  /* 0x0000000000017941 */ /* 0x000fea0003800000 */
.L_x_453:
        /* <DEDUP_REMOVED lines=9> */
.L_x_456:
[----:B------:R-:W-:Y:S05]  /*15840*/  BSYNC B1 ;  /* 0x0000000000017941 */ /* 0x000fea0003800000 */
.L_x_455:
        /* <DEDUP_REMOVED lines=9> */
.L_x_458:
[----:B------:R-:W-:Y:S05]  /*158e0*/  BSYNC B1 ;  /* 0x0000000000017941 */ /* 0x000fea0003800000 */
.L_x_457:
        /* <DEDUP_REMOVED lines=9> */
.L_x_460:
[----:B------:R-:W-:Y:S05]  /*15980*/  BSYNC B1 ;  /* 0x0000000000017941 */ /* 0x000fea0003800000 */
.L_x_459:
        /* <DEDUP_REMOVED lines=9> */
.L_x_462:
[----:B------:R-:W-:Y:S05]  /*15a20*/  BSYNC B1 ;  /* 0x0000000000017941 */ /* 0x000fea0003800000 */
.L_x_461:
        /* <DEDUP_REMOVED lines=9> */
.L_x_464:
[----:B------:R-:W-:Y:S05]  /*15ac0*/  BSYNC B1 ;  /* 0x0000000000017941 */ /* 0x000fea0003800000 */
.L_x_463:
        /* <DEDUP_REMOVED lines=9> */
.L_x_466:
[----:B------:R-:W-:Y:S05]  /*15b60*/  BSYNC B1 ;  /* 0x0000000000017941 */ /* 0x000fea0003800000 */
.L_x_465:
        /* <DEDUP_REMOVED lines=9> */
.L_x_468:
[----:B------:R-:W-:Y:S05]  /*15c00*/  BSYNC B1 ;  /* 0x0000000000017941 */ /* 0x000fea0003800000 */
.L_x_467:
        /* <DEDUP_REMOVED lines=10> */
.L_x_470:
[----:B------:R-:W-:Y:S05]  /*15cb0*/  BSYNC B1 ;  /* 0x0000000000017941 */ /* 0x000fea0003800000 */
.L_x_469:
        /* <DEDUP_REMOVED lines=10> */
.L_x_472:
[----:B------:R-:W-:Y:S05]  /*15d60*/  BSYNC B1 ;  /* 0x0000000000017941 */ /* 0x000fea0003800000 */
.L_x_471:
        /* <DEDUP_REMOVED lines=10> */
.L_x_474:
[----:B------:R-:W-:Y:S05]  /*15e10*/  BSYNC B1 ;  /* 0x0000000000017941 */ /* 0x000fea0003800000 */
.L_x_473:
        /* <DEDUP_REMOVED lines=10> */
.L_x_476:
[----:B------:R-:W-:Y:S05]  /*15ec0*/  BSYNC B1 ;  /* 0x0000000000017941 */ /* 0x000fea0003800000 */
.L_x_475:
        /* <DEDUP_REMOVED lines=9> */
.L_x_478:
[----:B------:R-:W-:Y:S05]  /*15f60*/  BSYNC B1 ;  /* 0x0000000000017941 */ /* 0x000fea0003800000 */
.L_x_477:
        /* <DEDUP_REMOVED lines=9> */
.L_x_480:
[----:B------:R-:W-:Y:S05]  /*16000*/  BSYNC B1 ;  /* 0x0000000000017941 */ /* 0x000fea0003800000 */
.L_x_479:
        /* <DEDUP_REMOVED lines=9> */
.L_x_482:
[----:B------:R-:W-:Y:S05]  /*160a0*/  BSYNC B1 ;  /* 0x0000000000017941 */ /* 0x000fea0003800000 */
.L_x_481:
        /* <DEDUP_REMOVED lines=9> */
.L_x_484:
[----:B------:R-:W-:Y:S05]  /*16140*/  BSYNC B1 ;  /* 0x0000000000017941 */ /* 0x000fea0003800000 */
.L_x_483:
        /* <DEDUP_REMOVED lines=9> */
.L_x_486:
[----:B------:R-:W-:Y:S05]  /*161e0*/  BSYNC B1 ;  /* 0x0000000000017941 */ /* 0x000fea0003800000 */
.L_x_485:
        /* <DEDUP_REMOVED lines=9> */
.L_x_488:
[----:B------:R-:W-:Y:S05]  /*16280*/  BSYNC B1 ;  /* 0x0000000000017941 */ /* 0x000fea0003800000 */
.L_x_487:
        /* <DEDUP_REMOVED lines=9> */
.L_x_490:
[----:B------:R-:W-:Y:S05]  /*16320*/  BSYNC B1 ;  /* 0x0000000000017941 */ /* 0x000fea0003800000 */
.L_x_489:
        /* <DEDUP_REMOVED lines=9> */
.L_x_492:
[----:B------:R-:W-:Y:S05]  /*163c0*/  BSYNC B1 ;  /* 0x0000000000017941 */ /* 0x000fea0003800000 */
.L_x_491:
        /* <DEDUP_REMOVED lines=9> */
.L_x_494:
[----:B------:R-:W-:Y:S05]  /*16460*/  BSYNC B1 ;  /* 0x0000000000017941 */ /* 0x000fea0003800000 */
.L_x_493:
        /* <DEDUP_REMOVED lines=9> */
.L_x_496:
[----:B------:R-:W-:Y:S05]  /*16500*/  BSYNC B1 ;  /* 0x0000000000017941 */ /* 0x000fea0003800000 */
.L_x_495:
        /* <DEDUP_REMOVED lines=9> */
.L_x_498:
[----:B------:R-:W-:Y:S05]  /*165a0*/  BSYNC B1 ;  /* 0x0000000000017941 */ /* 0x000fea0003800000 */
.L_x_497:
        /* <DEDUP_REMOVED lines=9> */
.L_x_500:
[----:B------:R-:W-:Y:S05]  /*16640*/  BSYNC B1 ;  /* 0x0000000000017941 */ /* 0x000fea0003800000 */
.L_x_499:
        /* <DEDUP_REMOVED lines=10> */
.L_x_502:
[----:B------:R-:W-:Y:S05]  /*166f0*/  BSYNC B1 ;  /* 0x0000000000017941 */ /* 0x000fea0003800000 */
.L_x_501:
        /* <DEDUP_REMOVED lines=10> */
.L_x_504:
[----:B------:R-:W-:Y:S05]  /*167a0*/  BSYNC B1 ;  /* 0x0000000000017941 */ /* 0x000fea0003800000 */
.L_x_503:
        /* <DEDUP_REMOVED lines=10> */
.L_x_506:
[----:B------:R-:W-:Y:S05]  /*16850*/  BSYNC B1 ;  /* 0x0000000000017941 */ /* 0x000fea0003800000 */
.L_x_505:
        /* <DEDUP_REMOVED lines=10> */
.L_x_508:
[----:B------:R-:W-:Y:S05]  /*16900*/  BSYNC B1 ;  /* 0x0000000000017941 */ /* 0x000fea0003800000 */
.L_x_507:
        /* <DEDUP_REMOVED lines=9> */
.L_x_510:
[----:B------:R-:W-:Y:S05]  /*169a0*/  BSYNC B1 ;  /* 0x0000000000017941 */ /* 0x000fea0003800000 */
.L_x_509:
        /* <DEDUP_REMOVED lines=9> */
.L_x_512:
[----:B------:R-:W-:Y:S05]  /*16a40*/  BSYNC B1 ;  /* 0x0000000000017941 */ /* 0x000fea0003800000 */
.L_x_511:
        /* <DEDUP_REMOVED lines=9> */
.L_x_514:
[----:B------:R-:W-:Y:S05]  /*16ae0*/  BSYNC B1 ;  /* 0x0000000000017941 */ /* 0x000fea0003800000 */
.L_x_513:
        /* <DEDUP_REMOVED lines=9> */
.L_x_516:
[----:B------:R-:W-:Y:S05]  /*16b80*/  BSYNC B1 ;  /* 0x0000000000017941 */ /* 0x000fea0003800000 */
.L_x_515:
        /* <DEDUP_REMOVED lines=9> */
.L_x_518:
[----:B------:R-:W-:Y:S05]  /*16c20*/  BSYNC B1 ;  /* 0x0000000000017941 */ /* 0x000fea0003800000 */
.L_x_517:
        /* <DEDUP_REMOVED lines=9> */
.L_x_520:
[----:B------:R-:W-:Y:S05]  /*16cc0*/  BSYNC B1 ;  /* 0x0000000000017941 */ /* 0x000fea0003800000 */
.L_x_519:
        /* <DEDUP_REMOVED lines=9> */
.L_x_522:
[----:B------:R-:W-:Y:S05]  /*16d60*/  BSYNC B1 ;  /* 0x0000000000017941 */ /* 0x000fea0003800000 */
.L_x_521:
        /* <DEDUP_REMOVED lines=9> */
.L_x_524:
[----:B------:R-:W-:Y:S05]  /*16e00*/  BSYNC B1 ;  /* 0x0000000000017941 */ /* 0x000fea0003800000 */
.L_x_523:
        /* <DEDUP_REMOVED lines=9> */
.L_x_526:
[----:B------:R-:W-:Y:S05]  /*16ea0*/  BSYNC B1 ;  /* 0x0000000000017941 */ /* 0x000fea0003800000 */
.L_x_525:
        /* <DEDUP_REMOVED lines=9> */
.L_x_528:
[----:B------:R-:W-:Y:S05]  /*16f40*/  BSYNC B1 ;  /* 0x0000000000017941 */ /* 0x000fea0003800000 */
.L_x_527:
        /* <DEDUP_REMOVED lines=9> */
.L_x_530:
[----:B------:R-:W-:Y:S05]  /*16fe0*/  BSYNC B1 ;  /* 0x0000000000017941 */ /* 0x000fea0003800000 */
.L_x_529:
        /* <DEDUP_REMOVED lines=9> */
.L_x_532:
[----:B------:R-:W-:Y:S05]  /*17080*/  BSYNC B1 ;  /* 0x0000000000017941 */ /* 0x000fea0003800000 */
.L_x_531:
        /* <DEDUP_REMOVED lines=11> */
.L_x_534:
[----:B------:R-:W-:Y:S05]  /*17140*/  BSYNC B1 ;  /* 0x0000000000017941 */ /* 0x000fea0003800000 */
.L_x_533:
        /* <DEDUP_REMOVED lines=11> */
.L_x_536:
[----:B------:R-:W-:Y:S05]  /*17200*/  BSYNC B1 ;  /* 0x0000000000017941 */ /* 0x000fea0003800000 */
.L_x_535:
        /* <DEDUP_REMOVED lines=9> */
.L_x_538:
[----:B------:R-:W-:Y:S05]  /*172a0*/  BSYNC B1 ;  /* 0x0000000000017941 */ /* 0x000fea0003800000 */
.L_x_537:
        /* <DEDUP_REMOVED lines=9> */
.L_x_540:
[----:B------:R-:W-:Y:S05]  /*17340*/  BSYNC B1 ;  /* 0x0000000000017941 */ /* 0x000fea0003800000 */
.L_x_539:
        /* <DEDUP_REMOVED lines=10> */
.L_x_542:
[----:B------:R-:W-:Y:S05]  /*173f0*/  BSYNC B1 ;  /* 0x0000000000017941 */ /* 0x000fea0003800000 */
.L_x_541:
        /* <DEDUP_REMOVED lines=10> */
.L_x_544:
[----:B------:R-:W-:Y:S05]  /*174a0*/  BSYNC B1 ;  /* 0x0000000000017941 */ /* 0x000fea0003800000 */
.L_x_543:
        /* <DEDUP_REMOVED lines=9> */
.L_x_546:
[----:B------:R-:W-:Y:S05]  /*17540*/  BSYNC B1 ;  /* 0x0000000000017941 */ /* 0x000fea0003800000 */
.L_x_545:
        /* <DEDUP_REMOVED lines=9> */
.L_x_548:
[----:B------:R-:W-:Y:S05]  /*175e0*/  BSYNC B1 ;  /* 0x0000000000017941 */ /* 0x000fea0003800000 */
.L_x_547:
        /* <DEDUP_REMOVED lines=10> */
.L_x_550:
[----:B------:R-:W-:Y:S05]  /*17690*/  BSYNC B1 ;  /* 0x0000000000017941 */ /* 0x000fea0003800000 */
.L_x_549:
        /* <DEDUP_REMOVED lines=10> */
.L_x_552:
[----:B------:R-:W-:Y:S05]  /*17740*/  BSYNC B1 ;  /* 0x0000000000017941 */ /* 0x000fea0003800000 */
.L_x_551:
        /* <DEDUP_REMOVED lines=9> */
.L_x_554:
[----:B------:R-:W-:Y:S05]  /*177e0*/  BSYNC B1 ;  /* 0x0000000000017941 */ /* 0x000fea0003800000 */
.L_x_553:
        /* <DEDUP_REMOVED lines=9> */
.L_x_556:
[----:B------:R-:W-:Y:S05]  /*17880*/  BSYNC B1 ;  /* 0x0000000000017941 */ /* 0x000fea0003800000 */
.L_x_555:
        /* <DEDUP_REMOVED lines=10> */
.L_x_558:
[----:B------:R-:W-:Y:S05]  /*17930*/  BSYNC B1 ;  /* 0x0000000000017941 */ /* 0x000fea0003800000 */
.L_x_557:
        /* <DEDUP_REMOVED lines=10> */
.L_x_560:
[----:B------:R-:W-:Y:S05]  /*179e0*/  BSYNC B1 ;  /* 0x0000000000017941 */ /* 0x000fea0003800000 */
.L_x_559:
[----:B-----5:R-:W-:Y:S01]  /*179f0*/  HADD2.F32 R3, -RZ, R200.H0_H0 ;  /* 0x200000c8ff037230 */ /* 0x020fe20000004100 */
[----:B------:R-:W-:Y:S04]  /*17a00*/  BSSY B1, `(.L_x_561) ;  /* 0x0000008000017945 */ /* 0x000fe80003800000 */
[----:B0-----:R-:W-:-:S04]  /*17a10*/  FMUL R22, R3, R16 ;  /* 0x0000001003167220 */ /* 0x001fc80000400000 */
[----:B------:R-:W-:-:S05]  /*17a20*/  FFMA R22, R85, R2, R22 ;  /* 0x0000000255167223 */ /* 0x000fca0000000016 */
[----:B------:R-:W-:-:S05]  /*17a30*/  F2FP.F16.F32.PACK_AB R22, RZ, R22 ;  /* 0x00000016ff16723e */ /* 0x000fca00000000ff */
[----:B------:R0:W-:Y:S01]  /*17a40*/  @P5 STG.E.U16 desc[UR46][R220.64+0x132], R22 ;  /* 0x00013216dc005986 */ /* 0x0001e2000c10152e */
[----:B------:R-:W-:-:S13]  /*17a50*/  ISETP.GT.AND P5, PT, R0, 0x8, P1 ;  /* 0x000000080000780c */ /* 0x000fda0000fa4270 */
[----:B0-----:R-:W-:Y:S05]  /*17a60*/  @!P5 BRA `(.L_x_562) ;  /* 0x000000000004d947 */ /* 0x001fea0003800000 */
[----:B------:R0:W5:Y:S02]  /*17a70*/  LDG.E.LTC128B.U16 R200, desc[UR46][R20.64+0x130] ;  /* 0x0001302e14c87981 */ /* 0x000164000c1e1520 */
.L_x_562:
[----:B------:R-:W-:Y:S05]  /*17a80*/  BSYNC B1 ;  /* 0x0000000000017941 */ /* 0x000fea0003800000 */
.L_x_561:
        /* <DEDUP_REMOVED lines=9> */
.L_x_564:
[----:B------:R-:W-:Y:S05]  /*17b20*/  BSYNC B1 ;  /* 0x0000000000017941 */ /* 0x000fea0003800000 */
.L_x_563:
[----:B-----5:R-:W-:Y:S01]  /*17b30*/  HADD2.F32 R3, -RZ, R200.H0_H0 ;  /* 0x200000c8ff037230 */ /* 0x020fe20000004100 */
[----:B------:R-:W-:Y:S04]  /*17b40*/  BSSY B1, `(.L_x_565) ;  /* 0x0000009000017945 */ /* 0x000fe80003800000 */
[----:B0-----:R-:W-:-:S04]  /*17b50*/  FMUL R20, R3, R16 ;  /* 0x0000001003147220 */ /* 0x001fc80000400000 */
[----:B------:R-:W-:-:S05]  /*17b60*/  FFMA R20, R87, R2, R20 ;  /* 0x0000000257147223 */ /* 0x000fca0000000014 */
[----:B------:R-:W-:-:S05]  /*17b70*/  F2FP.F16.F32.PACK_AB R20, RZ, R20 ;  /* 0x00000014ff14723e */ /* 0x000fca00000000ff */
[----:B------:R0:W-:Y:S01]  /*17b80*/  @P5 STG.E.U16 desc[UR46][R4.64+0x132], R20 ;  /* 0x0001321404005986 */ /* 0x0001e2000c10152e */
[----:B------:R-:W-:-:S04]  /*17b90*/  ISETP.NE.AND P5, PT, R88, RZ, PT ;  /* 0x000000ff5800720c */ /* 0x000fc80003fa5270 */
[----:B------:R-:W-:-:S13]  /*17ba0*/  ISETP.GT.AND P5, PT, R0, 0x80, P5 ;  /* 0x000000800000780c */ /* 0x000fda0002fa4270 */
[----:B0-----:R-:W-:Y:S05]  /*17bb0*/  @!P5 BRA `(.L_x_566) ;  /* 0x000000000004d947 */ /* 0x001fea0003800000 */
[----:B------:R0:W5:Y:S02]  /*17bc0*/  LDG.E.LTC128B.U16 R200, desc[UR46][R18.64+0x100] ;  /* 0x0001002e12c87981 */ /* 0x000164000c1e1520 */
.L_x_566:
[----:B------:R-:W-:Y:S05]  /*17bd0*/  BSYNC B1 ;  /* 0x0000000000017941 */ /* 0x000fea0003800000 */
.L_x_565:
        /* <DEDUP_REMOVED lines=10> */
.L_x_568:
[----:B------:R-:W-:Y:S05]  /*17c80*/  BSYNC B1 ;  /* 0x0000000000017941 */ /* 0x000fea0003800000 */
.L_x_567:
        /* <DEDUP_REMOVED lines=10> */
.L_x_570:
[----:B------:R-:W-:Y:S05]  /*17d30*/  BSYNC B1 ;  /* 0x0000000000017941 */ /* 0x000fea0003800000 */
.L_x_569:
        /* <DEDUP_REMOVED lines=10> */
.L_x_572:
[----:B------:R-:W-:Y:S05]  /*17de0*/  BSYNC B1 ;  /* 0x0000000000017941 */ /* 0x000fea0003800000 */
.L_x_571:
        /* <DEDUP_REMOVED lines=9> */
.L_x_574:
[----:B------:R-:W-:Y:S05]  /*17e80*/  BSYNC B1 ;  /* 0x0000000000017941 */ /* 0x000fea0003800000 */
.L_x_573:
        /* <DEDUP_REMOVED lines=9> */
.L_x_576:
[----:B------:R-:W-:Y:S05]  /*17f20*/  BSYNC B1 ;  /* 0x0000000000017941 */ /* 0x000fea0003800000 */
.L_x_575:
        /* <DEDUP_REMOVED lines=9> */
.L_x_578:
[----:B------:R-:W-:Y:S05]  /*17fc0*/  BSYNC B1 ;  /* 0x0000000000017941 */ /* 0x000fea0003800000 */
.L_x_577:
        /* <DEDUP_REMOVED lines=9> */
.L_x_580:
[----:B------:R-:W-:Y:S05]  /*18060*/  BSYNC B1 ;  /* 0x0000000000017941 */ /* 0x000fea0003800000 */
.L_x_579:
        /* <DEDUP_REMOVED lines=9> */
.L_x_582:
[----:B------:R-:W-:Y:S05]  /*18100*/  BSYNC B1 ;  /* 0x0000000000017941 */ /* 0x000fea0003800000 */
.L_x_581:
        /* <DEDUP_REMOVED lines=9> */
.L_x_584:
[----:B------:R-:W-:Y:S05]  /*181a0*/  BSYNC B1 ;  /* 0x0000000000017941 */ /* 0x000fea0003800000 */
.L_x_583:
        /* <DEDUP_REMOVED lines=9> */
.L_x_586:
[----:B------:R-:W-:Y:S05]  /*18240*/  BSYNC B1 ;  /* 0x0000000000017941 */ /* 0x000fea0003800000 */
.L_x_585:
        /* <DEDUP_REMOVED lines=9> */
.L_x_588:
[----:B------:R-:W-:Y:S05]  /*182e0*/  BSYNC B1 ;  /* 0x0000000000017941 */ /* 0x000fea0003800000 */
.L_x_587:
        /* <DEDUP_REMOVED lines=9> */
.L_x_590:
[----:B------:R-:W-:Y:S05]  /*18380*/  BSYNC B1 ;  /* 0x0000000000017941 */ /* 0x000fea0003800000 */
.L_x_589:
        /* <DEDUP_REMOVED lines=9> */
.L_x_592:
[----:B------:R-:W-:Y:S05]  /*18420*/  BSYNC B1 ;  /* 0x0000000000017941 */ /* 0x000fea0003800000 */
.L_x_591:
        /* <DEDUP_REMOVED lines=9> */
.L_x_594:
[----:B------:R-:W-:Y:S05]  /*184c0*/  BSYNC B1 ;  /* 0x0000000000017941 */ /* 0x000fea0003800000 */
.L_x_593:
        /* <DEDUP_REMOVED lines=9> */
.L_x_596:
[----:B------:R-:W-:Y:S05]  /*18560*/  BSYNC B1 ;  /* 0x0000000000017941 */ /* 0x000fea0003800000 */
.L_x_595:
        /* <DEDUP_REMOVED lines=10> */
.L_x_598:
[----:B------:R-:W-:Y:S05]  /*18610*/  BSYNC B1 ;  /* 0x0000000000017941 */ /* 0x000fea0003800000 */
.L_x_597:
        /* <DEDUP_REMOVED lines=10> */
.L_x_600:
[----:B------:R-:W-:Y:S05]  /*186c0*/  BSYNC B1 ;  /* 0x0000000000017941 */ /* 0x000fea0003800000 */
.L_x_599:
        /* <DEDUP_REMOVED lines=10> */
.L_x_602:
[----:B------:R-:W-:Y:S05]  /*18770*/  BSYNC B1 ;  /* 0x0000000000017941 */ /* 0x000fea0003800000 */
.L_x_601:
        /* <DEDUP_REMOVED lines=10> */
.L_x_604:
[----:B------:R-:W-:Y:S05]  /*18820*/  BSYNC B1 ;  /* 0x0000000000017941 */ /* 0x000fea0003800000 */
.L_x_603:
        /* <DEDUP_REMOVED lines=9> */
.L_x_606:
[----:B------:R-:W-:Y:S05]  /*188c0*/  BSYNC B1 ;  /* 0x0000000000017941 */ /* 0x000fea0003800000 */
.L_x_605:
        /* <DEDUP_REMOVED lines=9> */
.L_x_608:
[----:B------:R-:W-:Y:S05]  /*18960*/  BSYNC B1 ;  /* 0x0000000000017941 */ /* 0x000fea0003800000 */
.L_x_607:
        /* <DEDUP_REMOVED lines=9> */
.L_x_610:
[----:B------:R-:W-:Y:S05]  /*18a00*/  BSYNC B1 ;  /* 0x0000000000017941 */ /* 0x000fea0003800000 */
.L_x_609:
        /* <DEDUP_REMOVED lines=9> */
.L_x_612:
[----:B------:R-:W-:Y:S05]  /*18aa0*/  BSYNC B1 ;  /* 0x0000000000017941 */ /* 0x000fea0003800000 */
.L_x_611:
        /* <DEDUP_REMOVED lines=9> */
.L_x_614:
[----:B------:R-:W-:Y:S05]  /*18b40*/  BSYNC B1 ;  /* 0x0000000000017941 */ /* 0x000fea0003800000 */
.L_x_613:
        /* <DEDUP_REMOVED lines=9> */
.L_x_616:
[----:B------:R-:W-:Y:S05]  /*18be0*/  BSYNC B1 ;  /* 0x0000000000017941 */ /* 0x000fea0003800000 */
.L_x_615:
        /* <DEDUP_REMOVED lines=9> */
.L_x_618:
[----:B------:R-:W-:Y:S05]  /*18c80*/  BSYNC B1 ;  /* 0x0000000000017941 */ /* 0x000fea0003800000 */
.L_x_617:
        /* <DEDUP_REMOVED lines=9> */
.L_x_620:
[----:B------:R-:W-:Y:S05]  /*18d20*/  BSYNC B1 ;  /* 0x0000000000017941 */ /* 0x000fea0003800000 */
.L_x_619:
        /* <DEDUP_REMOVED lines=9> */
.L_x_622:
[----:B------:R-:W-:Y:S05]  /*18dc0*/  BSYNC B1 ;  /* 0x0000000000017941 */ /* 0x000fea0003800000 */
.L_x_621:
        /* <DEDUP_REMOVED lines=9> */
.L_x_624:
[----:B------:R-:W-:Y:S05]  /*18e60*/  BSYNC B1 ;  /* 0x0000000000017941 */ /* 0x000fea0003800000 */
.L_x_623:
        /* <DEDUP_REMOVED lines=9> */
.L_x_626:
[----:B------:R-:W-:Y:S05]  /*18f00*/  BSYNC B1 ;  /* 0x0000000000017941 */ /* 0x000fea0003800000 */
.L_x_625:
        /* <DEDUP_REMOVED lines=9> */
.L_x_628:
[----:B------:R-:W-:Y:S05]  /*18fa0*/  BSYNC B1 ;  /* 0x0000000000017941 */ /* 0x000fea0003800000 */
.L_x_627:
        /* <DEDUP_REMOVED lines=10> */
.L_x_630:
[----:B------:R-:W-:Y:S05]  /*19050*/  BSYNC B1 ;  /* 0x0000000000017941 */ /* 0x000fea0003800000 */
.L_x_629:
        /* <DEDUP_REMOVED lines=10> */
.L_x_632:
[----:B------:R-:W-:Y:S05]  /*19100*/  BSYNC B1 ;  /* 0x0000000000017941 */ /* 0x000fea0003800000 */
.L_x_631:
        /* <DEDUP_REMOVED lines=10> */
.L_x_634:
[----:B------:R-:W-:Y:S05]  /*191b0*/  BSYNC B1 ;  /* 0x0000000000017941 */ /* 0x000fea0003800000 */
.L_x_633:
        /* <DEDUP_REMOVED lines=10> */
.L_x_636:
[----:B------:R-:W-:Y:S05]  /*19260*/  BSYNC B1 ;  /* 0x0000000000017941 */ /* 0x000fea0003800000 */
.L_x_635:
        /* <DEDUP_REMOVED lines=9> */
.L_x_638:
[----:B------:R-:W-:Y:S05]  /*19300*/  BSYNC B1 ;  /* 0x0000000000017941 */ /* 0x000fea0003800000 */
.L_x_637:
        /* <DEDUP_REMOVED lines=9> */
.L_x_640:
[----:B------:R-:W-:Y:S05]  /*193a0*/  BSYNC B1 ;  /* 0x0000000000017941 */ /* 0x000fea0003800000 */
.L_x_639:
        /* <DEDUP_REMOVED lines=9> */
.L_x_642:
[----:B------:R-:W-:Y:S05]  /*19440*/  BSYNC B1 ;  /* 0x0000000000017941 */ /* 0x000fea0003800000 */
.L_x_641:
        /* <DEDUP_REMOVED lines=9> */
.L_x_644:
[----:B------:R-:W-:Y:S05]  /*194e0*/  BSYNC B1 ;  /* 0x0000000000017941 */ /* 0x000fea0003800000 */
.L_x_643:
        /* <DEDUP_REMOVED lines=9> */
.L_x_646:
[----:B------:R-:W-:Y:S05]  /*19580*/  BSYNC B1 ;  /* 0x0000000000017941 */ /* 0x000fea0003800000 */
.L_x_645:
        /* <DEDUP_REMOVED lines=9> */
.L_x_648:
[----:B------:R-:W-:Y:S05]  /*19620*/  BSYNC B1 ;  /* 0x0000000000017941 */ /* 0x000fea0003800000 */
.L_x_647:
        /* <DEDUP_REMOVED lines=9> */
.L_x_650:
[----:B------:R-:W-:Y:S05]  /*196c0*/  BSYNC B1 ;  /* 0x0000000000017941 */ /* 0x000fea0003800000 */
.L_x_649:
        /* <DEDUP_REMOVED lines=9> */
.L_x_652:
[----:B------:R-:W-:Y:S05]  /*19760*/  BSYNC B1 ;  /* 0x0000000000017941 */ /* 0x000fea0003800000 */
.L_x_651:
        /* <DEDUP_REMOVED lines=9> */
.L_x_654:
[----:B------:R-:W-:Y:S05]  /*19800*/  BSYNC B1 ;  /* 0x0000000000017941 */ /* 0x000fea0003800000 */
.L_x_653:
        /* <DEDUP_REMOVED lines=9> */
.L_x_656:
[----:B------:R-:W-:Y:S05]  /*198a0*/  BSYNC B1 ;  /* 0x0000000000017941 */ /* 0x000fea0003800000 */
.L_x_655:
        /* <DEDUP_REMOVED lines=9> */
.L_x_658:
[----:B------:R-:W-:Y:S05]  /*19940*/  BSYNC B1 ;  /* 0x0000000000017941 */ /* 0x000fea0003800000 */
.L_x_657:
        /* <DEDUP_REMOVED lines=9> */
.L_x_660:
[----:B------:R-:W-:Y:S05]  /*199e0*/  BSYNC B1 ;  /* 0x0000000000017941 */ /* 0x000fea0003800000 */
.L_x_659:
[----:B------:R-:W-:Y:S05]  /*199f0*/  @!P0 BRA `(.L_x_661) ;  /* 0x0000006400708947 */ /* 0x000fea0003800000 */
[----:B0----5:R-:W-:-:S05]  /*19a00*/  HADD2.F32 R3, -RZ, R200.H0_H0 ;  /* 0x200000c8ff037230 */ /* 0x021fca0000004100 */
[----:B------:R-:W-:-:S04]  /*19a10*/  FMUL R0, R3, R16 ;  /* 0x0000001003007220 */ /* 0x000fc80000400000 */
[----:B------:R-:W-:-:S05]  /*19a20*/  FFMA R0, R39, R2, R0 ;  /* 0x0000000227007223 */ /* 0x000fca0000000000 */
[----:B------:R-:W-:-:S05]  /*19a30*/  F2FP.F16.F32.PACK_AB R0, RZ, R0 ;  /* 0x00000000ff00723e */ /* 0x000fca00000000ff */
[----:B------:R0:W-:Y:S01]  /*19a40*/  STG.E.U16 desc[UR46][R216.64+0x132], R0 ;  /* 0x00013200d8007986 */ /* 0x0001e2000c10152e */
[----:B------:R-:W-:Y:S05]  /*19a50*/  BRA `(.L_x_661) ;  /* 0x0000006400587947 */ /* 0x000fea0003800000 */
.L_x_30:
[----:B------:R-:W4:Y:S01]  /*19a60*/  LDL.LU R9, [R1+0x184] ;  /* 0x0001840001097983 */ /* 0x000f220000300800 */
[----:B------:R-:W-:-:S03]  /*19a70*/  ULDC.64 UR4, c[0x0][0x5c0] ;  /* 0x0001700000047ab9 */ /* 0x000fc60000000a00 */
[----:B------:R-:W5:Y:S04]  /*19a80*/  LDL.LU R6, [R1+0x188] ;  /* 0x0001880001067983 */ /* 0x000f680000300800 */
[----:B------:R-:W2:Y:S04]  /*19a90*/  LDL.LU R8, [R1+0x18c] ;  /* 0x00018c0001087983 */ /* 0x000ea80000300800 */
[----:B------:R-:W3:Y:S01]  /*19aa0*/  LDL.LU R7, [R1+0x180] ;  /* 0x0001800001077983 */ /* 0x000ee20000300800 */
[C---:B------:R-:W-:Y:S02]  /*19ab0*/  LEA R12, P1, R4.reuse, UR4, 0x1 ;  /* 0x00000004040c7c11 */ /* 0x040fe4000f8208ff */
[----:B------:R-:W-:Y:S01]  /*19ac0*/  ISETP.GT.AND P4, PT, R3, 0x1, PT ;  /* 0x000000010300780c */ /* 0x000fe20003f84270 */
[----:B------:R-:W-:Y:S01]  /*19ad0*/  USHF.L.U32 UR11, UR8, 0x4, URZ ;  /* 0x00000004080b7899 */ /* 0x000fe2000800063f */
[----:B------:R-:W-:Y:S01]  /*19ae0*/  LEA.HI.X R13, R4, UR5, R18, 0x1, P1 ;  /* 0x00000005040d7c11 */ /* 0x000fe200088f0c12 */
[----:B------:R-:W3:Y:S01]  /*19af0*/  LDL.LU R234, [R1+0x19c] ;  /* 0x00019c0001ea7983 */ /* 0x000ee20000300800 */
[----:B------:R-:W-:-:S02]  /*19b00*/  ISETP.GT.AND P1, PT, R0, RZ, P4 ;  /* 0x000000ff0000720c */ /* 0x000fc40002724270 */
[----:B------:R-:W-:Y:S01]  /*19b10*/  ISETP.GT.AND P3, PT, R0, 0x8, P5 ;  /* 0x000000080000780c */ /* 0x000fe20002f64270 */
[----:B------:R-:W3:Y:S01]  /*19b20*/  LDL.LU R233, [R1+0x1a0] ;  /* 0x0001a00001e97983 */ /* 0x000ee20000300800 */
[----:B------:R-:W-:-:S03]  /*19b30*/  USHF.L.U64.HI UR5, UR8, 0x4, UR9 ;  /* 0x0000000408057899 */ /* 0x000fc60008010209 */
[----:B------:R-:W3:Y:S04]  /*19b40*/  LDL.LU R232, [R1+0x1a4] ;  /* 0x0001a40001e87983 */ /* 0x000ee80000300800 */
[----:B------:R-:W3:Y:S04]  /*19b50*/  LDL.LU R23, [R1+0x1a8] ;  /* 0x0001a80001177983 */ /* 0x000ee80000300800 */
[----:B------:R-:W3:Y:S04]  /*19b60*/  LDL.LU R22, [R1+0x1ac] ;  /* 0x0001ac0001167983 */ /* 0x000ee80000300800 */
[----:B------:R-:W3:Y:S04]  /*19b70*/  LDL.LU R21, [R1+0x1b0] ;  /* 0x0001b00001157983 */ /* 0x000ee80000300800 */
[----:B------:R-:W3:Y:S04]  /*19b80*/  LDL.LU R20, [R1+0x1b4] ;  /* 0x0001b40001147983 */ /* 0x000ee80000300800 */
[----:B------:R-:W3:Y:S04]  /*19b90*/  LDL.LU R19, [R1+0x1b8] ;  /* 0x0001b80001137983 */ /* 0x000ee80000300800 */
[----:B------:R-:W3:Y:S04]  /*19ba0*/  LDL.LU R15, [R1+0x1bc] ;  /* 0x0001bc00010f7983 */ /* 0x000ee80000300800 */
[----:B------:R-:W3:Y:S04]  /*19bb0*/  LDL.LU R11, [R1+0x144] ;  /* 0x00014400010b7983 */ /* 0x000ee80000300800 */
[----:B------:R-:W3:Y:S01]  /*19bc0*/  LDL.LU R18, [R1+0x198] ;  /* 0x0001980001127983 */ /* 0x000ee20000300800 */
[-C--:B----4-:R-:W-:Y:S01]  /*19bd0*/  FMUL R4, R9, R2.reuse ;  /* 0x0000000209047220 */ /* 0x090fe20000400000 */
[----:B-----5:R-:W-:-:S04]  /*19be0*/  FMUL R6, R6, R2 ;  /* 0x0000000206067220 */ /* 0x020fc80000400000 */
[----:B------:R-:W-:Y:S01]  /*19bf0*/  F2FP.F16.F32.PACK_AB R4, RZ, R4 ;  /* 0x00000004ff04723e */ /* 0x000fe200000000ff */
[----:B--2---:R-:W-:Y:S01]  /*19c00*/  FMUL R5, R8, R2 ;  /* 0x0000000208057220 */ /* 0x004fe20000400000 */
[----:B------:R-:W-:Y:S02]  /*19c10*/  IADD3 R8, P2, R12, UR11, RZ ;  /* 0x0000000b0c087c10 */ /* 0x000fe4000ff5e0ff */
[----:B------:R-:W-:Y:S01]  /*19c20*/  F2FP.F16.F32.PACK_AB R6, RZ, R6 ;  /* 0x00000006ff06723e */ /* 0x000fe200000000ff */
[----:B---3--:R-:W-:Y:S01]  /*19c30*/  FMUL R7, R7, R2 ;  /* 0x0000000207077220 */ /* 0x008fe20000400000 */
[----:B------:R-:W-:Y:S01]  /*19c40*/  IADD3.X R9, R13, UR5, RZ, P2, !PT ;  /* 0x000000050d097c10 */ /* 0x000fe200097fe4ff */
[----:B------:R-:W-:Y:S01]  /*19c50*/  @P1 STG.E.U16 desc[UR46][R12.64+0x2], R4 ;  /* 0x000002040c001986 */ /* 0x000fe2000c10152e */
[----:B------:R-:W-:Y:S02]  /*19c60*/  F2FP.F16.F32.PACK_AB R5, RZ, R5 ;  /* 0x00000005ff05723e */ /* 0x000fe400000000ff */
[----:B------:R-:W-:-:S05]  /*19c70*/  F2FP.F16.F32.PACK_AB R7, RZ, R7 ;  /* 0x00000007ff07723e */ /* 0x000fca00000000ff */
[----:B------:R0:W-:Y:S04]  /*19c80*/  @P0 STG.E.U16 desc[UR46][R12.64], R7 ;  /* 0x000000070c000986 */ /* 0x0001e8000c10152e */
[----:B------:R1:W-:Y:S04]  /*19c90*/  @P3 STG.E.U16 desc[UR46][R8.64], R6 ;  /* 0x0000000608003986 */ /* 0x0003e8000c10152e */
[----:B0-----:R-:W2:Y:S04]  /*19ca0*/  LDL.LU R7, [R1+0x140] ;  /* 0x0001400001077983 */ /* 0x001ea80000300800 */
[----:B------:R-:W3:Y:S04]  /*19cb0*/  LDL.LU R4, [R1+0x194] ;  /* 0x0001940001047983 */ /* 0x000ee80000300800 */
[----:B-1----:R-:W4:Y:S01]  /*19cc0*/  LDL.LU R6, [R1+0x190] ;  /* 0x0001900001067983 */ /* 0x002f220000300800 */
[----:B------:R-:W-:-:S02]  /*19cd0*/  ISETP.GT.AND P0, PT, R0, 0x8, P4 ;  /* 0x000000080000780c */ /* 0x000fc40002704270 */
[C---:B------:R-:W-:Y:S02]  /*19ce0*/  ISETP.GT.AND P2, PT, R3.reuse, 0x8, PT ;  /* 0x000000080300780c */ /* 0x040fe40003f44270 */
[----:B------:R-:W-:Y:S02]  /*19cf0*/  ISETP.GT.AND P4, PT, R3, 0x9, PT ;  /* 0x000000090300780c */ /* 0x000fe40003f84270 */
[C---:B------:R-:W-:Y:S02]  /*19d00*/  ISETP.GT.AND P3, PT, R0.reuse, 0x8, P2 ;  /* 0x000000080000780c */ /* 0x040fe40001764270 */
[----:B------:R-:W-:-:S05]  /*19d10*/  ISETP.GT.AND P1, PT, R0, RZ, P4 ;  /* 0x000000ff0000720c */ /* 0x000fca0002724270 */
[----:B------:R3:W-:Y:S01]  /*19d20*/  @P0 STG.E.U16 desc[UR46][R8.64+0x2], R5 ;  /* 0x0000020508000986 */ /* 0x0007e2000c10152e */
[----:B------:R-:W-:Y:S01]  /*19d30*/  ISETP.GT.AND P0, PT, R0, RZ, P2 ;  /* 0x000000ff0000720c */ /* 0x000fe20001704270 */
[----:B------:R-:W-:Y:S01]  /*19d40*/  UIMAD UR4, UR9, 0xf0, URZ ;  /* 0x000000f0090478a4 */ /* 0x000fe2000f8e023f */
[-C--:B---3--:R-:W-:Y:S01]  /*19d50*/  FMUL R5, R4, R2.reuse ;  /* 0x0000000204057220 */ /* 0x088fe20000400000 */
[-C--:B------:R-:W-:Y:S02]  /*19d60*/  FMUL R4, R18, R2.reuse ;  /* 0x0000000212047220 */ /* 0x080fe40000400000 */
[----:B------:R-:W3:Y:S01]  /*19d70*/  LDL.LU R18, [R1+0x158] ;  /* 0x0001580001127983 */ /* 0x000ee20000300800 */
[----:B----4-:R-:W-:Y:S01]  /*19d80*/  FMUL R6, R6, R2 ;  /* 0x0000000206067220 */ /* 0x010fe20000400000 */
[----:B------:R-:W-:Y:S02]  /*19d90*/  F2FP.F16.F32.PACK_AB R5, RZ, R5 ;  /* 0x00000005ff05723e */ /* 0x000fe400000000ff */
[----:B------:R-:W-:-:S02]  /*19da0*/  F2FP.F16.F32.PACK_AB R4, RZ, R4 ;  /* 0x00000004ff04723e */ /* 0x000fc400000000ff */
[----:B------:R-:W-:Y:S01]  /*19db0*/  F2FP.F16.F32.PACK_AB R6, RZ, R6 ;  /* 0x00000006ff06723e */ /* 0x000fe200000000ff */
[----:B------:R0:W-:Y:S01]  /*19dc0*/  @P1 STG.E.U16 desc[UR46][R12.64+0x12], R5 ;  /* 0x000012050c001986 */ /* 0x0001e2000c10152e */
[----:B------:R-:W-:-:S03]  /*19dd0*/  ISETP.GT.AND P1, PT, R0, 0x8, P4 ;  /* 0x000000080000780c */ /* 0x000fc60002724270 */
[----:B------:R-:W-:Y:S01]  /*19de0*/  @P0 STG.E.U16 desc[UR46][R12.64+0x10], R6 ;  /* 0x000010060c000986 */ /* 0x000fe2000c10152e */
[----:B------:R-:W-:-:S03]  /*19df0*/  ISETP.GT.AND P0, PT, R3, 0x10, PT ;  /* 0x000000100300780c */ /* 0x000fc60003f04270 */
[----:B------:R1:W-:Y:S01]  /*19e00*/  @P3 STG.E.U16 desc[UR46][R8.64+0x10], R4 ;  /* 0x0000100408003986 */ /* 0x0003e2000c10152e */
[----:B------:R-:W-:Y:S01]  /*19e10*/  ISETP.GT.AND P3, PT, R0, RZ, P0 ;  /* 0x000000ff0000720c */ /* 0x000fe20000764270 */
[-C--:B0-----:R-:W-:Y:S02]  /*19e20*/  FMUL R5, R234, R2.reuse ;  /* 0x00000002ea057220 */ /* 0x081fe40000400000 */
[----:B------:R-:W4:Y:S03]  /*19e30*/  LDL.LU R234, [R1+0x15c] ;  /* 0x00015c0001ea7983 */ /* 0x000f260000300800 */
[----:B------:R-:W-:Y:S01]  /*19e40*/  F2FP.F16.F32.PACK_AB R5, RZ, R5 ;  /* 0x00000005ff05723e */ /* 0x000fe200000000ff */
[----:B-1----:R-:W-:-:S04]  /*19e50*/  FMUL R4, R233, R2 ;  /* 0x00000002e9047220 */ /* 0x002fc80000400000 */
[----:B------:R0:W-:Y:S01]  /*19e60*/  @P1 STG.E.U16 desc[UR46][R8.64+0x12], R5 ;  /* 0x0000120508001986 */ /* 0x0001e2000c10152e */
[----:B------:R-:W-:-:S03]  /*19e70*/  F2FP.F16.F32.PACK_AB R4, RZ, R4 ;  /* 0x00000004ff04723e */ /* 0x000fc600000000ff */
[----:B------:R-:W5:Y:S04]  /*19e80*/  LDL.LU R233, [R1+0x160] ;  /* 0x0001600001e97983 */ /* 0x000f680000300800 */
[----:B------:R1:W-:Y:S01]  /*19e90*/  @P3 STG.E.U16 desc[UR46][R12.64+0x20], R4 ;  /* 0x000020040c003986 */ /* 0x0003e2000c10152e */
[----:B------:R-:W-:Y:S01]  /*19ea0*/  ISETP.GT.AND P3, PT, R3, 0x11, PT ;  /* 0x000000110300780c */ /* 0x000fe20003f64270 */
[----:B0-----:R-:W-:-:S03]  /*19eb0*/  FMUL R5, R21, R2 ;  /* 0x0000000215057220 */ /* 0x001fc60000400000 */
[----:B------:R-:W-:Y:S01]  /*19ec0*/  ISETP.GT.AND P1, PT, R0, RZ, P3 ;  /* 0x000000ff0000720c */ /* 0x000fe20001f24270 */
[----:B-1----:R-:W-:Y:S02]  /*19ed0*/  FMUL R4, R232, R2 ;  /* 0x00000002e8047220 */ /* 0x002fe40000400000 */
[----:B------:R-:W5:Y:S03]  /*19ee0*/  LDL.LU R232, [R1+0x164] ;  /* 0x0001640001e87983 */ /* 0x000f660000300800 */
[----:B------:R-:W-:-:S07]  /*19ef0*/  F2FP.F16.F32.PACK_AB R4, RZ, R4 ;  /* 0x00000004ff04723e */ /* 0x000fce00000000ff */
[----:B------:R0:W-:Y:S01]  /*19f00*/  @P1 STG.E.U16 desc[UR46][R12.64+0x22], R4 ;  /* 0x000022040c001986 */ /* 0x0001e2000c10152e */
[----:B------:R-:W-:Y:S01]  /*19f10*/  ISETP.GT.AND P1, PT, R0, 0x8, P0 ;  /* 0x000000080000780c */ /* 0x000fe20000724270 */
[----:B0-----:R-:W-:Y:S02]  /*19f20*/  FMUL R4, R23, R2 ;  /* 0x0000000217047220 */ /* 0x001fe40000400000 */
[----:B------:R-:W5:Y:S03]  /*19f30*/  LDL.LU R23, [R1+0x168] ;  /* 0x0001680001177983 */ /* 0x000f660000300800 */
[----:B------:R-:W-:-:S07]  /*19f40*/  F2FP.F16.F32.PACK_AB R4, RZ, R4 ;  /* 0x00000004ff04723e */ /* 0x000fce00000000ff */
[----:B------:R0:W-:Y:S01]  /*19f50*/  @P1 STG.E.U16 desc[UR46][R8.64+0x20], R4 ;  /* 0x0000200408001986 */ /* 0x0001e2000c10152e */
[----:B------:R-:W-:Y:S01]  /*19f60*/  ISETP.GT.AND P1, PT, R0, 0x8, P3 ;  /* 0x000000080000780c */ /* 0x000fe20001f24270 */
[----:B0-----:R-:W-:Y:S02]  /*19f70*/  FMUL R4, R22, R2 ;  /* 0x0000000216047220 */ /* 0x001fe40000400000 */
[----:B------:R-:W5:Y:S03]  /*19f80*/  LDL.LU R22, [R1+0x16c] ;  /* 0x00016c0001167983 */ /* 0x000f660000300800 */
[----:B------:R-:W-:Y:S01]  /*19f90*/  F2FP.F16.F32.PACK_AB R4, RZ, R4 ;  /* 0x00000004ff04723e */ /* 0x000fe200000000ff */
[----:B------:R-:W5:Y:S03]  /*19fa0*/  LDL.LU R21, [R1+0x170] ;  /* 0x0001700001157983 */ /* 0x000f660000300800 */
[----:B------:R-:W-:-:S02]  /*19fb0*/  PRMT R6, R4, 0x7610, R6 ;  /* 0x0000761004067816 */ /* 0x000fc40000000006 */
[----:B------:R-:W-:-:S03]  /*19fc0*/  F2FP.F16.F32.PACK_AB R4, RZ, R5 ;  /* 0x00000005ff04723e */ /* 0x000fc600000000ff */
[----:B------:R-:W-:Y:S01]  /*19fd0*/  @P1 STG.E.U16 desc[UR46][R8.64+0x22], R6 ;  /* 0x0000220608001986 */ /* 0x000fe2000c10152e */
[----:B------:R-:W-:-:S04]  /*19fe0*/  ISETP.GT.AND P1, PT, R3, 0x18, PT ;  /* 0x000000180300780c */ /* 0x000fc80003f24270 */
[----:B------:R-:W-:-:S13]  /*19ff0*/  ISETP.GT.AND P6, PT, R0, RZ, P1 ;  /* 0x000000ff0000720c */ /* 0x000fda0000fc4270 */
[----:B------:R0:W-:Y:S01]  /*1a000*/  @P6 STG.E.U16 desc[UR46][R12.64+0x30], R4 ;  /* 0x000030040c006986 */ /* 0x0001e2000c10152e */
[----:B------:R-:W-:-:S04]  /*1a010*/  ISETP.GT.AND P6, PT, R3, 0x19, PT ;  /* 0x000000190300780c */ /* 0x000fc80003fc4270 */
[----:B------:R-:W-:Y:S01]  /*1a020*/  ISETP.GT.AND P6, PT, R0, RZ, P6 ;  /* 0x000000ff0000720c */ /* 0x000fe200037c4270 */
[----:B0-----:R-:W-:Y:S01]  /*1a030*/  FMUL R4, R20, R2 ;  /* 0x0000000214047220 */ /* 0x001fe20000400000 */
[----:B------:R-:W-:Y:S01]  /*1a040*/  IMAD.U32 R6, RZ, RZ, UR8 ;  /* 0x00000008ff067e24 */ /* 0x000fe2000f8e00ff */
[----:B------:R-:W5:Y:S03]  /*1a050*/  LDL.LU R20, [R1+0x174] ;  /* 0x0001740001147983 */ /* 0x000f660000300800 */
[----:B------:R-:W-:-:S07]  /*1a060*/  F2FP.F16.F32.PACK_AB R4, RZ, R4 ;  /* 0x00000004ff04723e */ /* 0x000fce00000000ff */
[----:B------:R0:W-:Y:S01]  /*1a070*/  @P6 STG.E.U16 desc[UR46][R12.64+0x32], R4 ;  /* 0x000032040c006986 */ /* 0x0001e2000c10152e */
[----:B------:R-:W-:Y:S01]  /*1a080*/  ISETP.GT.AND P6, PT, R0, 0x8, P1 ;  /* 0x000000080000780c */ /* 0x000fe20000fc4270 */
[----:B0-----:R-:W-:-:S05]  /*1a090*/  FMUL R4, R19, R2 ;  /* 0x0000000213047220 */ /* 0x001fca0000400000 */
[----:B------:R-:W-:-:S07]  /*1a0a0*/  F2FP.F16.F32.PACK_AB R4, RZ, R4 ;  /* 0x00000004ff04723e */ /* 0x000fce00000000ff */
[----:B------:R0:W-:Y:S01]  /*1a0b0*/  @P6 STG.E.U16 desc[UR46][R8.64+0x30], R4 ;  /* 0x0000300408006986 */ /* 0x0001e2000c10152e */
[----:B------:R-:W-:-:S04]  /*1a0c0*/  ISETP.GT.AND P6, PT, R3, 0x19, PT ;  /* 0x000000190300780c */ /* 0x000fc80003fc4270 */
[C---:B------:R-:W-:Y:S01]  /*1a0d0*/  ISETP.GT.AND P6, PT, R0.reuse, 0x8, P6 ;  /* 0x000000080000780c */ /* 0x040fe200037c4270 */
[----:B0-----:R-:W-:Y:S02]  /*1a0e0*/  FMUL R4, R15, R2 ;  /* 0x000000020f047220 */ /* 0x001fe40000400000 */
[----:B------:R-:W5:Y:S03]  /*1a0f0*/  LDL.LU R15, [R1+0x178] ;  /* 0x00017800010f7983 */ /* 0x000f660000300800 */
[----:B------:R-:W-:Y:S01]  /*1a100*/  F2FP.F16.F32.PACK_AB R4, RZ, R4 ;  /* 0x00000004ff04723e */ /* 0x000fe200000000ff */
[----:B------:R-:W5:Y:S06]  /*1a110*/  LDL.LU R19, [R1+0x17c] ;  /* 0x00017c0001137983 */ /* 0x000f6c0000300800 */
[----:B------:R2:W-:Y:S01]  /*1a120*/  @P6 STG.E.U16 desc[UR46][R8.64+0x32], R4 ;  /* 0x0000320408006986 */ /* 0x0005e2000c10152e */
[----:B------:R-:W-:Y:S01]  /*1a130*/  ISETP.GT.AND P6, PT, R0, 0x80, P5 ;  /* 0x000000800000780c */ /* 0x000fe20002fc4270 */
[----:B--2---:R-:W-:Y:S01]  /*1a140*/  FMUL R4, R7, R2 ;  /* 0x0000000207047220 */ /* 0x004fe20000400000 */
[----:B------:R-:W-:-:S04]  /*1a150*/  IMAD.WIDE.U32 R6, R6, 0xf0, R8 ;  /* 0x000000f006067825 */ /* 0x000fc800078e0008 */
[----:B------:R-:W-:Y:S01]  /*1a160*/  F2FP.F16.F32.PACK_AB R4, RZ, R4 ;  /* 0x00000004ff04723e */ /* 0x000fe200000000ff */
[----:B------:R-:W-:-:S06]  /*1a170*/  VIADD R7, R7, UR4 ;  /* 0x0000000407077c36 */ /* 0x000fcc0008000000 */
[----:B------:R0:W-:Y:S01]  /*1a180*/  @P6 STG.E.U16 desc[UR46][R6.64], R4 ;  /* 0x0000000406006986 */ /* 0x0001e2000c10152e */
[----:B------:R-:W-:-:S04]  /*1a190*/  ISETP.GT.AND P6, PT, R3, 0x1, PT ;  /* 0x000000010300780c */ /* 0x000fc80003fc4270 */
[----:B------:R-:W-:Y:S01]  /*1a1a0*/  ISETP.GT.AND P6, PT, R0, 0x80, P6 ;  /* 0x000000800000780c */ /* 0x000fe200037c4270 */
[----:B0-----:R-:W-:-:S05]  /*1a1b0*/  FMUL R4, R11, R2 ;  /* 0x000000020b047220 */ /* 0x001fca0000400000 */
[----:B------:R-:W-:-:S07]  /*1a1c0*/  F2FP.F16.F32.PACK_AB R4, RZ, R4 ;  /* 0x00000004ff04723e */ /* 0x000fce00000000ff */
[----:B------:R-:W-:Y:S01]  /*1a1d0*/  @P6 IMAD.MOV.U32 R5, RZ, RZ, R7 ;  /* 0x000000ffff056224 */ /* 0x000fe200078e0007 */
[----:B------:R-:W-:Y:S01]  /*1a1e0*/  PRMT R10, R4, 0x7610, R10 ;  /* 0x00007610040a7816 */ /* 0x000fe2000000000a */
[----:B------:R-:W-:-:S05]  /*1a1f0*/  @P6 IMAD.MOV.U32 R4, RZ, RZ, R6 ;  /* 0x000000ffff046224 */ /* 0x000fca00078e0006 */
[----:B------:R0:W-:Y:S04]  /*1a200*/  @P6 STG.E.U16 desc[UR46][R4.64+0x2], R10 ;  /* 0x0000020a04006986 */ /* 0x0001e8000c10152e */
[----:B0-----:R-:W2:Y:S04]  /*1a210*/  LDL.LU R4, [R1+0x148] ;  /* 0x0001480001047983 */ /* 0x001ea80000300800 */
[----:B------:R-:W3:Y:S01]  /*1a220*/  LDL.LU R5, [R1+0x14c] ;  /* 0x00014c0001057983 */ /* 0x000ee20000300800 */
[----:B------:R-:W-:-:S04]  /*1a230*/  IADD3 R10, P6, R6, UR11, RZ ;  /* 0x0000000b060a7c10 */ /* 0x000fc8000ffde0ff */
[----:B------:R-:W-:Y:S02]  /*1a240*/  IADD3.X R11, R7, UR5, RZ, P6, !PT ;  /* 0x00000005070b7c10 */ /* 0x000fe4000b7fe4ff */
[----:B------:R-:W-:Y:S01]  /*1a250*/  ISETP.GT.AND P6, PT, R0, 0x88, P5 ;  /* 0x000000880000780c */ /* 0x000fe20002fc4270 */
[----:B--2---:R-:W-:-:S05]  /*1a260*/  FMUL R4, R4, R2 ;  /* 0x0000000204047220 */ /* 0x004fca0000400000 */
[----:B------:R-:W-:-:S07]  /*1a270*/  F2FP.F16.F32.PACK_AB R4, RZ, R4 ;  /* 0x00000004ff04723e */ /* 0x000fce00000000ff */
[----:B------:R3:W-:Y:S01]  /*1a280*/  @P6 STG.E.U16 desc[UR46][R10.64], R4 ;  /* 0x000000040a006986 */ /* 0x0007e2000c10152e */
[----:B------:R-:W-:-:S04]  /*1a290*/  ISETP.GT.AND P6, PT, R3, 0x1, PT ;  /* 0x000000010300780c */ /* 0x000fc80003fc4270 */
[----:B------:R-:W-:Y:S01]  /*1a2a0*/  ISETP.GT.AND P6, PT, R0, 0x88, P6 ;  /* 0x000000880000780c */ /* 0x000fe200037c4270 */
[----:B---3--:R-:W-:-:S05]  /*1a2b0*/  FMUL R4, R5, R2 ;  /* 0x0000000205047220 */ /* 0x008fca0000400000 */
[----:B------:R-:W-:-:S07]  /*1a2c0*/  F2FP.F16.F32.PACK_AB R4, RZ, R4 ;  /* 0x00000004ff04723e */ /* 0x000fce00000000ff */
[----:B------:R-:W-:Y:S01]  /*1a2d0*/  @P6 IMAD.MOV.U32 R5, RZ, RZ, R11 ;  /* 0x000000ffff056224 */ /* 0x000fe200078e000b */
[----:B------:R-:W-:Y:S01]  /*1a2e0*/  PRMT R14, R4, 0x7610, R14 ;  /* 0x00007610040e7816 */ /* 0x000fe2000000000e */
[----:B------:R-:W-:-:S05]  /*1a2f0*/  @P6 IMAD.MOV.U32 R4, RZ, RZ, R10 ;  /* 0x000000ffff046224 */ /* 0x000fca00078e000a */
[----:B------:R0:W-:Y:S04]  /*1a300*/  @P6 STG.E.U16 desc[UR46][R4.64+0x2], R14 ;  /* 0x0000020e04006986 */ /* 0x0001e8000c10152e */
[----:B0-----:R-:W2:Y:S01]  /*1a310*/  LDL.LU R5, [R1+0x150] ;  /* 0x0001500001057983 */ /* 0x001ea20000300800 */
[----:B------:R-:W-:Y:S01]  /*1a320*/  ISETP.GT.AND P6, PT, R0, 0x80, P2 ;  /* 0x000000800000780c */ /* 0x000fe200017c4270 */
[----:B--2---:R-:W-:-:S05]  /*1a330*/  FMUL R4, R5, R2 ;  /* 0x0000000205047220 */ /* 0x004fca0000400000 */
[----:B------:R-:W-:-:S07]  /*1a340*/  F2FP.F16.F32.PACK_AB R4, RZ, R4 ;  /* 0x00000004ff04723e */ /* 0x000fce00000000ff */
[----:B------:R-:W-:Y:S01]  /*1a350*/  @P6 IMAD.MOV.U32 R5, RZ, RZ, R7 ;  /* 0x000000ffff056224 */ /* 0x000fe200078e0007 */
[----:B------:R-:W-:Y:S01]  /*1a360*/  PRMT R14, R4, 0x7610, R14 ;  /* 0x00007610040e7816 */ /* 0x000fe2000000000e */
[----:B------:R-:W-:-:S05]  /*1a370*/  @P6 IMAD.MOV.U32 R4, RZ, RZ, R6 ;  /* 0x000000ffff046224 */ /* 0x000fca00078e0006 */
[----:B------:R0:W-:Y:S04]  /*1a380*/  @P6 STG.E.U16 desc[UR46][R4.64+0x10], R14 ;  /* 0x0000100e04006986 */ /* 0x0001e8000c10152e */
[----:B0-----:R-:W2:Y:S01]  /*1a390*/  LDL.LU R5, [R1+0x154] ;  /* 0x0001540001057983 */ /* 0x001ea20000300800 */
[----:B------:R-:W-:Y:S01]  /*1a3a0*/  ISETP.GT.AND P6, PT, R0, 0x80, P4 ;  /* 0x000000800000780c */ /* 0x000fe200027c4270 */
[----:B------:R-:W-:Y:S02]  /*1a3b0*/  USHF.L.U32 UR13, UR8, 0x8, URZ ;  /* 0x00000008080d7899 */ /* 0x000fe4000800063f */
[----:B------:R-:W-:Y:S01]  /*1a3c0*/  USHF.L.U64.HI UR12, UR8, 0x8, UR9 ;  /* 0x00000008080c7899 */ /* 0x000fe20008010209 */
[----:B--2---:R-:W-:-:S05]  /*1a3d0*/  FMUL R4, R5, R2 ;  /* 0x0000000205047220 */ /* 0x004fca0000400000 */
[----:B------:R-:W-:-:S04]  /*1a3e0*/  F2FP.F16.F32.PACK_AB R4, RZ, R4 ;  /* 0x00000004ff04723e */ /* 0x000fc800000000ff */
[----:B------:R-:W-:Y:S01]  /*1a3f0*/  @P6 IMAD.MOV.U32 R5, RZ, RZ, R7 ;  /* 0x000000ffff056224 */ /* 0x000fe200078e0007 */
[----:B------:R-:W-:Y:S01]  /*1a400*/  PRMT R14, R4, 0x7610, R14 ;  /* 0x00007610040e7816 */ /* 0x000fe2000000000e */
[----:B------:R-:W-:-:S05]  /*1a410*/  @P6 IMAD.MOV.U32 R4, RZ, RZ, R6 ;  /* 0x000000ffff046224 */ /* 0x000fca00078e0006 */
[----:B------:R0:W-:Y:S01]  /*1a420*/  @P6 STG.E.U16 desc[UR46][R4.64+0x12], R14 ;  /* 0x0000120e04006986 */ /* 0x0001e2000c10152e */
[----:B------:R-:W-:Y:S01]  /*1a430*/  ISETP.GT.AND P6, PT, R0, 0x88, P2 ;  /* 0x000000880000780c */ /* 0x000fe200017c4270 */
[----:B0-----:R-:W-:-:S05]  /*1a440*/  FMUL R4, R18, R2 ;  /* 0x0000000212047220 */ /* 0x001fca0000400000 */
[----:B------:R-:W-:-:S07]  /*1a450*/  F2FP.F16.F32.PACK_AB R4, RZ, R4 ;  /* 0x00000004ff04723e */ /* 0x000fce00000000ff */
[----:B------:R-:W-:Y:S01]  /*1a460*/  @P6 IMAD.MOV.U32 R5, RZ, RZ, R11 ;  /* 0x000000ffff056224 */ /* 0x000fe200078e000b */
[----:B------:R-:W-:Y:S01]  /*1a470*/  PRMT R14, R4, 0x7610, R14 ;  /* 0x00007610040e7816 */ /* 0x000fe2000000000e */
[----:B------:R-:W-:-:S05]  /*1a480*/  @P6 IMAD.MOV.U32 R4, RZ, RZ, R10 ;  /* 0x000000ffff046224 */ /* 0x000fca00078e000a */
[----:B------:R4:W-:Y:S01]  /*1a490*/  @P6 STG.E.U16 desc[UR46][R4.64+0x10], R14 ;  /* 0x0000100e04006986 */ /* 0x0009e2000c10152e */
[----:B------:R-:W-:Y:S01]  /*1a4a0*/  ISETP.GT.AND P6, PT, R0, 0x88, P4 ;  /* 0x000000880000780c */ /* 0x000fe200027c4270 */
[----:B----4-:R-:W-:-:S12]  /*1a4b0*/  FMUL R4, R234, R2 ;  /* 0x00000002ea047220 */ /* 0x010fd80000400000 */
[----:B------:R-:W-:Y:S02]  /*1a4c0*/  @P6 IMAD.MOV.U32 R5, RZ, RZ, R11 ;  /* 0x000000ffff056224 */ /* 0x000fe400078e000b */
[----:B-----5:R-:W-:Y:S01]  /*1a4d0*/  FMUL R18, R19, R2 ;  /* 0x0000000213127220 */ /* 0x020fe20000400000 */
[----:B------:R-:W2:Y:S01]  /*1a4e0*/  LDL.LU R234, [R1+0x120] ;  /* 0x0001200001ea7983 */ /* 0x000ea20000300800 */
[----:B------:R-:W-:-:S04]  /*1a4f0*/  F2FP.F16.F32.PACK_AB R4, RZ, R4 ;  /* 0x00000004ff04723e */ /* 0x000fc800000000ff */
[----:B------:R-:W-:Y:S01]  /*1a500*/  PRMT R14, R4, 0x7610, R14 ;  /* 0x00007610040e7816 */ /* 0x000fe2000000000e */
[----:B------:R-:W-:-:S05]  /*1a510*/  @P6 IMAD.MOV.U32 R4, RZ, RZ, R10 ;  /* 0x000000ffff046224 */ /* 0x000fca00078e000a */
[----:B------:R0:W-:Y:S01]  /*1a520*/  @P6 STG.E.U16 desc[UR46][R4.64+0x12], R14 ;  /* 0x0000120e04006986 */ /* 0x0001e2000c10152e */
[----:B------:R-:W-:Y:S01]  /*1a530*/  ISETP.GT.AND P6, PT, R0, 0x80, P0 ;  /* 0x000000800000780c */ /* 0x000fe200007c4270 */
[----:B0-----:R-:W-:-:S12]  /*1a540*/  FMUL R4, R233, R2 ;  /* 0x00000002e9047220 */ /* 0x001fd80000400000 */
[----:B------:R-:W-:Y:S01]  /*1a550*/  @P6 IMAD.MOV.U32 R5, RZ, RZ, R7 ;  /* 0x000000ffff056224 */ /* 0x000fe200078e0007 */
[----:B------:R-:W3:Y:S01]  /*1a560*/  LDL.LU R233, [R1+0x124] ;  /* 0x0001240001e97983 */ /* 0x000ee20000300800 */
[----:B------:R-:W-:-:S04]  /*1a570*/  F2FP.F16.F32.PACK_AB R4, RZ, R4 ;  /* 0x00000004ff04723e */ /* 0x000fc800000000ff */
[----:B------:R-:W-:Y:S01]  /*1a580*/  PRMT R14, R4, 0x7610, R14 ;  /* 0x00007610040e7816 */ /* 0x000fe2000000000e */
[----:B------:R-:W-:-:S05]  /*1a590*/  @P6 IMAD.MOV.U32 R4, RZ, RZ, R6 ;  /* 0x000000ffff046224 */ /* 0x000fca00078e0006 */
[----:B------:R0:W-:Y:S01]  /*1a5a0*/  @P6 STG.E.U16 desc[UR46][R4.64+0x20], R14 ;  /* 0x0000200e04006986 */ /* 0x0001e2000c10152e */
[----:B------:R-:W-:Y:S01]  /*1a5b0*/  ISETP.GT.AND P6, PT, R0, 0x80, P3 ;  /* 0x000000800000780c */ /* 0x000fe20001fc4270 */
[----:B0-----:R-:W-:-:S12]  /*1a5c0*/  FMUL R4, R232, R2 ;  /* 0x00000002e8047220 */ /* 0x001fd80000400000 */
[----:B------:R-:W-:Y:S01]  /*1a5d0*/  @P6 IMAD.MOV.U32 R5, RZ, RZ, R7 ;  /* 0x000000ffff056224 */ /* 0x000fe200078e0007 */
[----:B------:R-:W4:Y:S01]  /*1a5e0*/  LDL.LU R232, [R1+0x128] ;  /* 0x0001280001e87983 */ /* 0x000f220000300800 */
[----:B------:R-:W-:-:S04]  /*1a5f0*/  F2FP.F16.F32.PACK_AB R4, RZ, R4 ;  /* 0x00000004ff04723e */ /* 0x000fc800000000ff */
[----:B------:R-:W-:Y:S01]  /*1a600*/  PRMT R14, R4, 0x7610, R14 ;  /* 0x00007610040e7816 */ /* 0x000fe2000000000e */
[----:B------:R-:W-:-:S05]  /*1a610*/  @P6 IMAD.MOV.U32 R4, RZ, RZ, R6 ;  /* 0x000000ffff046224 */ /* 0x000fca00078e0006 */
[----:B------:R0:W-:Y:S01]  /*1a620*/  @P6 STG.E.U16 desc[UR46][R4.64+0x22], R14 ;  /* 0x0000220e04006986 */ /* 0x0001e2000c10152e */
[----:B------:R-:W-:Y:S01]  /*1a630*/  ISETP.GT.AND P6, PT, R0, 0x88, P0 ;  /* 0x000000880000780c */ /* 0x000fe200007c4270 */
[----:B0-----:R-:W-:-:S12]  /*1a640*/  FMUL R4, R23, R2 ;  /* 0x0000000217047220 */ /* 0x001fd80000400000 */
[----:B------:R-:W-:Y:S01]  /*1a650*/  @P6 IMAD.MOV.U32 R5, RZ, RZ, R11 ;  /* 0x000000ffff056224 */ /* 0x000fe200078e000b */
[----:B------:R-:W-:Y:S01]  /*1a660*/  F2FP.F16.F32.PACK_AB R18, RZ, R18 ;  /* 0x00000012ff12723e */ /* 0x000fe200000000ff */
[----:B------:R-:W5:Y:S01]  /*1a670*/  LDL.LU R23, [R1+0x12c] ;  /* 0x00012c0001177983 */ /* 0x000f620000300800 */
[----:B------:R-:W-:-:S04]  /*1a680*/  F2FP.F16.F32.PACK_AB R4, RZ, R4 ;  /* 0x00000004ff04723e */ /* 0x000fc800000000ff */
[----:B------:R-:W-:Y:S01]  /*1a690*/  PRMT R14, R4, 0x7610, R14 ;  /* 0x00007610040e7816 */ /* 0x000fe2000000000e */
[----:B------:R-:W-:-:S05]  /*1a6a0*/  @P6 IMAD.MOV.U32 R4, RZ, RZ, R10 ;  /* 0x000000ffff046224 */ /* 0x000fca00078e000a */
[----:B------:R0:W-:Y:S01]  /*1a6b0*/  @P6 STG.E.U16 desc[UR46][R4.64+0x20], R14 ;  /* 0x0000200e04006986 */ /* 0x0001e2000c10152e */
[----:B------:R-:W-:Y:S01]  /*1a6c0*/  ISETP.GT.AND P6, PT, R0, 0x88, P3 ;  /* 0x000000880000780c */ /* 0x000fe20001fc4270 */
[----:B0-----:R-:W-:-:S12]  /*1a6d0*/  FMUL R4, R22, R2 ;  /* 0x0000000216047220 */ /* 0x001fd80000400000 */
[----:B------:R-:W-:Y:S01]  /*1a6e0*/  @P6 IMAD.MOV.U32 R5, RZ, RZ, R11 ;  /* 0x000000ffff056224 */ /* 0x000fe200078e000b */
        /* <DEDUP_REMOVED lines=12> */
[----:B------:R0:W-:Y:S02]  /*1a7b0*/  @P6 STG.E.U16 desc[UR46][R4.64+0x30], R14 ;  /* 0x0000300e04006986 */ /* 0x0001e4000c10152e */
[----:B0-----:R-:W-:-:S04]  /*1a7c0*/  IADD3 R4, P6, R6, UR13, RZ ;  /* 0x0000000d06047c10 */ /* 0x001fc8000ffde0ff */
[----:B------:R-:W-:Y:S02]  /*1a7d0*/  IADD3.X R5, R7, UR12, RZ, P6, !PT ;  /* 0x0000000c07057c10 */ /* 0x000fe4000b7fe4ff */
[----:B------:R-:W-:Y:S01]  /*1a7e0*/  ISETP.GT.AND P6, PT, R3, 0x19, PT ;  /* 0x000000190300780c */ /* 0x000fe20003fc4270 */
[----:B------:R-:W-:Y:S02]  /*1a7f0*/  FMUL R14, R20, R2 ;  /* 0x00000002140e7220 */ /* 0x000fe40000400000 */
[----:B------:R-:W5:Y:S01]  /*1a800*/  LDL.LU R20, [R1+0x138] ;  /* 0x0001380001147983 */ /* 0x000f620000300800 */
[C---:B------:R-:W-:Y:S02]  /*1a810*/  ISETP.GT.AND P6, PT, R0.reuse, 0x80, P6 ;  /* 0x000000800000780c */ /* 0x040fe400037c4270 */
[----:B------:R-:W-:Y:S01]  /*1a820*/  F2FP.F16.F32.PACK_AB R14, RZ, R14 ;  /* 0x0000000eff0e723e */ /* 0x000fe200000000ff */
[----:B------:R-:W5:Y:S10]  /*1a830*/  LDL.LU R19, [R1+0x13c] ;  /* 0x00013c0001137983 */ /* 0x000f740000300800 */
[----:B------:R0:W-:Y:S01]  /*1a840*/  @P6 STG.E.U16 desc[UR46][R6.64+0x32], R14 ;  /* 0x0000320e06006986 */ /* 0x0001e2000c10152e */
[----:B------:R-:W-:Y:S01]  /*1a850*/  ISETP.GT.AND P6, PT, R0, 0x88, P1 ;  /* 0x000000880000780c */ /* 0x000fe20000fc4270 */
[----:B0-----:R-:W-:-:S05]  /*1a860*/  FMUL R6, R15, R2 ;  /* 0x000000020f067220 */ /* 0x001fca0000400000 */
[----:B------:R-:W-:-:S07]  /*1a870*/  F2FP.F16.F32.PACK_AB R6, RZ, R6 ;  /* 0x00000006ff06723e */ /* 0x000fce00000000ff */
[----:B------:R-:W-:Y:S01]  /*1a880*/  @P6 IMAD.MOV.U32 R7, RZ, RZ, R11 ;  /* 0x000000ffff076224 */ /* 0x000fe200078e000b */
[----:B------:R-:W-:Y:S01]  /*1a890*/  PRMT R14, R6, 0x7610, R14 ;  /* 0x00007610060e7816 */ /* 0x000fe2000000000e */
[----:B------:R-:W-:-:S05]  /*1a8a0*/  @P6 IMAD.MOV.U32 R6, RZ, RZ, R10 ;  /* 0x000000ffff066224 */ /* 0x000fca00078e000a */
[----:B------:R0:W-:Y:S02]  /*1a8b0*/  @P6 STG.E.U16 desc[UR46][R6.64+0x30], R14 ;  /* 0x0000300e06006986 */ /* 0x0001e4000c10152e */
[----:B0-----:R-:W-:-:S04]  /*1a8c0*/  IADD3 R14, P6, R4, UR11, RZ ;  /* 0x0000000b040e7c10 */ /* 0x001fc8000ffde0ff */
[----:B------:R-:W-:Y:S02]  /*1a8d0*/  IADD3.X R15, R5, UR5, RZ, P6, !PT ;  /* 0x00000005050f7c10 */ /* 0x000fe4000b7fe4ff */
[----:B------:R-:W-:-:S04]  /*1a8e0*/  IADD3 R6, P6, R4, UR13, RZ ;  /* 0x0000000d04067c10 */ /* 0x000fc8000ffde0ff */
[----:B------:R-:W-:Y:S02]  /*1a8f0*/  IADD3.X R7, R5, UR12, RZ, P6, !PT ;  /* 0x0000000c05077c10 */ /* 0x000fe4000b7fe4ff */
[----:B------:R-:W-:-:S04]  /*1a900*/  ISETP.GT.AND P6, PT, R3, 0x19, PT ;  /* 0x000000190300780c */ /* 0x000fc80003fc4270 */
[----:B------:R-:W-:-:S13]  /*1a910*/  ISETP.GT.AND P6, PT, R0, 0x88, P6 ;  /* 0x000000880000780c */ /* 0x000fda00037c4270 */
[----:B------:R0:W-:Y:S04]  /*1a920*/  @P6 STG.E.U16 desc[UR46][R10.64+0x32], R18 ;  /* 0x000032120a006986 */ /* 0x0001e8000c10152e */
[----:B0-----:R-:W2:Y:S04]  /*1a930*/  LDL.LU R11, [R1+0x100] ;  /* 0x00010000010b7983 */ /* 0x001ea80000300800 */
[----:B------:R-:W3:Y:S01]  /*1a940*/  LDL.LU R18, [R1+0x104] ;  /* 0x0001040001127983 */ /* 0x000ee20000300800 */
[----:B------:R-:W-:Y:S01]  /*1a950*/  ISETP.GT.AND P6, PT, R0, 0x100, P5 ;  /* 0x000001000000780c */ /* 0x000fe20002fc4270 */
[----:B--2---:R-:W-:-:S05]  /*1a960*/  FMUL R10, R11, R2 ;  /* 0x000000020b0a7220 */ /* 0x004fca0000400000 */
[----:B------:R-:W-:-:S07]  /*1a970*/  F2FP.F16.F32.PACK_AB R10, RZ, R10 ;  /* 0x0000000aff0a723e */ /* 0x000fce00000000ff */
[----:B------:R0:W-:Y:S02]  /*1a980*/  @P6 STG.E.U16 desc[UR46][R4.64], R10 ;  /* 0x0000000a04006986 */ /* 0x0001e4000c10152e */
[----:B0-----:R-:W-:-:S04]  /*1a990*/  IADD3 R10, P6, R6, UR11, RZ ;  /* 0x0000000b060a7c10 */ /* 0x001fc8000ffde0ff */
[----:B------:R-:W-:Y:S02]  /*1a9a0*/  IADD3.X R11, R7, UR5, RZ, P6, !PT ;  /* 0x00000005070b7c10 */ /* 0x000fe4000b7fe4ff */
[----:B------:R-:W-:Y:S01]  /*1a9b0*/  ISETP.GT.AND P6, PT, R3, 0x1, PT ;  /* 0x000000010300780c */ /* 0x000fe20003fc4270 */
[----:B---3--:R-:W-:-:S03]  /*1a9c0*/  FMUL R18, R18, R2 ;  /* 0x0000000212127220 */ /* 0x008fc60000400000 */
[----:B------:R-:W-:Y:S02]  /*1a9d0*/  ISETP.GT.AND P6, PT, R0, 0x100, P6 ;  /* 0x000001000000780c */ /* 0x000fe400037c4270 */
[----:B------:R-:W-:-:S11]  /*1a9e0*/  F2FP.F16.F32.PACK_AB R18, RZ, R18 ;  /* 0x00000012ff12723e */ /* 0x000fd600000000ff */
[----:B------:R0:W-:Y:S04]  /*1a9f0*/  @P6 STG.E.U16 desc[UR46][R4.64+0x2], R18 ;  /* 0x0000021204006986 */ /* 0x0001e8000c10152e */
[----:B0-----:R-:W2:Y:S01]  /*1aa00*/  LDL.LU R18, [R1+0x108] ;  /* 0x0001080001127983 */ /* 0x001ea20000300800 */
[----:B------:R-:W-:Y:S01]  /*1aa10*/  ISETP.GT.AND P6, PT, R0, 0x108, P5 ;  /* 0x000001080000780c */ /* 0x000fe20002fc4270 */
[----:B--2---:R-:W-:-:S05]  /*1aa20*/  FMUL R18, R18, R2 ;  /* 0x0000000212127220 */ /* 0x004fca0000400000 */
[----:B------:R-:W-:-:S07]  /*1aa30*/  F2FP.F16.F32.PACK_AB R18, RZ, R18 ;  /* 0x00000012ff12723e */ /* 0x000fce00000000ff */
[----:B------:R0:W-:Y:S04]  /*1aa40*/  @P6 STG.E.U16 desc[UR46][R14.64], R18 ;  /* 0x000000120e006986 */ /* 0x0001e8000c10152e */
[----:B0-----:R-:W2:Y:S01]  /*1aa50*/  LDL.LU R18, [R1+0x10c] ;  /* 0x00010c0001127983 */ /* 0x001ea20000300800 */
[----:B------:R-:W-:-:S04]  /*1aa60*/  ISETP.GT.AND P6, PT, R3, 0x1, PT ;  /* 0x000000010300780c */ /* 0x000fc80003fc4270 */
[----:B------:R-:W-:Y:S01]  /*1aa70*/  ISETP.GT.AND P6, PT, R0, 0x108, P6 ;  /* 0x000001080000780c */ /* 0x000fe200037c4270 */
[----:B--2---:R-:W-:-:S05]  /*1aa80*/  FMUL R18, R18, R2 ;  /* 0x0000000212127220 */ /* 0x004fca0000400000 */
[----:B------:R-:W-:-:S07]  /*1aa90*/  F2FP.F16.F32.PACK_AB R18, RZ, R18 ;  /* 0x00000012ff12723e */ /* 0x000fce00000000ff */
[----:B------:R0:W-:Y:S04]  /*1aaa0*/  @P6 STG.E.U16 desc[UR46][R14.64+0x2], R18 ;  /* 0x000002120e006986 */ /* 0x0001e8000c10152e */
[----:B0-----:R-:W2:Y:S01]  /*1aab0*/  LDL.LU R18, [R1+0x110] ;  /* 0x0001100001127983 */ /* 0x001ea20000300800 */
        /* <DEDUP_REMOVED lines=18> */
[----:B------:R0:W-:Y:S01]  /*1abe0*/  @P6 STG.E.U16 desc[UR46][R14.64+0x12], R18 ;  /* 0x000012120e006986 */ /* 0x0001e2000c10152e */
[----:B------:R-:W-:Y:S01]  /*1abf0*/  ISETP.GT.AND P6, PT, R0, 0x100, P0 ;  /* 0x000001000000780c */ /* 0x000fe200007c4270 */
[----:B0-----:R-:W-:-:S05]  /*1ac00*/  FMUL R18, R234, R2 ;  /* 0x00000002ea127220 */ /* 0x001fca0000400000 */
[----:B------:R-:W-:-:S07]  /*1ac10*/  F2FP.F16.F32.PACK_AB R18, RZ, R18 ;  /* 0x00000012ff12723e */ /* 0x000fce00000000ff */
[----:B------:R0:W-:Y:S01]  /*1ac20*/  @P6 STG.E.U16 desc[UR46][R4.64+0x20], R18 ;  /* 0x0000201204006986 */ /* 0x0001e2000c10152e */
[----:B------:R-:W-:Y:S01]  /*1ac30*/  ISETP.GT.AND P6, PT, R0, 0x100, P3 ;  /* 0x000001000000780c */ /* 0x000fe20001fc4270 */
[----:B0-----:R-:W-:-:S05]  /*1ac40*/  FMUL R18, R233, R2 ;  /* 0x00000002e9127220 */ /* 0x001fca0000400000 */
[----:B------:R-:W-:-:S07]  /*1ac50*/  F2FP.F16.F32.PACK_AB R18, RZ, R18 ;  /* 0x00000012ff12723e */ /* 0x000fce00000000ff */
[----:B------:R4:W-:Y:S01]  /*1ac60*/  @P6 STG.E.U16 desc[UR46][R4.64+0x22], R18 ;  /* 0x0000221204006986 */ /* 0x0009e2000c10152e */
[----:B------:R-:W-:Y:S01]  /*1ac70*/  ISETP.GT.AND P6, PT, R0, 0x108, P0 ;  /* 0x000001080000780c */ /* 0x000fe200007c4270 */
[----:B----4-:R-:W-:-:S05]  /*1ac80*/  FMUL R18, R232, R2 ;  /* 0x00000002e8127220 */ /* 0x010fca0000400000 */
[----:B------:R-:W-:-:S07]  /*1ac90*/  F2FP.F16.F32.PACK_AB R18, RZ, R18 ;  /* 0x00000012ff12723e */ /* 0x000fce00000000ff */
[----:B------:R5:W-:Y:S01]  /*1aca0*/  @P6 STG.E.U16 desc[UR46][R14.64+0x20], R18 ;  /* 0x000020120e006986 */ /* 0x000be2000c10152e */
[----:B------:R-:W-:Y:S01]  /*1acb0*/  ISETP.GT.AND P6, PT, R0, 0x108, P3 ;  /* 0x000001080000780c */ /* 0x000fe20001fc4270 */
[----:B-----5:R-:W-:-:S05]  /*1acc0*/  FMUL R18, R23, R2 ;  /* 0x0000000217127220 */ /* 0x020fca0000400000 */
[----:B------:R-:W-:-:S07]  /*1acd0*/  F2FP.F16.F32.PACK_AB R18, RZ, R18 ;  /* 0x00000012ff12723e */ /* 0x000fce00000000ff */
[----:B------:R0:W-:Y:S01]  /*1ace0*/  @P6 STG.E.U16 desc[UR46][R14.64+0x22], R18 ;  /* 0x000022120e006986 */ /* 0x0001e2000c10152e */
[----:B------:R-:W-:Y:S01]  /*1acf0*/  ISETP.GT.AND P6, PT, R0, 0x100, P1 ;  /* 0x000001000000780c */ /* 0x000fe20000fc4270 */
[----:B0-----:R-:W-:-:S05]  /*1ad00*/  FMUL R18, R22, R2 ;  /* 0x0000000216127220 */ /* 0x001fca0000400000 */
[----:B------:R-:W-:-:S07]  /*1ad10*/  F2FP.F16.F32.PACK_AB R18, RZ, R18 ;  /* 0x00000012ff12723e */ /* 0x000fce00000000ff */
[----:B------:R0:W-:Y:S01]  /*1ad20*/  @P6 STG.E.U16 desc[UR46][R4.64+0x30], R18 ;  /* 0x0000301204006986 */ /* 0x0001e2000c10152e */
[----:B------:R-:W-:-:S04]  /*1ad30*/  ISETP.GT.AND P6, PT, R3, 0x19, PT ;  /* 0x000000190300780c */ /* 0x000fc80003fc4270 */
[----:B------:R-:W-:Y:S01]  /*1ad40*/  ISETP.GT.AND P6, PT, R0, 0x100, P6 ;  /* 0x000001000000780c */ /* 0x000fe200037c4270 */
[----:B0-----:R-:W-:-:S05]  /*1ad50*/  FMUL R18, R21, R2 ;  /* 0x0000000215127220 */ /* 0x001fca0000400000 */
[----:B------:R-:W-:-:S07]  /*1ad60*/  F2FP.F16.F32.PACK_AB R18, RZ, R18 ;  /* 0x00000012ff12723e */ /* 0x000fce00000000ff */
        /* <DEDUP_REMOVED lines=8> */
[----:B------:R-:W-:-:S04]  /*1adf0*/  ISETP.GT.AND P6, PT, R3, 0x19, PT ;  /* 0x000000190300780c */ /* 0x000fc80003fc4270 */
[----:B------:R-:W-:Y:S01]  /*1ae00*/  ISETP.GT.AND P6, PT, R0, 0x108, P6 ;  /* 0x000001080000780c */ /* 0x000fe200037c4270 */
[----:B0-----:R-:W-:Y:S01]  /*1ae10*/  FMUL R4, R19, R2 ;  /* 0x0000000213047220 */ /* 0x001fe20000400000 */
[----:B------:R-:W2:Y:S04]  /*1ae20*/  LDL.LU R5, [R1+0xc4] ;  /* 0x0000c40001057983 */ /* 0x000ea80000300800 */
[----:B------:R-:W3:Y:S01]  /*1ae30*/  LDL.LU R20, [R1+0xe0] ;  /* 0x0000e00001147983 */ /* 0x000ee20000300800 */
[----:B------:R-:W-:-:S03]  /*1ae40*/  F2FP.F16.F32.PACK_AB R4, RZ, R4 ;  /* 0x00000004ff04723e */ /* 0x000fc600000000ff */
[----:B------:R-:W4:Y:S04]  /*1ae50*/  LDL.LU R19, [R1+0xe4] ;  /* 0x0000e40001137983 */ /* 0x000f280000300800 */
[----:B------:R-:W5:Y:S04]  /*1ae60*/  LDL.LU R21, [R1+0xe8] ;  /* 0x0000e80001157983 */ /* 0x000f680000300800 */
[----:B------:R-:W5:Y:S04]  /*1ae70*/  LDL.LU R22, [R1+0xec] ;  /* 0x0000ec0001167983 */ /* 0x000f680000300800 */
[----:B------:R-:W5:Y:S04]  /*1ae80*/  LDL.LU R232, [R1+0xf0] ;  /* 0x0000f00001e87983 */ /* 0x000f680000300800 */
[----:B------:R-:W5:Y:S04]  /*1ae90*/  LDL.LU R23, [R1+0xf4] ;  /* 0x0000f40001177983 */ /* 0x000f680000300800 */
[----:B------:R-:W5:Y:S04]  /*1aea0*/  LDL.LU R233, [R1+0xf8] ;  /* 0x0000f80001e97983 */ /* 0x000f680000300800 */
[----:B------:R-:W5:Y:S04]  /*1aeb0*/  LDL.LU R234, [R1+0xfc] ;  /* 0x0000fc0001ea7983 */ /* 0x000f680000300800 */
[----:B------:R0:W-:Y:S04]  /*1aec0*/  @P6 STG.E.U16 desc[UR46][R14.64+0x32], R4 ;  /* 0x000032040e006986 */ /* 0x0001e8000c10152e */
[----:B0-----:R-:W2:Y:S01]  /*1aed0*/  LDL.LU R4, [R1+0xc0] ;  /* 0x0000c00001047983 */ /* 0x001ea20000300800 */
[----:B------:R-:W-:Y:S01]  /*1aee0*/  ISETP.GT.AND P6, PT, R0, 0x180, P5 ;  /* 0x000001800000780c */ /* 0x000fe20002fc4270 */
[----:B--2---:R-:W-:-:S05]  /*1aef0*/  FMUL R4, R4, R2 ;  /* 0x0000000204047220 */ /* 0x004fca0000400000 */
[----:B------:R-:W-:-:S07]  /*1af00*/  F2FP.F16.F32.PACK_AB R4, RZ, R4 ;  /* 0x00000004ff04723e */ /* 0x000fce00000000ff */
        /* <DEDUP_REMOVED lines=10> */
[----:B------:R-:W3:Y:S04]  /*1afb0*/  LDL.LU R14, [R1+0xcc] ;  /* 0x0000cc00010e7983 */ /* 0x000ee80000300800 */
[----:B------:R-:W4:Y:S01]  /*1afc0*/  LDL.LU R5, [R1+0xd0] ;  /* 0x0000d00001057983 */ /* 0x000f220000300800 */
[----:B------:R-:W-:-:S02]  /*1afd0*/  ISETP.GT.AND P5, PT, R0, 0x188, P5 ;  /* 0x000001880000780c */ /* 0x000fc40002fa4270 */
[----:B------:R-:W-:Y:S01]  /*1afe0*/  ISETP.GT.AND P6, PT, R3, 0x1, PT ;  /* 0x000000010300780c */ /* 0x000fe20003fc4270 */
[----:B--2---:R-:W-:-:S05]  /*1aff0*/  FMUL R4, R4, R2 ;  /* 0x0000000204047220 */ /* 0x004fca0000400000 */
[----:B------:R-:W-:-:S05]  /*1b000*/  F2FP.F16.F32.PACK_AB R4, RZ, R4 ;  /* 0x00000004ff04723e */ /* 0x000fca00000000ff */
[----:B------:R3:W-:Y:S01]  /*1b010*/  @P5 STG.E.U16 desc[UR46][R10.64], R4 ;  /* 0x000000040a005986 */ /* 0x0007e2000c10152e */
[----:B------:R-:W-:Y:S01]  /*1b020*/  ISETP.GT.AND P5, PT, R0, 0x188, P6 ;  /* 0x000001880000780c */ /* 0x000fe200037a4270 */
[-C--:B---3--:R-:W-:Y:S01]  /*1b030*/  FMUL R4, R14, R2.reuse ;  /* 0x000000020e047220 */ /* 0x088fe20000400000 */
[----:B----4-:R-:W-:-:S04]  /*1b040*/  FMUL R14, R5, R2 ;  /* 0x00000002050e7220 */ /* 0x010fc80000400000 */
[----:B------:R-:W-:-:S07]  /*1b050*/  F2FP.F16.F32.PACK_AB R4, RZ, R4 ;  /* 0x00000004ff04723e */ /* 0x000fce00000000ff */
[----:B------:R-:W-:Y:S01]  /*1b060*/  @P5 IMAD.MOV.U32 R5, RZ, RZ, R11 ;  /* 0x000000ffff055224 */ /* 0x000fe200078e000b */
[----:B------:R-:W-:Y:S01]  /*1b070*/  PRMT R15, R4, 0x7610, R15 ;  /* 0x00007610040f7816 */ /* 0x000fe2000000000f */
[----:B------:R-:W-:-:S05]  /*1b080*/  @P5 IMAD.MOV.U32 R4, RZ, RZ, R10 ;  /* 0x000000ffff045224 */ /* 0x000fca00078e000a */
[----:B------:R0:W-:Y:S04]  /*1b090*/  @P5 STG.E.U16 desc[UR46][R4.64+0x2], R15 ;  /* 0x0000020f04005986 */ /* 0x0001e8000c10152e */
[----:B0-----:R-:W2:Y:S04]  /*1b0a0*/  LDL.LU R15, [R1+0xd4] ;  /* 0x0000d400010f7983 */ /* 0x001ea80000300800 */
[----:B------:R-:W3:Y:S01]  /*1b0b0*/  LDL.LU R5, [R1+0xd8] ;  /* 0x0000d80001057983 */ /* 0x000ee20000300800 */
[----:B------:R-:W-:Y:S02]  /*1b0c0*/  ISETP.GT.AND P5, PT, R0, 0x180, P2 ;  /* 0x000001800000780c */ /* 0x000fe400017a4270 */
[----:B------:R-:W-:-:S04]  /*1b0d0*/  F2FP.F16.F32.PACK_AB R4, RZ, R14 ;  /* 0x0000000eff04723e */ /* 0x000fc800000000ff */
[----:B------:R-:W-:-:S07]  /*1b0e0*/  PRMT R18, R4, 0x7610, R18 ;  /* 0x0000761004127816 */ /* 0x000fce0000000012 */
[----:B------:R-:W-:Y:S02]  /*1b0f0*/  @P5 IMAD.MOV.U32 R4, RZ, RZ, R6 ;  /* 0x000000ffff045224 */ /* 0x000fe400078e0006 */
[----:B---3--:R-:W-:Y:S01]  /*1b100*/  FMUL R14, R5, R2 ;  /* 0x00000002050e7220 */ /* 0x008fe20000400000 */
[----:B------:R-:W-:-:S05]  /*1b110*/  @P5 IMAD.MOV.U32 R5, RZ, RZ, R7 ;  /* 0x000000ffff055224 */ /* 0x000fca00078e0007 */
[----:B------:R0:W-:Y:S04]  /*1b120*/  @P5 STG.E.U16 desc[UR46][R4.64+0x10], R18 ;  /* 0x0000101204005986 */ /* 0x0001e8000c10152e */
[----:B0-----:R-:W3:Y:S01]  /*1b130*/  LDL.LU R5, [R1+0xdc] ;  /* 0x0000dc0001057983 */ /* 0x001ee20000300800 */
[C---:B------:R-:W-:Y:S02]  /*1b140*/  ISETP.GT.AND P5, PT, R0.reuse, 0x180, P4 ;  /* 0x000001800000780c */ /* 0x040fe400027a4270 */
[----:B------:R-:W-:Y:S01]  /*1b150*/  ISETP.GT.AND P2, PT, R0, 0x188, P2 ;  /* 0x000001880000780c */ /* 0x000fe20001744270 */
[----:B--2---:R-:W-:Y:S01]  /*1b160*/  FMUL R15, R15, R2 ;  /* 0x000000020f0f7220 */ /* 0x004fe20000400000 */
[----:B------:R-:W-:-:S04]  /*1b170*/  F2FP.F16.F32.PACK_AB R14, RZ, R14 ;  /* 0x0000000eff0e723e */ /* 0x000fc800000000ff */
[----:B------:R-:W-:-:S05]  /*1b180*/  F2FP.F16.F32.PACK_AB R15, RZ, R15 ;  /* 0x0000000fff0f723e */ /* 0x000fca00000000ff */
[----:B------:R-:W-:Y:S01]  /*1b190*/  @P5 IMAD.MOV.U32 R4, RZ, RZ, R6 ;  /* 0x000000ffff045224 */ /* 0x000fe200078e0006 */
[----:B------:R-:W-:Y:S01]  /*1b1a0*/  ISETP.GT.AND P4, PT, R0, 0x188, P4 ;  /* 0x000001880000780c */ /* 0x000fe20002784270 */
[-C--:B------:R-:W-:Y:S01]  /*1b1b0*/  FMUL R20, R20, R2.reuse ;  /* 0x0000000214147220 */ /* 0x080fe20000400000 */
[----:B------:R-:W-:Y:S01]  /*1b1c0*/  PRMT R235, R14, 0x7610, R235 ;  /* 0x000076100eeb7816 */ /* 0x000fe200000000eb */
[-C--:B------:R-:W-:Y:S01]  /*1b1d0*/  FMUL R19, R19, R2.reuse ;  /* 0x0000000213137220 */ /* 0x080fe20000400000 */
[-C--:B-----5:R-:W-:Y:S01]  /*1b1e0*/  FMUL R21, R21, R2.reuse ;  /* 0x0000000215157220 */ /* 0x0a0fe20000400000 */
[-C--:B------:R-:W-:Y:S01]  /*1b1f0*/  FMUL R232, R232, R2.reuse ;  /* 0x00000002e8e87220 */ /* 0x080fe20000400000 */
[-C--:B------:R-:W-:Y:S01]  /*1b200*/  FMUL R22, R22, R2.reuse ;  /* 0x0000000216167220 */ /* 0x080fe20000400000 */
[-C--:B------:R-:W-:Y:S01]  /*1b210*/  FMUL R233, R233, R2.reuse ;  /* 0x00000002e9e97220 */ /* 0x080fe20000400000 */
[----:B---3--:R-:W-:Y:S01]  /*1b220*/  FMUL R18, R5, R2 ;  /* 0x0000000205127220 */ /* 0x008fe20000400000 */
[----:B------:R-:W-:-:S05]  /*1b230*/  @P5 IMAD.MOV.U32 R5, RZ, RZ, R7 ;  /* 0x000000ffff055224 */ /* 0x000fca00078e0007 */
[----:B------:R0:W-:Y:S01]  /*1b240*/  @P5 STG.E.U16 desc[UR46][R4.64+0x12], R15 ;  /* 0x0000120f04005986 */ /* 0x0001e2000c10152e */
[----:B------:R-:W-:Y:S01]  /*1b250*/  ISETP.GT.AND P5, PT, R0, 0x180, P0 ;  /* 0x000001800000780c */ /* 0x000fe200007a4270 */
[----:B0-----:R-:W-:Y:S02]  /*1b260*/  @P2 IMAD.MOV.U32 R4, RZ, RZ, R10 ;  /* 0x000000ffff042224 */ /* 0x001fe400078e000a */
[----:B------:R-:W-:Y:S01]  /*1b270*/  @P2 IMAD.MOV.U32 R5, RZ, RZ, R11 ;  /* 0x000000ffff052224 */ /* 0x000fe200078e000b */
[----:B------:R-:W-:-:S04]  /*1b280*/  F2FP.F16.F32.PACK_AB R15, RZ, R19 ;  /* 0x00000013ff0f723e */ /* 0x000fc800000000ff */
[----:B------:R0:W-:Y:S01]  /*1b290*/  @P2 STG.E.U16 desc[UR46][R4.64+0x10], R235 ;  /* 0x000010eb04002986 */ /* 0x0001e2000c10152e */
[C---:B------:R-:W-:Y:S02]  /*1b2a0*/  ISETP.GT.AND P2, PT, R0.reuse, 0x180, P3 ;  /* 0x000001800000780c */ /* 0x040fe40001f44270 */
[----:B------:R-:W-:Y:S02]  /*1b2b0*/  F2FP.F16.F32.PACK_AB R14, RZ, R18 ;  /* 0x00000012ff0e723e */ /* 0x000fe400000000ff */
[----:B0-----:R-:W-:Y:S01]  /*1b2c0*/  F2FP.F16.F32.PACK_AB R4, RZ, R20 ;  /* 0x00000014ff04723e */ /* 0x001fe200000000ff */
[----:B------:R-:W-:Y:S01]  /*1b2d0*/  @P4 IMAD.MOV.U32 R5, RZ, RZ, R11 ;  /* 0x000000ffff054224 */ /* 0x000fe200078e000b */
[----:B------:R-:W-:Y:S01]  /*1b2e0*/  ISETP.GT.AND P0, PT, R0, 0x188, P0 ;  /* 0x000001880000780c */ /* 0x000fe20000704270 */
[----:B------:R-:W2:Y:S01]  /*1b2f0*/  LDL.LU R235, [R1+0xbc] ;  /* 0x0000bc0001eb7983 */ /* 0x000ea20000300800 */
[----:B------:R-:W-:Y:S01]  /*1b300*/  PRMT R19, R4, 0x7610, R19 ;  /* 0x0000761004137816 */ /* 0x000fe20000000013 */
[----:B------:R-:W-:Y:S01]  /*1b310*/  @P4 IMAD.MOV.U32 R4, RZ, RZ, R10 ;  /* 0x000000ffff044224 */ /* 0x000fe200078e000a */
[----:B------:R-:W-:Y:S01]  /*1b320*/  PRMT R18, R15, 0x7610, R18 ;  /* 0x000076100f127816 */ /* 0x000fe20000000012 */
[----:B------:R-:W3:Y:S04]  /*1b330*/  LDL.LU R20, [R1+0x98] ;  /* 0x0000980001147983 */ /* 0x000ee80000300800 */
[----:B------:R0:W-:Y:S01]  /*1b340*/  @P4 STG.E.U16 desc[UR46][R4.64+0x12], R14 ;  /* 0x0000120e04004986 */ /* 0x0001e2000c10152e */
[----:B------:R-:W-:Y:S01]  /*1b350*/  ISETP.GT.AND P3, PT, R0, 0x188, P3 ;  /* 0x000001880000780c */ /* 0x000fe20001f64270 */
[----:B0-----:R-:W-:-:S02]  /*1b360*/  @P5 IMAD.MOV.U32 R4, RZ, RZ, R6 ;  /* 0x000000ffff045224 */ /* 0x001fc400078e0006 */
[----:B------:R-:W-:Y:S01]  /*1b370*/  @P5 IMAD.MOV.U32 R5, RZ, RZ, R7 ;  /* 0x000000ffff055224 */ /* 0x000fe200078e0007 */
[----:B------:R-:W-:Y:S02]  /*1b380*/  F2FP.F16.F32.PACK_AB R14, RZ, R21 ;  /* 0x00000015ff0e723e */ /* 0x000fe400000000ff */
[----:B------:R-:W4:Y:S04]  /*1b390*/  LDL.LU R21, [R1+0x94] ;  /* 0x0000940001157983 */ /* 0x000f280000300800 */
[----:B------:R0:W-:Y:S01]  /*1b3a0*/  @P5 STG.E.U16 desc[UR46][R4.64+0x20], R19 ;  /* 0x0000201304005986 */ /* 0x0001e2000c10152e */
[----:B------:R-:W-:Y:S01]  /*1b3b0*/  PRMT R15, R14, 0x7610, R15 ;  /* 0x000076100e0f7816 */ /* 0x000fe2000000000f */
[----:B0-----:R-:W-:Y:S02]  /*1b3c0*/  @P2 IMAD.MOV.U32 R4, RZ, RZ, R6 ;  /* 0x000000ffff042224 */ /* 0x001fe400078e0006 */
[----:B------:R-:W5:Y:S01]  /*1b3d0*/  LDL.LU R19, [R1+0xb8] ;  /* 0x0000b80001137983 */ /* 0x000f620000300800 */
[----:B------:R-:W-:-:S05]  /*1b3e0*/  @P2 IMAD.MOV.U32 R5, RZ, RZ, R7 ;  /* 0x000000ffff052224 */ /* 0x000fca00078e0007 */
[----:B------:R0:W-:Y:S01]  /*1b3f0*/  @P2 STG.E.U16 desc[UR46][R4.64+0x22], R18 ;  /* 0x0000221204002986 */ /* 0x0001e2000c10152e */
[----:B------:R-:W-:Y:S01]  /*1b400*/  ISETP.GT.AND P2, PT, R0, 0x180, P1 ;  /* 0x000001800000780c */ /* 0x000fe20000f44270 */
[----:B0-----:R-:W-:Y:S02]  /*1b410*/  @P0 IMAD.MOV.U32 R4, RZ, RZ, R10 ;  /* 0x000000ffff040224 */ /* 0x001fe400078e000a */
[----:B------:R-:W-:-:S05]  /*1b420*/  @P0 IMAD.MOV.U32 R5, RZ, RZ, R11 ;  /* 0x000000ffff050224 */ /* 0x000fca00078e000b */
[----:B------:R0:W-:Y:S01]  /*1b430*/  @P0 STG.E.U16 desc[UR46][R4.64+0x20], R15 ;  /* 0x0000200f04000986 */ /* 0x0001e2000c10152e */
[----:B------:R-:W-:-:S03]  /*1b440*/  F2FP.F16.F32.PACK_AB R14, RZ, R22 ;  /* 0x00000016ff0e723e */ /* 0x000fc600000000ff */
[----:B------:R-:W2:Y:S01]  /*1b450*/  LDL.LU R22, [R1+0xb4] ;  /* 0x0000b40001167983 */ /* 0x000ea20000300800 */
[----:B0-----:R-:W-:Y:S01]  /*1b460*/  F2FP.F16.F32.PACK_AB R4, RZ, R232 ;  /* 0x000000e8ff04723e */ /* 0x001fe200000000ff */
[----:B------:R-:W-:Y:S02]  /*1b470*/  @P3 IMAD.MOV.U32 R5, RZ, RZ, R11 ;  /* 0x000000ffff053224 */ /* 0x000fe400078e000b */
[----:B------:R-:W5:Y:S01]  /*1b480*/  LDL.LU R232, [R1+0xb0] ;  /* 0x0000b00001e87983 */ /* 0x000f620000300800 */
[----:B------:R-:W-:Y:S01]  /*1b490*/  PRMT R18, R4, 0x7610, R18 ;  /* 0x0000761004127816 */ /* 0x000fe20000000012 */
[----:B------:R-:W-:-:S05]  /*1b4a0*/  @P3 IMAD.MOV.U32 R4, RZ, RZ, R10 ;  /* 0x000000ffff043224 */ /* 0x000fca00078e000a */
[----:B------:R0:W-:Y:S02]  /*1b4b0*/  @P3 STG.E.U16 desc[UR46][R4.64+0x22], R14 ;  /* 0x0000220e04003986 */ /* 0x0001e4000c10152e */
[----:B0-----:R-:W-:Y:S02]  /*1b4c0*/  @P2 IMAD.MOV.U32 R4, RZ, RZ, R6 ;  /* 0x000000ffff042224 */ /* 0x001fe400078e0006 */
[----:B------:R-:W-:Y:S01]  /*1b4d0*/  @P2 IMAD.MOV.U32 R5, RZ, RZ, R7 ;  /* 0x000000ffff052224 */ /* 0x000fe200078e0007 */
[----:B------:R-:W-:Y:S02]  /*1b4e0*/  F2FP.F16.F32.PACK_AB R14, RZ, R233 ;  /* 0x000000e9ff0e723e */ /* 0x000fe400000000ff */
[----:B------:R-:W2:Y:S04]  /*1b4f0*/  LDL.LU R233, [R1+0xac] ;  /* 0x0000ac0001e97983 */ /* 0x000ea80000300800 */
[----:B------:R0:W-:Y:S04]  /*1b500*/  @P2 STG.E.U16 desc[UR46][R4.64+0x30], R18 ;  /* 0x0000301204002986 */ /* 0x0001e8000c10152e */
[----:B0-----:R-:W3:Y:S01]  /*1b510*/  LDL.LU R5, [R1+0x80] ;  /* 0x0000800001057983 */ /* 0x001ee20000300800 */
[----:B------:R-:W-:Y:S01]  /*1b520*/  ISETP.GT.AND P4, PT, R3, 0x19, PT ;  /* 0x000000190300780c */ /* 0x000fe20003f84270 */
[-C--:B------:R-:W-:Y:S01]  /*1b530*/  FMUL R23, R23, R2.reuse ;  /* 0x0000000217177220 */ /* 0x080fe20000400000 */
[----:B------:R-:W-:Y:S01]  /*1b540*/  ISETP.GT.AND P1, PT, R0, 0x188, P1 ;  /* 0x000001880000780c */ /* 0x000fe20000f24270 */
[----:B------:R-:W-:Y:S01]  /*1b550*/  FMUL R234, R234, R2 ;  /* 0x00000002eaea7220 */ /* 0x000fe20000400000 */
[----:B------:R-:W-:Y:S01]  /*1b560*/  ISETP.GT.AND P0, PT, R0, 0x180, P4 ;  /* 0x000001800000780c */ /* 0x000fe20002704270 */
[----:B------:R-:W5:Y:S01]  /*1b570*/  LDL.LU R18, [R1+0xa8] ;  /* 0x0000a80001127983 */ /* 0x000f620000300800 */
[----:B------:R-:W-:-:S09]  /*1b580*/  F2FP.F16.F32.PACK_AB R15, RZ, R23 ;  /* 0x00000017ff0f723e */ /* 0x000fd200000000ff */
[----:B------:R-:W-:Y:S02]  /*1b590*/  @P1 IMAD.MOV.U32 R4, RZ, RZ, R10 ;  /* 0x000000ffff041224 */ /* 0x000fe400078e000a */
[----:B------:R0:W-:Y:S02]  /*1b5a0*/  @P0 STG.E.U16 desc[UR46][R6.64+0x32], R15 ;  /* 0x0000320f06000986 */ /* 0x0001e4000c10152e */
[----:B0-----:R-:W-:Y:S01]  /*1b5b0*/  F2FP.F16.F32.PACK_AB R6, RZ, R234 ;  /* 0x000000eaff06723e */ /* 0x001fe200000000ff */
[----:B---3--:R-:W-:Y:S01]  /*1b5c0*/  FMUL R7, R5, R2 ;  /* 0x0000000205077220 */ /* 0x008fe20000400000 */
[----:B------:R-:W-:-:S05]  /*1b5d0*/  @P1 IMAD.MOV.U32 R5, RZ, RZ, R11 ;  /* 0x000000ffff051224 */ /* 0x000fca00078e000b */
[----:B------:R0:W-:Y:S04]  /*1b5e0*/  @P1 STG.E.U16 desc[UR46][R4.64+0x30], R14 ;  /* 0x0000300e04001986 */ /* 0x0001e8000c10152e */
[----:B0-----:R-:W3:Y:S01]  /*1b5f0*/  LDL.LU R4, [R1+0x84] ;  /* 0x0000840001047983 */ /* 0x001ee20000300800 */
[----:B------:R-:W-:-:S03]  /*1b600*/  F2FP.F16.F32.PACK_AB R5, RZ, R7 ;  /* 0x00000007ff05723e */ /* 0x000fc600000000ff */
[----:B------:R-:W2:Y:S04]  /*1b610*/  LDL.LU R234, [R1+0xa4] ;  /* 0x0000a40001ea7983 */ /* 0x000ea80000300800 */
[----:B------:R-:W4:Y:S01]  /*1b620*/  LDL.LU R7, [R1+0x88] ;  /* 0x0000880001077983 */ /* 0x000f220000300800 */
[----:B------:R-:W-:Y:S02]  /*1b630*/  ISETP.GT.AND P0, PT, R0, 0x188, P4 ;  /* 0x000001880000780c */ /* 0x000fe40002704270 */
[----:B------:R-:W-:Y:S02]  /*1b640*/  PRMT R15, R6, 0x7610, R15 ;  /* 0x00007610060f7816 */ /* 0x000fe4000000000f */
[----:B------:R-:W-:-:S09]  /*1b650*/  PRMT R14, R5, 0x7610, R14 ;  /* 0x00007610050e7816 */ /* 0x000fd2000000000e */
[----:B------:R0:W-:Y:S01]  /*1b660*/  @P0 STG.E.U16 desc[UR46][R10.64+0x32], R15 ;  /* 0x0000320f0a000986 */ /* 0x0001e2000c10152e */
[C---:B------:R-:W-:Y:S02]  /*1b670*/  ISETP.GT.AND P6, PT, R3.reuse, 0x20, PT ;  /* 0x000000200300780c */ /* 0x040fe40003fc4270 */
[----:B------:R-:W-:Y:S02]  /*1b680*/  ISETP.GT.AND P5, PT, R3, 0x21, PT ;  /* 0x000000210300780c */ /* 0x000fe40003fa4270 */
[----:B------:R-:W-:Y:S01]  /*1b690*/  ISETP.GT.AND P1, PT, R0, RZ, P6 ;  /* 0x000000ff0000720c */ /* 0x000fe20003724270 */
[----:B----4-:R-:W-:-:S05]  /*1b6a0*/  FMUL R7, R7, R2 ;  /* 0x0000000207077220 */ /* 0x010fca0000400000 */
[----:B------:R-:W-:Y:S02]  /*1b6b0*/  F2FP.F16.F32.PACK_AB R5, RZ, R7 ;  /* 0x00000007ff05723e */ /* 0x000fe400000000ff */
[----:B------:R-:W4:Y:S04]  /*1b6c0*/  LDL.LU R7, [R1+0x90] ;  /* 0x0000900001077983 */ /* 0x000f280000300800 */
[----:B0-----:R-:W5:Y:S01]  /*1b6d0*/  LDL.LU R11, [R1+0x8c] ;  /* 0x00008c00010b7983 */ /* 0x001f620000300800 */
[----:B---3--:R-:W-:Y:S01]  /*1b6e0*/  FMUL R4, R4, R2 ;  /* 0x0000000204047220 */ /* 0x008fe20000400000 */
[C---:B------:R-:W-:Y:S02]  /*1b6f0*/  ISETP.GT.AND P2, PT, R0.reuse, RZ, P5 ;  /* 0x000000ff0000720c */ /* 0x040fe40002f44270 */
[----:B------:R-:W-:-:S02]  /*1b700*/  ISETP.GT.AND P3, PT, R0, 0x8, P6 ;  /* 0x000000080000780c */ /* 0x000fc40003764270 */
[----:B------:R-:W-:Y:S01]  /*1b710*/  F2FP.F16.F32.PACK_AB R4, RZ, R4 ;  /* 0x00000004ff04723e */ /* 0x000fe200000000ff */
[----:B------:R0:W-:Y:S01]  /*1b720*/  @P1 STG.E.U16 desc[UR46][R12.64+0x40], R14 ;  /* 0x0000400e0c001986 */ /* 0x0001e2000c10152e */
[----:B------:R-:W-:Y:S02]  /*1b730*/  IMAD.MOV.U32 R15, RZ, RZ, R9 ;  /* 0x000000ffff0f7224 */ /* 0x000fe400078e0009 */
[----:B------:R-:W-:Y:S02]  /*1b740*/  PRMT R6, R4, 0x7610, R6 ;  /* 0x0000761004067816 */ /* 0x000fe40000000006 */
[----:B------:R-:W-:-:S03]  /*1b750*/  PRMT R4, R5, 0x7610, R4 ;  /* 0x0000761005047816 */ /* 0x000fc60000000004 */
[----:B------:R-:W-:Y:S01]  /*1b760*/  @P2 STG.E.U16 desc[UR46][R12.64+0x42], R6 ;  /* 0x000042060c002986 */ /* 0x000fe2000c10152e */
[----:B0-----:R-:W-:Y:S01]  /*1b770*/  IMAD.MOV.U32 R14, RZ, RZ, R8 ;  /* 0x000000ffff0e7224 */ /* 0x001fe200078e0008 */
[C---:B------:R-:W-:Y:S02]  /*1b780*/  ISETP.GT.AND P0, PT, R0.reuse, 0x8, P5 ;  /* 0x000000080000780c */ /* 0x040fe40002f04270 */
[C---:B------:R-:W-:Y:S01]  /*1b790*/  ISETP.GT.AND P4, PT, R3.reuse, 0x28, PT ;  /* 0x000000280300780c */ /* 0x040fe20003f84270 */
[----:B------:R-:W-:Y:S01]  /*1b7a0*/  IMAD.U32 R10, RZ, RZ, UR8 ;  /* 0x00000008ff0a7e24 */ /* 0x000fe2000f8e00ff */
[----:B------:R0:W-:Y:S01]  /*1b7b0*/  @P3 STG.E.U16 desc[UR46][R14.64+0x40], R4 ;  /* 0x000040040e003986 */ /* 0x0001e2000c10152e */
[----:B------:R-:W-:Y:S01]  /*1b7c0*/  ISETP.GT.AND P3, PT, R3, 0x29, PT ;  /* 0x000000290300780c */ /* 0x000fe20003f64270 */
[----:B------:R-:W-:Y:S02]  /*1b7d0*/  IMAD.U32 R9, RZ, RZ, UR5 ;  /* 0x00000005ff097e24 */ /* 0x000fe4000f8e00ff */
[----:B------:R-:W3:Y:S01]  /*1b7e0*/  LDL.LU R8, [R1+0x9c] ;  /* 0x00009c0001087983 */ /* 0x000ee20000300800 */
[----:B------:R-:W-:-:S02]  /*1b7f0*/  ISETP.GT.AND P2, PT, R0, RZ, P3 ;  /* 0x000000ff0000720c */ /* 0x000fc40001f44270 */
[----:B------:R-:W-:Y:S01]  /*1b800*/  ISETP.GT.AND P1, PT, R0, RZ, P4 ;  /* 0x000000ff0000720c */ /* 0x000fe20002724270 */
[----:B0-----:R-:W-:-:S05]  /*1b810*/  FMUL R4, R21, R2 ;  /* 0x0000000215047220 */ /* 0x001fca0000400000 */
[----:B------:R-:W-:Y:S01]  /*1b820*/  F2FP.F16.F32.PACK_AB R4, RZ, R4 ;  /* 0x00000004ff04723e */ /* 0x000fe200000000ff */
[-C--:B-----5:R-:W-:Y:S01]  /*1b830*/  FMUL R6, R11, R2.reuse ;  /* 0x000000020b067220 */ /* 0x0a0fe20000400000 */
[----:B----4-:R-:W-:Y:S01]  /*1b840*/  FMUL R5, R7, R2 ;  /* 0x0000000207057220 */ /* 0x010fe20000400000 */
[----:B------:R-:W-:-:S03]  /*1b850*/  IMAD.WIDE.U32 R10, R10, 0xf0, R14 ;  /* 0x000000f00a0a7825 */ /* 0x000fc600078e000e */
[----:B------:R-:W-:Y:S01]  /*1b860*/  F2FP.F16.F32.PACK_AB R6, RZ, R6 ;  /* 0x00000006ff06723e */ /* 0x000fe200000000ff */
[----:B------:R-:W-:Y:S01]  /*1b870*/  VIADD R7, R11, UR4 ;  /* 0x000000040b077c36 */ /* 0x000fe20008000000 */
[----:B------:R-:W-:-:S03]  /*1b880*/  F2FP.F16.F32.PACK_AB R5, RZ, R5 ;  /* 0x00000005ff05723e */ /* 0x000fc600000000ff */
[----:B------:R0:W-:Y:S04]  /*1b890*/  @P0 STG.E.U16 desc[UR46][R14.64+0x42], R6 ;  /* 0x000042060e000986 */ /* 0x0001e8000c10152e */
[----:B------:R1:W-:Y:S04]  /*1b8a0*/  @P2 STG.E.U16 desc[UR46][R12.64+0x52], R4 ;  /* 0x000052040c002986 */ /* 0x0003e8000c10152e */
[----:B------:R4:W-:Y:S01]  /*1b8b0*/  @P1 STG.E.U16 desc[UR46][R12.64+0x50], R5 ;  /* 0x000050050c001986 */ /* 0x0009e2000c10152e */
[----:B0-----:R-:W-:Y:S01]  /*1b8c0*/  FMUL R6, R20, R2 ;  /* 0x0000000214067220 */ /* 0x001fe20000400000 */
[----:B------:R-:W-:Y:S01]  /*1b8d0*/  IMAD.U32 R20, RZ, RZ, UR11 ;  /* 0x0000000bff147e24 */ /* 0x000fe2000f8e00ff */
[----:B-1----:R-:W-:-:S04]  /*1b8e0*/  IADD3 R4, P0, R10, UR13, RZ ;  /* 0x0000000d0a047c10 */ /* 0x002fc8000ff1e0ff */
[----:B----4-:R-:W-:Y:S02]  /*1b8f0*/  IADD3.X R5, R7, UR12, RZ, P0, !PT ;  /* 0x0000000c07057c10 */ /* 0x010fe400087fe4ff */
[----:B------:R-:W-:-:S04]  /*1b900*/  IADD3 R20, P0, P2, R20, UR13, R4 ;  /* 0x0000000d14147c10 */ /* 0x000fc8000fa1e004 */
[----:B------:R-:W-:Y:S02]  /*1b910*/  IADD3.X R21, R9, UR12, R5, P0, P2 ;  /* 0x0000000c09157c10 */ /* 0x000fe400087e4405 */
[----:B------:R-:W4:Y:S01]  /*1b920*/  LDL.LU R9, [R1+0xa0] ;  /* 0x0000a00001097983 */ /* 0x000f220000300800 */
[C---:B------:R-:W-:Y:S02]  /*1b930*/  ISETP.GT.AND P1, PT, R0.reuse, 0x8, P4 ;  /* 0x000000080000780c */ /* 0x040fe40002724270 */
[----:B------:R-:W-:Y:S02]  /*1b940*/  F2FP.F16.F32.PACK_AB R6, RZ, R6 ;  /* 0x00000006ff06723e */ /* 0x000fe400000000ff */
[----:B------:R-:W-:Y:S02]  /*1b950*/  ISETP.GT.AND P2, PT, R3, 0x30, PT ;  /* 0x000000300300780c */ /* 0x000fe40003f44270 */
[----:B------:R-:W-:Y:S01]  /*1b960*/  ISETP.GT.AND P0, PT, R0, 0x8, P3 ;  /* 0x000000080000780c */ /* 0x000fe20001f04270 */
[----:B---3--:R-:W-:-:S06]  /*1b970*/  FMUL R8, R8, R2 ;  /* 0x0000000208087220 */ /* 0x008fcc0000400000 */
[----:B------:R4:W-:Y:S01]  /*1b980*/  @P1 STG.E.U16 desc[UR46][R14.64+0x50], R6 ;  /* 0x000050060e001986 */ /* 0x0009e2000c10152e */
[----:B------:R-:W-:Y:S02]  /*1b990*/  ISETP.GT.AND P1, PT, R0, RZ, P2 ;  /* 0x000000ff0000720c */ /* 0x000fe40001724270 */
[----:B------:R-:W-:-:S05]  /*1b9a0*/  F2FP.F16.F32.PACK_AB R8, RZ, R8 ;  /* 0x00000008ff08723e */ /* 0x000fca00000000ff */
[----:B------:R-:W-:Y:S01]  /*1b9b0*/  @P0 STG.E.U16 desc[UR46][R14.64+0x52], R8 ;  /* 0x000052080e000986 */ /* 0x000fe2000c10152e */
[----:B------:R-:W-:Y:S01]  /*1b9c0*/  ISETP.GT.AND P0, PT, R3, 0x31, PT ;  /* 0x000000310300780c */ /* 0x000fe20003f04270 */
[----:B----4-:R-:W-:Y:S02]  /*1b9d0*/  FMUL R6, R9, R2 ;  /* 0x0000000209067220 */ /* 0x010fe40000400000 */
[----:B------:R-:W3:Y:S03]  /*1b9e0*/  LDL.LU R9, [R1+0x6c] ;  /* 0x00006c0001097983 */ /* 0x000ee60000300800 */
[----:B------:R-:W-:-:S05]  /*1b9f0*/  F2FP.F16.F32.PACK_AB R6, RZ, R6 ;  /* 0x00000006ff06723e */ /* 0x000fca00000000ff */
[----:B------:R2:W-:Y:S01]  /*1ba00*/  @P1 STG.E.U16 desc[UR46][R12.64+0x60], R6 ;  /* 0x000060060c001986 */ /* 0x0005e2000c10152e */
[----:B------:R-:W-:Y:S01]  /*1ba10*/  ISETP.GT.AND P1, PT, R0, RZ, P0 ;  /* 0x000000ff0000720c */ /* 0x000fe20000724270 */
[----:B--2---:R-:W-:Y:S02]  /*1ba20*/  FMUL R6, R234, R2 ;  /* 0x00000002ea067220 */ /* 0x004fe40000400000 */
[----:B------:R-:W2:Y:S03]  /*1ba30*/  LDL.LU R234, [R1+0x70] ;  /* 0x0000700001ea7983 */ /* 0x000ea60000300800 */
[----:B------:R-:W-:-:S07]  /*1ba40*/  F2FP.F16.F32.PACK_AB R6, RZ, R6 ;  /* 0x00000006ff06723e */ /* 0x000fce00000000ff */
[----:B------:R0:W-:Y:S01]  /*1ba50*/  @P1 STG.E.U16 desc[UR46][R12.64+0x62], R6 ;  /* 0x000062060c001986 */ /* 0x0001e2000c10152e */
[----:B------:R-:W-:Y:S01]  /*1ba60*/  ISETP.GT.AND P1, PT, R0, 0x8, P2 ;  /* 0x000000080000780c */ /* 0x000fe20001724270 */
[----:B0-----:R-:W-:-:S05]  /*1ba70*/  FMUL R6, R18, R2 ;  /* 0x0000000212067220 */ /* 0x001fca0000400000 */
[----:B------:R-:W-:-:S04]  /*1ba80*/  F2FP.F16.F32.PACK_AB R6, RZ, R6 ;  /* 0x00000006ff06723e */ /* 0x000fc800000000ff */
[----:B------:R-:W-:Y:S01]  /*1ba90*/  PRMT R8, R6, 0x7610, R8 ;  /* 0x0000761006087816 */ /* 0x000fe20000000008 */
[----:B------:R-:W-:Y:S02]  /*1baa0*/  FMUL R6, R233, R2 ;  /* 0x00000002e9067220 */ /* 0x000fe40000400000 */
[----:B------:R-:W4:Y:S04]  /*1bab0*/  LDL.LU R233, [R1+0x74] ;  /* 0x0000740001e97983 */ /* 0x000f280000300800 */
[----:B------:R0:W-:Y:S01]  /*1bac0*/  @P1 STG.E.U16 desc[UR46][R14.64+0x60], R8 ;  /* 0x000060080e001986 */ /* 0x0001e2000c10152e */
[----:B------:R-:W-:Y:S02]  /*1bad0*/  ISETP.GT.AND P1, PT, R0, 0x8, P0 ;  /* 0x000000080000780c */ /* 0x000fe40000724270 */
[----:B------:R-:W-:-:S04]  /*1bae0*/  F2FP.F16.F32.PACK_AB R6, RZ, R6 ;  /* 0x00000006ff06723e */ /* 0x000fc800000000ff */
[----:B0-----:R-:W-:-:S07]  /*1baf0*/  PRMT R8, R6, 0x7610, R8 ;  /* 0x0000761006087816 */ /* 0x001fce0000000008 */
[----:B------:R-:W-:Y:S01]  /*1bb00*/  @P1 STG.E.U16 desc[UR46][R14.64+0x62], R8 ;  /* 0x000062080e001986 */ /* 0x000fe2000c10152e */
[----:B------:R-:W-:Y:S01]  /*1bb10*/  ISETP.GT.AND P1, PT, R3, 0x38, PT ;  /* 0x000000380300780c */ /* 0x000fe20003f24270 */
[----:B------:R-:W-:Y:S02]  /*1bb20*/  FMUL R6, R232, R2 ;  /* 0x00000002e8067220 */ /* 0x000fe40000400000 */
[----:B------:R-:W5:Y:S01]  /*1bb30*/  LDL.LU R232, [R1+0x78] ;  /* 0x0000780001e87983 */ /* 0x000f620000300800 */
[----:B------:R-:W-:Y:S02]  /*1bb40*/  ISETP.GT.AND P6, PT, R0, RZ, P1 ;  /* 0x000000ff0000720c */ /* 0x000fe40000fc4270 */
[----:B------:R-:W-:-:S11]  /*1bb50*/  F2FP.F16.F32.PACK_AB R6, RZ, R6 ;  /* 0x00000006ff06723e */ /* 0x000fd600000000ff */
[----:B------:R0:W-:Y:S01]  /*1bb60*/  @P6 STG.E.U16 desc[UR46][R12.64+0x70], R6 ;  /* 0x000070060c006986 */ /* 0x0001e2000c10152e */
[----:B------:R-:W-:-:S04]  /*1bb70*/  ISETP.GT.AND P6, PT, R3, 0x39, PT ;  /* 0x000000390300780c */ /* 0x000fc80003fc4270 */
[----:B------:R-:W-:Y:S01]  /*1bb80*/  ISETP.GT.AND P6, PT, R0, RZ, P6 ;  /* 0x000000ff0000720c */ /* 0x000fe200037c4270 */
[----:B0-----:R-:W-:-:S05]  /*1bb90*/  FMUL R6, R22, R2 ;  /* 0x0000000216067220 */ /* 0x001fca0000400000 */
        /* <DEDUP_REMOVED lines=8> */
[----:B0-----:R-:W-:Y:S02]  /*1bc20*/  FMUL R6, R235, R2 ;  /* 0x00000002eb067220 */ /* 0x001fe40000400000 */
[----:B------:R-:W5:Y:S03]  /*1bc30*/  LDL.LU R235, [R1+0x7c] ;  /* 0x00007c0001eb7983 */ /* 0x000f660000300800 */
[----:B------:R-:W-:Y:S01]  /*1bc40*/  F2FP.F16.F32.PACK_AB R6, RZ, R6 ;  /* 0x00000006ff06723e */ /* 0x000fe200000000ff */
[----:B------:R-:W5:Y:S04]  /*1bc50*/  LDL.LU R18, [R1] ;  /* 0x0000000001127983 */ /* 0x000f680000300800 */
[----:B------:R-:W5:Y:S04]  /*1bc60*/  LDL.LU R19, [R1+0x4] ;  /* 0x0000040001137983 */ /* 0x000f680000300800 */
[----:B------:R-:W3:Y:S04]  /*1bc70*/  LDL.LU R22, [R1+0x8] ;  /* 0x0000080001167983 */ /* 0x000ee80000300800 */
[----:B------:R0:W-:Y:S04]  /*1bc80*/  @P6 STG.E.U16 desc[UR46][R14.64+0x72], R6 ;  /* 0x000072060e006986 */ /* 0x0001e8000c10152e */
[----:B0-----:R-:W2:Y:S01]  /*1bc90*/  LDL.LU R6, [R1+0x40] ;  /* 0x0000400001067983 */ /* 0x001ea20000300800 */
[----:B------:R-:W-:-:S04]  /*1bca0*/  ISETP.GT.AND P6, PT, R3, 0x20, PT ;  /* 0x000000200300780c */ /* 0x000fc80003fc4270 */
[----:B------:R-:W-:Y:S01]  /*1bcb0*/  ISETP.GT.AND P6, PT, R0, 0x80, P6 ;  /* 0x000000800000780c */ /* 0x000fe200037c4270 */
[----:B--2---:R-:W-:-:S05]  /*1bcc0*/  FMUL R6, R6, R2 ;  /* 0x0000000206067220 */ /* 0x004fca0000400000 */
[----:B------:R-:W-:-:S04]  /*1bcd0*/  F2FP.F16.F32.PACK_AB R6, RZ, R6 ;  /* 0x00000006ff06723e */ /* 0x000fc800000000ff */
[----:B------:R-:W-:Y:S01]  /*1bce0*/  PRMT R8, R6, 0x7610, R8 ;  /* 0x0000761006087816 */ /* 0x000fe20000000008 */
[----:B------:R-:W-:-:S05]  /*1bcf0*/  IMAD.MOV.U32 R6, RZ, RZ, R10 ;  /* 0x000000ffff067224 */ /* 0x000fca00078e000a */
[----:B------:R0:W-:Y:S04]  /*1bd00*/  @P6 STG.E.U16 desc[UR46][R6.64+0x40], R8 ;  /* 0x0000400806006986 */ /* 0x0001e8000c10152e */
[----:B0-----:R-:W2:Y:S01]  /*1bd10*/  LDL.LU R8, [R1+0x44] ;  /* 0x0000440001087983 */ /* 0x001ea20000300800 */
[----:B------:R-:W-:Y:S01]  /*1bd20*/  ISETP.GT.AND P6, PT, R0, 0x80, P5 ;  /* 0x000000800000780c */ /* 0x000fe20002fc4270 */
[----:B--2---:R-:W-:-:S05]  /*1bd30*/  FMUL R8, R8, R2 ;  /* 0x0000000208087220 */ /* 0x004fca0000400000 */
[----:B------:R-:W-:-:S07]  /*1bd40*/  F2FP.F16.F32.PACK_AB R8, RZ, R8 ;  /* 0x00000008ff08723e */ /* 0x000fce00000000ff */
[----:B------:R0:W-:Y:S04]  /*1bd50*/  @P6 STG.E.U16 desc[UR46][R6.64+0x42], R8 ;  /* 0x0000420806006986 */ /* 0x0001e8000c10152e */
[----:B0-----:R-:W2:Y:S01]  /*1bd60*/  LDL.LU R8, [R1+0x48] ;  /* 0x0000480001087983 */ /* 0x001ea20000300800 */
[----:B------:R-:W-:-:S04]  /*1bd70*/  IADD3 R10, P6, R10, UR11, RZ ;  /* 0x0000000b0a0a7c10 */ /* 0x000fc8000ffde0ff */
[----:B------:R-:W-:Y:S02]  /*1bd80*/  IADD3.X R11, R7, UR5, RZ, P6, !PT ;  /* 0x00000005070b7c10 */ /* 0x000fe4000b7fe4ff */
        /* <DEDUP_REMOVED lines=42> */
[----:B---3--:R-:W-:-:S05]  /*1c030*/  FMUL R22, R22, R2 ;  /* 0x0000000216167220 */ /* 0x008fca0000400000 */
[----:B------:R-:W-:Y:S01]  /*1c040*/  F2FP.F16.F32.PACK_AB R22, RZ, R22 ;  /* 0x00000016ff16723e */ /* 0x000fe200000000ff */
[----:B--2---:R-:W-:-:S05]  /*1c050*/  FMUL R8, R8, R2 ;  /* 0x0000000208087220 */ /* 0x004fca0000400000 */
[----:B------:R-:W-:-:S05]  /*1c060*/  F2FP.F16.F32.PACK_AB R8, RZ, R8 ;  /* 0x00000008ff08723e */ /* 0x000fca00000000ff */
[----:B------:R0:W-:Y:S01]  /*1c070*/  @P6 STG.E.U16 desc[UR46][R10.64+0x60], R8 ;  /* 0x000060080a006986 */ /* 0x0001e2000c10152e */
[----:B------:R-:W-:Y:S01]  /*1c080*/  ISETP.GT.AND P6, PT, R0, 0x88, P0 ;  /* 0x000000880000780c */ /* 0x000fe200007c4270 */
[----:B0-----:R-:W-:-:S05]  /*1c090*/  FMUL R8, R9, R2 ;  /* 0x0000000209087220 */ /* 0x001fca0000400000 */
[----:B------:R-:W-:-:S07]  /*1c0a0*/  F2FP.F16.F32.PACK_AB R8, RZ, R8 ;  /* 0x00000008ff08723e */ /* 0x000fce00000000ff */
[----:B------:R0:W-:Y:S01]  /*1c0b0*/  @P6 STG.E.U16 desc[UR46][R10.64+0x62], R8 ;  /* 0x000062080a006986 */ /* 0x0001e2000c10152e */
[----:B------:R-:W-:Y:S01]  /*1c0c0*/  ISETP.GT.AND P6, PT, R0, 0x80, P1 ;  /* 0x000000800000780c */ /* 0x000fe20000fc4270 */
[----:B0-----:R-:W-:Y:S02]  /*1c0d0*/  FMUL R8, R234, R2 ;  /* 0x00000002ea087220 */ /* 0x001fe40000400000 */
[----:B------:R-:W2:Y:S03]  /*1c0e0*/  LDL.LU R234, [R1+0x30] ;  /* 0x0000300001ea7983 */ /* 0x000ea60000300800 */
[----:B------:R-:W-:-:S07]  /*1c0f0*/  F2FP.F16.F32.PACK_AB R8, RZ, R8 ;  /* 0x00000008ff08723e */ /* 0x000fce00000000ff */
[----:B------:R4:W-:Y:S01]  /*1c100*/  @P6 STG.E.U16 desc[UR46][R6.64+0x70], R8 ;  /* 0x0000700806006986 */ /* 0x0009e2000c10152e */
[----:B------:R-:W-:-:S04]  /*1c110*/  ISETP.GT.AND P6, PT, R3, 0x39, PT ;  /* 0x000000390300780c */ /* 0x000fc80003fc4270 */
[----:B------:R-:W-:Y:S01]  /*1c120*/  ISETP.GT.AND P6, PT, R0, 0x80, P6 ;  /* 0x000000800000780c */ /* 0x000fe200037c4270 */
[----:B----4-:R-:W-:Y:S02]  /*1c130*/  FMUL R8, R233, R2 ;  /* 0x00000002e9087220 */ /* 0x010fe40000400000 */
[----:B------:R-:W3:Y:S03]  /*1c140*/  LDL.LU R233, [R1+0x34] ;  /* 0x0000340001e97983 */ /* 0x000ee60000300800 */
[----:B------:R-:W-:-:S07]  /*1c150*/  F2FP.F16.F32.PACK_AB R8, RZ, R8 ;  /* 0x00000008ff08723e */ /* 0x000fce00000000ff */
[----:B------:R5:W-:Y:S01]  /*1c160*/  @P6 STG.E.U16 desc[UR46][R6.64+0x72], R8 ;  /* 0x0000720806006986 */ /* 0x000be2000c10152e */
[----:B------:R-:W-:Y:S01]  /*1c170*/  ISETP.GT.AND P6, PT, R0, 0x88, P1 ;  /* 0x000000880000780c */ /* 0x000fe20000fc4270 */
[----:B-----5:R-:W-:Y:S02]  /*1c180*/  FMUL R8, R232, R2 ;  /* 0x00000002e8087220 */ /* 0x020fe40000400000 */
[----:B------:R-:W4:Y:S03]  /*1c190*/  LDL.LU R232, [R1+0x38] ;  /* 0x0000380001e87983 */ /* 0x000f260000300800 */
[----:B------:R-:W-:-:S07]  /*1c1a0*/  F2FP.F16.F32.PACK_AB R8, RZ, R8 ;  /* 0x00000008ff08723e */ /* 0x000fce00000000ff */
[----:B------:R0:W-:Y:S01]  /*1c1b0*/  @P6 STG.E.U16 desc[UR46][R10.64+0x70], R8 ;  /* 0x000070080a006986 */ /* 0x0001e2000c10152e */
[----:B------:R-:W-:-:S04]  /*1c1c0*/  ISETP.GT.AND P6, PT, R3, 0x39, PT ;  /* 0x000000390300780c */ /* 0x000fc80003fc4270 */
[----:B------:R-:W-:Y:S01]  /*1c1d0*/  ISETP.GT.AND P6, PT, R0, 0x88, P6 ;  /* 0x000000880000780c */ /* 0x000fe200037c4270 */
[----:B0-----:R-:W-:Y:S02]  /*1c1e0*/  FMUL R8, R235, R2 ;  /* 0x00000002eb087220 */ /* 0x001fe40000400000 */
[----:B------:R-:W5:Y:S03]  /*1c1f0*/  LDL.LU R235, [R1+0x3c] ;  /* 0x00003c0001eb7983 */ /* 0x000f660000300800 */
        /* <DEDUP_REMOVED lines=18> */
[----:B0-----:R-:W2:Y:S01]  /*1c320*/  LDL.LU R22, [R1+0xc] ;  /* 0x00000c0001167983 */ /* 0x001ea20000300800 */
[----:B------:R-:W-:Y:S01]  /*1c330*/  ISETP.GT.AND P6, PT, R0, 0x108, P5 ;  /* 0x000001080000780c */ /* 0x000fe20002fc4270 */
[----:B--2---:R-:W-:-:S05]  /*1c340*/  FMUL R22, R22, R2 ;  /* 0x0000000216167220 */ /* 0x004fca0000400000 */
[----:B------:R-:W-:-:S07]  /*1c350*/  F2FP.F16.F32.PACK_AB R22, RZ, R22 ;  /* 0x00000016ff16723e */ /* 0x000fce00000000ff */
[----:B------:R0:W-:Y:S04]  /*1c360*/  @P6 STG.E.U16 desc[UR46][R18.64+0x42], R22 ;  /* 0x0000421612006986 */ /* 0x0001e8000c10152e */
[----:B0-----:R-:W2:Y:S01]  /*1c370*/  LDL.LU R18, [R1+0x10] ;  /* 0x0000100001127983 */ /* 0x001ea20000300800 */
[----:B------:R-:W-:-:S03]  /*1c380*/  ISETP.GT.AND P6, PT, R0, 0x100, P4 ;  /* 0x000001000000780c */ /* 0x000fc600027c4270 */
[----:B------:R-:W3:Y:S01]  /*1c390*/  LDL.LU R19, [R1+0x28] ;  /* 0x0000280001137983 */ /* 0x000ee20000300800 */
[----:B--2---:R-:W-:-:S05]  /*1c3a0*/  FMUL R18, R18, R2 ;  /* 0x0000000212127220 */ /* 0x004fca0000400000 */
[----:B------:R-:W-:-:S05]  /*1c3b0*/  F2FP.F16.F32.PACK_AB R18, RZ, R18 ;  /* 0x00000012ff12723e */ /* 0x000fca00000000ff */
        /* <DEDUP_REMOVED lines=23> */
[-C--:B---3--:R-:W-:Y:S01]  /*1c530*/  FMUL R19, R19, R2.reuse ;  /* 0x0000000213137220 */ /* 0x088fe20000400000 */
[----:B--2---:R-:W-:-:S05]  /*1c540*/  FMUL R18, R18, R2 ;  /* 0x0000000212127220 */ /* 0x004fca0000400000 */
[----:B------:R-:W-:-:S06]  /*1c550*/  F2FP.F16.F32.PACK_AB R18, RZ, R18 ;  /* 0x00000012ff12723e */ /* 0x000fcc00000000ff */
[----:B------:R0:W-:Y:S04]  /*1c560*/  @P6 STG.E.U16 desc[UR46][R4.64+0x62], R18 ;  /* 0x0000621204006986 */ /* 0x0001e8000c10152e */
[----:B0-----:R-:W2:Y:S01]  /*1c570*/  LDL.LU R18, [R1+0x2c] ;  /* 0x00002c0001127983 */ /* 0x001ea20000300800 */
[----:B------:R-:W-:Y:S02]  /*1c580*/  ISETP.GT.AND P6, PT, R0, 0x108, P2 ;  /* 0x000001080000780c */ /* 0x000fe400017c4270 */
[----:B------:R-:W-:-:S04]  /*1c590*/  F2FP.F16.F32.PACK_AB R19, RZ, R19 ;  /* 0x00000013ff13723e */ /* 0x000fc800000000ff */
[----:B------:R-:W-:-:S07]  /*1c5a0*/  PRMT R22, R19, 0x7610, R22 ;  /* 0x0000761013167816 */ /* 0x000fce0000000016 */
[----:B------:R0:W-:Y:S01]  /*1c5b0*/  @P6 STG.E.U16 desc[UR46][R8.64+0x60], R22 ;  /* 0x0000601608006986 */ /* 0x0001e2000c10152e */
[----:B------:R-:W-:Y:S01]  /*1c5c0*/  ISETP.GT.AND P6, PT, R0, 0x108, P0 ;  /* 0x000001080000780c */ /* 0x000fe200007c4270 */
[----:B------:R-:W-:-:S05]  /*1c5d0*/  FMUL R216, R216, R2 ;  /* 0x00000002d8d87220 */ /* 0x000fca0000400000 */
[----:B------:R-:W-:Y:S01]  /*1c5e0*/  F2FP.F16.F32.PACK_AB R216, RZ, R216 ;  /* 0x000000d8ffd8723e */ /* 0x000fe200000000ff */
[----:B------:R-:W-:-:S05]  /*1c5f0*/  FMUL R217, R217, R2 ;  /* 0x00000002d9d97220 */ /* 0x000fca0000400000 */
[----:B------:R-:W-:Y:S01]  /*1c600*/  F2FP.F16.F32.PACK_AB R217, RZ, R217 ;  /* 0x000000d9ffd9723e */ /* 0x000fe200000000ff */
[-C--:B------:R-:W-:Y:S01]  /*1c610*/  FMUL R218, R218, R2.reuse ;  /* 0x00000002dada7220 */ /* 0x080fe20000400000 */
[----:B------:R-:W-:-:S04]  /*1c620*/  FMUL R219, R219, R2 ;  /* 0x00000002dbdb7220 */ /* 0x000fc80000400000 */
[----:B------:R-:W-:Y:S02]  /*1c630*/  F2FP.F16.F32.PACK_AB R218, RZ, R218 ;  /* 0x000000daffda723e */ /* 0x000fe400000000ff */
[----:B------:R-:W-:Y:S01]  /*1c640*/  F2FP.F16.F32.PACK_AB R219, RZ, R219 ;  /* 0x000000dbffdb723e */ /* 0x000fe200000000ff */
[----:B------:R-:W-:-:S05]  /*1c650*/  FMUL R220, R220, R2 ;  /* 0x00000002dcdc7220 */ /* 0x000fca0000400000 */
[----:B------:R-:W-:Y:S01]  /*1c660*/  F2FP.F16.F32.PACK_AB R220, RZ, R220 ;  /* 0x000000dcffdc723e */ /* 0x000fe200000000ff */
[-C--:B------:R-:W-:Y:S01]  /*1c670*/  FMUL R221, R221, R2.reuse ;  /* 0x00000002dddd7220 */ /* 0x080fe20000400000 */
[----:B------:R-:W-:-:S04]  /*1c680*/  FMUL R222, R222, R2 ;  /* 0x00000002dede7220 */ /* 0x000fc80000400000 */
[----:B------:R-:W-:Y:S02]  /*1c690*/  F2FP.F16.F32.PACK_AB R221, RZ, R221 ;  /* 0x000000ddffdd723e */ /* 0x000fe400000000ff */
[----:B------:R-:W-:Y:S01]  /*1c6a0*/  F2FP.F16.F32.PACK_AB R222, RZ, R222 ;  /* 0x000000deffde723e */ /* 0x000fe200000000ff */
[-C--:B------:R-:W-:Y:S01]  /*1c6b0*/  FMUL R223, R223, R2.reuse ;  /* 0x00000002dfdf7220 */ /* 0x080fe20000400000 */
[-C--:B------:R-:W-:Y:S01]  /*1c6c0*/  FMUL R224, R224, R2.reuse ;  /* 0x00000002e0e07220 */ /* 0x080fe20000400000 */
[----:B------:R-:W-:-:S03]  /*1c6d0*/  FMUL R225, R225, R2 ;  /* 0x00000002e1e17220 */ /* 0x000fc60000400000 */
[----:B------:R-:W-:Y:S02]  /*1c6e0*/  F2FP.F16.F32.PACK_AB R223, RZ, R223 ;  /* 0x000000dfffdf723e */ /* 0x000fe400000000ff */
[----:B------:R-:W-:Y:S01]  /*1c6f0*/  F2FP.F16.F32.PACK_AB R224, RZ, R224 ;  /* 0x000000e0ffe0723e */ /* 0x000fe200000000ff */
[-C--:B------:R-:W-:Y:S01]  /*1c700*/  FMUL R226, R226, R2.reuse ;  /* 0x00000002e2e27220 */ /* 0x080fe20000400000 */
[----:B------:R-:W-:Y:S01]  /*1c710*/  F2FP.F16.F32.PACK_AB R225, RZ, R225 ;  /* 0x000000e1ffe1723e */ /* 0x000fe200000000ff */
[-C--:B------:R-:W-:Y:S01]  /*1c720*/  FMUL R227, R227, R2.reuse ;  /* 0x00000002e3e37220 */ /* 0x080fe20000400000 */
[-C--:B------:R-:W-:Y:S01]  /*1c730*/  FMUL R228, R228, R2.reuse ;  /* 0x00000002e4e47220 */ /* 0x080fe20000400000 */
[----:B------:R-:W-:Y:S01]  /*1c740*/  FMUL R229, R229, R2 ;  /* 0x00000002e5e57220 */ /* 0x000fe20000400000 */
[----:B------:R-:W-:Y:S02]  /*1c750*/  F2FP.F16.F32.PACK_AB R226, RZ, R226 ;  /* 0x000000e2ffe2723e */ /* 0x000fe400000000ff */
[----:B------:R-:W-:-:S02]  /*1c760*/  F2FP.F16.F32.PACK_AB R227, RZ, R227 ;  /* 0x000000e3ffe3723e */ /* 0x000fc400000000ff */
[----:B------:R-:W-:Y:S02]  /*1c770*/  F2FP.F16.F32.PACK_AB R228, RZ, R228 ;  /* 0x000000e4ffe4723e */ /* 0x000fe400000000ff */
[----:B------:R-:W-:Y:S01]  /*1c780*/  F2FP.F16.F32.PACK_AB R229, RZ, R229 ;  /* 0x000000e5ffe5723e */ /* 0x000fe200000000ff */
[-C--:B------:R-:W-:Y:S01]  /*1c790*/  FMUL R230, R230, R2.reuse ;  /* 0x00000002e6e67220 */ /* 0x080fe20000400000 */
[-C--:B------:R-:W-:Y:S01]  /*1c7a0*/  FMUL R231, R231, R2.reuse ;  /* 0x00000002e7e77220 */ /* 0x080fe20000400000 */
[-C--:B------:R-:W-:Y:S01]  /*1c7b0*/  FMUL R200, R200, R2.reuse ;  /* 0x00000002c8c87220 */ /* 0x080fe20000400000 */
[-C--:B------:R-:W-:Y:S01]  /*1c7c0*/  FMUL R201, R201, R2.reuse ;  /* 0x00000002c9c97220 */ /* 0x080fe20000400000 */
[----:B------:R-:W-:Y:S01]  /*1c7d0*/  FMUL R202, R202, R2 ;  /* 0x00000002caca7220 */ /* 0x000fe20000400000 */
[----:B------:R-:W-:Y:S02]  /*1c7e0*/  F2FP.F16.F32.PACK_AB R230, RZ, R230 ;  /* 0x000000e6ffe6723e */ /* 0x000fe400000000ff */
[----:B------:R-:W-:-:S02]  /*1c7f0*/  F2FP.F16.F32.PACK_AB R231, RZ, R231 ;  /* 0x000000e7ffe7723e */ /* 0x000fc400000000ff */
[----:B------:R-:W-:Y:S02]  /*1c800*/  F2FP.F16.F32.PACK_AB R200, RZ, R200 ;  /* 0x000000c8ffc8723e */ /* 0x000fe400000000ff */
[----:B------:R-:W-:Y:S02]  /*1c810*/  F2FP.F16.F32.PACK_AB R201, RZ, R201 ;  /* 0x000000c9ffc9723e */ /* 0x000fe400000000ff */
[----:B------:R-:W-:Y:S01]  /*1c820*/  F2FP.F16.F32.PACK_AB R202, RZ, R202 ;  /* 0x000000caffca723e */ /* 0x000fe200000000ff */
[----:B------:R-:W-:-:S05]  /*1c830*/  FMUL R203, R203, R2 ;  /* 0x00000002cbcb7220 */ /* 0x000fca0000400000 */
[----:B------:R-:W-:Y:S01]  /*1c840*/  F2FP.F16.F32.PACK_AB R203, RZ, R203 ;  /* 0x000000cbffcb723e */ /* 0x000fe200000000ff */
[----:B--2---:R-:W-:-:S05]  /*1c850*/  FMUL R19, R18, R2 ;  /* 0x0000000212137220 */ /* 0x004fca0000400000 */
[----:B------:R-:W-:Y:S01]  /*1c860*/  F2FP.F16.F32.PACK_AB R19, RZ, R19 ;  /* 0x00000013ff13723e */ /* 0x000fe200000000ff */
[----:B------:R-:W-:-:S04]  /*1c870*/  FMUL R18, R234, R2 ;  /* 0x00000002ea127220 */ /* 0x000fc80000400000 */
[----:B------:R1:W-:Y:S01]  /*1c880*/  @P6 STG.E.U16 desc[UR46][R8.64+0x62], R19 ;  /* 0x0000621308006986 */ /* 0x0003e2000c10152e */
[----:B------:R-:W-:Y:S02]  /*1c890*/  ISETP.GT.AND P6, PT, R0, 0x100, P1 ;  /* 0x000001000000780c */ /* 0x000fe40000fc4270 */
[----:B------:R-:W-:-:S04]  /*1c8a0*/  F2FP.F16.F32.PACK_AB R18, RZ, R18 ;  /* 0x00000012ff12723e */ /* 0x000fc800000000ff */
[----:B------:R-:W-:Y:S01]  /*1c8b0*/  PRMT R23, R18, 0x7610, R23 ;  /* 0x0000761012177816 */ /* 0x000fe20000000017 */
[----:B------:R-:W-:-:S06]  /*1c8c0*/  FMUL R18, R233, R2 ;  /* 0x00000002e9127220 */ /* 0x000fcc0000400000 */
[----:B------:R2:W-:Y:S01]  /*1c8d0*/  @P6 STG.E.U16 desc[UR46][R4.64+0x70], R23 ;  /* 0x0000701704006986 */ /* 0x0005e2000c10152e */
[----:B------:R-:W-:-:S04]  /*1c8e0*/  ISETP.GT.AND P6, PT, R3, 0x39, PT ;  /* 0x000000390300780c */ /* 0x000fc80003fc4270 */
[----:B------:R-:W-:Y:S02]  /*1c8f0*/  ISETP.GT.AND P6, PT, R0, 0x100, P6 ;  /* 0x000001000000780c */ /* 0x000fe400037c4270 */
[----:B------:R-:W-:-:S04]  /*1c900*/  F2FP.F16.F32.PACK_AB R18, RZ, R18 ;  /* 0x00000012ff12723e */ /* 0x000fc800000000ff */
[----:B0-----:R-:W-:Y:S01]  /*1c910*/  PRMT R22, R18, 0x7610, R22 ;  /* 0x0000761012167816 */ /* 0x001fe20000000016 */
[----:B----4-:R-:W-:-:S06]  /*1c920*/  FMUL R18, R232, R2 ;  /* 0x00000002e8127220 */ /* 0x010fcc0000400000 */
[----:B------:R-:W-:Y:S01]  /*1c930*/  @P6 STG.E.U16 desc[UR46][R4.64+0x72], R22 ;  /* 0x0000721604006986 */ /* 0x000fe2000c10152e */
[----:B------:R-:W-:Y:S02]  /*1c940*/  ISETP.GT.AND P6, PT, R0, 0x108, P1 ;  /* 0x000001080000780c */ /* 0x000fe40000fc4270 */
[----:B------:R-:W-:-:S04]  /*1c950*/  F2FP.F16.F32.PACK_AB R18, RZ, R18 ;  /* 0x00000012ff12723e */ /* 0x000fc800000000ff */
[----:B-1----:R-:W-:Y:S01]  /*1c960*/  PRMT R19, R18, 0x7610, R19 ;  /* 0x0000761012137816 */ /* 0x002fe20000000013 */
[----:B-----5:R-:W-:-:S06]  /*1c970*/  FMUL R18, R235, R2 ;  /* 0x00000002eb127220 */ /* 0x020fcc0000400000 */
[----:B------:R0:W-:Y:S01]  /*1c980*/  @P6 STG.E.U16 desc[UR46][R8.64+0x70], R19 ;  /* 0x0000701308006986 */ /* 0x0001e2000c10152e */
[----:B------:R-:W-:-:S04]  /*1c990*/  ISETP.GT.AND P6, PT, R3, 0x39, PT ;  /* 0x000000390300780c */ /* 0x000fc80003fc4270 */
[----:B------:R-:W-:Y:S02]  /*1c9a0*/  ISETP.GT.AND P6, PT, R0, 0x108, P6 ;  /* 0x000001080000780c */ /* 0x000fe400037c4270 */
[----:B------:R-:W-:-:S04]  /*1c9b0*/  F2FP.F16.F32.PACK_AB R18, RZ, R18 ;  /* 0x00000012ff12723e */ /* 0x000fc800000000ff */
[----:B--2---:R-:W-:-:S07]  /*1c9c0*/  PRMT R23, R18, 0x7610, R23 ;  /* 0x0000761012177816 */ /* 0x004fce0000000017 */
[----:B------:R1:W-:Y:S01]  /*1c9d0*/  @P6 STG.E.U16 desc[UR46][R8.64+0x72], R23 ;  /* 0x0000721708006986 */ /* 0x0003e2000c10152e */
[----:B------:R-:W-:-:S04]  /*1c9e0*/  IADD3 R18, P6, R4, UR13, RZ ;  /* 0x0000000d04127c10 */ /* 0x000fc8000ffde0ff */
[----:B0-----:R-:W-:Y:S02]  /*1c9f0*/  IADD3.X R19, R5, UR12, RZ, P6, !PT ;  /* 0x0000000c05137c10 */ /* 0x001fe4000b7fe4ff */
[----:B------:R-:W-:-:S04]  /*1ca00*/  ISETP.GT.AND P6, PT, R3, 0x20, PT ;  /* 0x000000200300780c */ /* 0x000fc80003fc4270 */
[----:B------:R-:W-:-:S13]  /*1ca10*/  ISETP.GT.AND P6, PT, R0, 0x180, P6 ;  /* 0x000001800000780c */ /* 0x000fda00037c4270 */
[----:B------:R0:W-:Y:S01]  /*1ca20*/  @P6 STG.E.U16 desc[UR46][R18.64+0x40], R216 ;  /* 0x000040d812006986 */ /* 0x0001e2000c10152e */
[C---:B------:R-:W-:Y:S02]  /*1ca30*/  ISETP.GT.AND P6, PT, R0.reuse, 0x180, P5 ;  /* 0x000001800000780c */ /* 0x040fe40002fc4270 */
[----:B------:R-:W-:-:S11]  /*1ca40*/  ISETP.GT.AND P5, PT, R0, 0x188, P5 ;  /* 0x000001880000780c */ /* 0x000fd60002fa4270 */
[----:B------:R0:W-:Y:S01]  /*1ca50*/  @P6 STG.E.U16 desc[UR46][R18.64+0x42], R217 ;  /* 0x000042d912006986 */ /* 0x0001e2000c10152e */
[----:B------:R-:W-:-:S04]  /*1ca60*/  IADD3 R22, P6, R18, UR11, RZ ;  /* 0x0000000b12167c10 */ /* 0x000fc8000ffde0ff */
[----:B-1----:R-:W-:Y:S02]  /*1ca70*/  IADD3.X R23, R19, UR5, RZ, P6, !PT ;  /* 0x0000000513177c10 */ /* 0x002fe4000b7fe4ff */
[----:B------:R-:W-:-:S04]  /*1ca80*/  ISETP.GT.AND P6, PT, R3, 0x20, PT ;  /* 0x000000200300780c */ /* 0x000fc80003fc4270 */
[----:B------:R-:W-:-:S13]  /*1ca90*/  ISETP.GT.AND P6, PT, R0, 0x188, P6 ;  /* 0x000001880000780c */ /* 0x000fda00037c4270 */
[----:B------:R0:W-:Y:S04]  /*1caa0*/  @P6 STG.E.U16 desc[UR46][R22.64+0x40], R218 ;  /* 0x000040da16006986 */ /* 0x0001e8000c10152e */
[----:B------:R0:W-:Y:S01]  /*1cab0*/  @P5 STG.E.U16 desc[UR46][R20.64+0x42], R219 ;  /* 0x000042db14005986 */ /* 0x0001e2000c10152e */
[C---:B------:R-:W-:Y:S02]  /*1cac0*/  ISETP.GT.AND P5, PT, R0.reuse, 0x180, P4 ;  /* 0x000001800000780c */ /* 0x040fe400027a4270 */
[----:B------:R-:W-:-:S11]  /*1cad0*/  ISETP.GT.AND P4, PT, R0, 0x188, P4 ;  /* 0x000001880000780c */ /* 0x000fd60002784270 */
[----:B------:R0:W-:Y:S01]  /*1cae0*/  @P5 STG.E.U16 desc[UR46][R18.64+0x50], R220 ;  /* 0x000050dc12005986 */ /* 0x0001e2000c10152e */
[C---:B------:R-:W-:Y:S02]  /*1caf0*/  ISETP.GT.AND P5, PT, R0.reuse, 0x180, P3 ;  /* 0x000001800000780c */ /* 0x040fe40001fa4270 */
[----:B------:R-:W-:-:S11]  /*1cb00*/  ISETP.GT.AND P3, PT, R0, 0x188, P3 ;  /* 0x000001880000780c */ /* 0x000fd60001f64270 */
[----:B------:R0:W-:Y:S04]  /*1cb10*/  @P5 STG.E.U16 desc[UR46][R18.64+0x52], R221 ;  /* 0x000052dd12005986 */ /* 0x0001e8000c10152e */
[----:B------:R0:W-:Y:S01]  /*1cb20*/  @P4 STG.E.U16 desc[UR46][R22.64+0x50], R222 ;  /* 0x000050de16004986 */ /* 0x0001e2000c10152e */
[C---:B------:R-:W-:Y:S02]  /*1cb30*/  ISETP.GT.AND P4, PT, R0.reuse, 0x180, P2 ;  /* 0x000001800000780c */ /* 0x040fe40001784270 */
[C---:B------:R-:W-:Y:S02]  /*1cb40*/  ISETP.GT.AND P5, PT, R0.reuse, 0x180, P0 ;  /* 0x000001800000780c */ /* 0x040fe400007a4270 */
[C---:B------:R-:W-:Y:S02]  /*1cb50*/  ISETP.GT.AND P2, PT, R0.reuse, 0x188, P2 ;  /* 0x000001880000780c */ /* 0x040fe40001744270 */
[----:B------:R-:W-:Y:S01]  /*1cb60*/  ISETP.GT.AND P6, PT, R3, 0x39, PT ;  /* 0x000000390300780c */ /* 0x000fe20003fc4270 */
[----:B------:R0:W-:Y:S01]  /*1cb70*/  @P3 STG.E.U16 desc[UR46][R22.64+0x52], R223 ;  /* 0x000052df16003986 */ /* 0x0001e2000c10152e */
[----:B------:R-:W-:-:S02]  /*1cb80*/  ISETP.GT.AND P0, PT, R0, 0x188, P0 ;  /* 0x000001880000780c */ /* 0x000fc40000704270 */
[----:B------:R-:W-:-:S03]  /*1cb90*/  ISETP.GT.AND P3, PT, R0, 0x180, P1 ;  /* 0x000001800000780c */ /* 0x000fc60000f64270 */
[----:B------:R0:W-:Y:S01]  /*1cba0*/  @P4 STG.E.U16 desc[UR46][R18.64+0x60], R224 ;  /* 0x000060e012004986 */ /* 0x0001e2000c10152e */
[----:B------:R-:W-:-:S03]  /*1cbb0*/  ISETP.GT.AND P4, PT, R0, 0x180, P6 ;  /* 0x000001800000780c */ /* 0x000fc60003784270 */
[----:B------:R0:W-:Y:S01]  /*1cbc0*/  @P5 STG.E.U16 desc[UR46][R18.64+0x62], R225 ;  /* 0x000062e112005986 */ /* 0x0001e2000c10152e */
[----:B------:R-:W-:-:S03]  /*1cbd0*/  ISETP.GT.AND P1, PT, R0, 0x188, P1 ;  /* 0x000001880000780c */ /* 0x000fc60000f24270 */
[----:B------:R0:W-:Y:S01]  /*1cbe0*/  @P2 STG.E.U16 desc[UR46][R22.64+0x60], R226 ;  /* 0x000060e216002986 */ /* 0x0001e2000c10152e */
[C---:B------:R-:W-:Y:S02]  /*1cbf0*/  ISETP.GT.AND P2, PT, R3.reuse, 0x39, PT ;  /* 0x000000390300780c */ /* 0x040fe40003f44270 */
[C---:B------:R-:W-:Y:S02]  /*1cc00*/  ISETP.GT.AND P6, PT, R3.reuse, 0x40, PT ;  /* 0x000000400300780c */ /* 0x040fe40003fc4270 */
[----:B------:R-:W-:Y:S01]  /*1cc10*/  ISETP.GT.AND P5, PT, R3, 0x41, PT ;  /* 0x000000410300780c */ /* 0x000fe20003fa4270 */
[----:B------:R0:W-:Y:S01]  /*1cc20*/  @P0 STG.E.U16 desc[UR46][R22.64+0x62], R227 ;  /* 0x000062e316000986 */ /* 0x0001e2000c10152e */
[C---:B------:R-:W-:Y:S02]  /*1cc30*/  ISETP.GT.AND P0, PT, R0.reuse, 0x188, P2 ;  /* 0x000001880000780c */ /* 0x040fe40001704270 */
[C---:B------:R-:W-:Y:S01]  /*1cc40*/  ISETP.GT.AND P2, PT, R0.reuse, RZ, P6 ;  /* 0x000000ff0000720c */ /* 0x040fe20003744270 */
[----:B------:R0:W-:Y:S01]  /*1cc50*/  @P3 STG.E.U16 desc[UR46][R18.64+0x70], R228 ;  /* 0x000070e412003986 */ /* 0x0001e2000c10152e */
[----:B------:R-:W-:-:S03]  /*1cc60*/  ISETP.GT.AND P3, PT, R0, RZ, P5 ;  /* 0x000000ff0000720c */ /* 0x000fc60002f64270 */
[----:B------:R0:W-:Y:S01]  /*1cc70*/  @P4 STG.E.U16 desc[UR46][R18.64+0x72], R229 ;  /* 0x000072e512004986 */ /* 0x0001e2000c10152e */
[----:B------:R-:W-:-:S03]  /*1cc80*/  ISETP.GT.AND P4, PT, R0, 0x8, P6 ;  /* 0x000000080000780c */ /* 0x000fc60003784270 */
[----:B------:R0:W-:Y:S01]  /*1cc90*/  @P1 STG.E.U16 desc[UR46][R22.64+0x70], R230 ;  /* 0x000070e616001986 */ /* 0x0001e2000c10152e */
[----:B------:R-:W-:-:S03]  /*1cca0*/  ISETP.GT.AND P1, PT, R0, 0x8, P5 ;  /* 0x000000080000780c */ /* 0x000fc60002f24270 */
[----:B------:R0:W-:Y:S04]  /*1ccb0*/  @P0 STG.E.U16 desc[UR46][R22.64+0x72], R231 ;  /* 0x000072e716000986 */ /* 0x0001e8000c10152e */
[----:B------:R0:W-:Y:S04]  /*1ccc0*/  @P2 STG.E.U16 desc[UR46][R12.64+0x80], R200 ;  /* 0x000080c80c002986 */ /* 0x0001e8000c10152e */
[----:B------:R0:W-:Y:S01]  /*1ccd0*/  @P3 STG.E.U16 desc[UR46][R12.64+0x82], R201 ;  /* 0x000082c90c003986 */ /* 0x0001e2000c10152e */
[----:B------:R-:W-:-:S03]  /*1cce0*/  ISETP.GT.AND P3, PT, R3, 0x49, PT ;  /* 0x000000490300780c */ /* 0x000fc60003f64270 */
[----:B------:R0:W-:Y:S01]  /*1ccf0*/  @P4 STG.E.U16 desc[UR46][R14.64+0x80], R202 ;  /* 0x000080ca0e004986 */ /* 0x0001e2000c10152e */
[----:B------:R-:W-:Y:S02]  /*1cd00*/  ISETP.GT.AND P4, PT, R3, 0x48, PT ;  /* 0x000000480300780c */ /* 0x000fe40003f84270 */
[C---:B------:R-:W-:Y:S02]  /*1cd10*/  ISETP.GT.AND P2, PT, R0.reuse, RZ, P3 ;  /* 0x000000ff0000720c */ /* 0x040fe40001f44270 */
[----:B------:R-:W-:Y:S01]  /*1cd20*/  ISETP.GT.AND P0, PT, R0, RZ, P4 ;  /* 0x000000ff0000720c */ /* 0x000fe20002704270 */
[-C--:B------:R-:W-:Y:S01]  /*1cd30*/  FMUL R204, R204, R2.reuse ;  /* 0x00000002cccc7220 */ /* 0x080fe20000400000 */
[-C--:B------:R-:W-:Y:S01]  /*1cd40*/  FMUL R205, R205, R2.reuse ;  /* 0x00000002cdcd7220 */ /* 0x080fe20000400000 */
[----:B------:R0:W-:Y:S01]  /*1cd50*/  @P1 STG.E.U16 desc[UR46][R14.64+0x82], R203 ;  /* 0x000082cb0e001986 */ /* 0x0001e2000c10152e */
[----:B------:R-:W-:Y:S01]  /*1cd60*/  ISETP.GT.AND P1, PT, R0, 0x8, P4 ;  /* 0x000000080000780c */ /* 0x000fe20002724270 */
[----:B------:R-:W-:Y:S01]  /*1cd70*/  FMUL R206, R206, R2 ;  /* 0x00000002cece7220 */ /* 0x000fe20000400000 */
[----:B------:R-:W-:-:S02]  /*1cd80*/  F2FP.F16.F32.PACK_AB R204, RZ, R204 ;  /* 0x000000ccffcc723e */ /* 0x000fc400000000ff */
[----:B------:R-:W-:Y:S02]  /*1cd90*/  F2FP.F16.F32.PACK_AB R205, RZ, R205 ;  /* 0x000000cdffcd723e */ /* 0x000fe400000000ff */
[----:B------:R-:W-:-:S03]  /*1cda0*/  F2FP.F16.F32.PACK_AB R206, RZ, R206 ;  /* 0x000000ceffce723e */ /* 0x000fc600000000ff */
[----:B------:R0:W-:Y:S01]  /*1cdb0*/  @P0 STG.E.U16 desc[UR46][R12.64+0x90], R204 ;  /* 0x000090cc0c000986 */ /* 0x0001e2000c10152e */
[----:B------:R-:W-:-:S03]  /*1cdc0*/  ISETP.GT.AND P0, PT, R0, 0x8, P3 ;  /* 0x000000080000780c */ /* 0x000fc60001f04270 */
[----:B------:R0:W-:Y:S01]  /*1cdd0*/  @P2 STG.E.U16 desc[UR46][R12.64+0x92], R205 ;  /* 0x000092cd0c002986 */ /* 0x0001e2000c10152e */
[----:B------:R-:W-:Y:S01]  /*1cde0*/  ISETP.GT.AND P2, PT, R3, 0x50, PT ;  /* 0x000000500300780c */ /* 0x000fe20003f44270 */
[-C--:B------:R-:W-:Y:S02]  /*1cdf0*/  FMUL R207, R207, R2.reuse ;  /* 0x00000002cfcf7220 */ /* 0x080fe40000400000 */
[----:B------:R0:W-:Y:S01]  /*1ce00*/  @P1 STG.E.U16 desc[UR46][R14.64+0x90], R206 ;  /* 0x000090ce0e001986 */ /* 0x0001e2000c10152e */
[----:B------:R-:W-:Y:S01]  /*1ce10*/  ISETP.GT.AND P1, PT, R0, RZ, P2 ;  /* 0x000000ff0000720c */ /* 0x000fe20001724270 */
[----:B------:R-:W-:Y:S01]  /*1ce20*/  FMUL R208, R208, R2 ;  /* 0x00000002d0d07220 */ /* 0x000fe20000400000 */
[----:B------:R-:W-:-:S04]  /*1ce30*/  F2FP.F16.F32.PACK_AB R207, RZ, R207 ;  /* 0x000000cfffcf723e */ /* 0x000fc800000000ff */
[----:B------:R-:W-:Y:S01]  /*1ce40*/  F2FP.F16.F32.PACK_AB R208, RZ, R208 ;  /* 0x000000d0ffd0723e */ /* 0x000fe200000000ff */
[----:B------:R0:W-:Y:S01]  /*1ce50*/  @P0 STG.E.U16 desc[UR46][R14.64+0x92], R207 ;  /* 0x000092cf0e000986 */ /* 0x0001e2000c10152e */
[----:B------:R-:W-:Y:S01]  /*1ce60*/  ISETP.GT.AND P0, PT, R3, 0x51, PT ;  /* 0x000000510300780c */ /* 0x000fe20003f04270 */
[----:B------:R-:W-:-:S04]  /*1ce70*/  FMUL R209, R209, R2 ;  /* 0x00000002d1d17220 */ /* 0x000fc80000400000 */
[----:B------:R0:W-:Y:S01]  /*1ce80*/  @P1 STG.E.U16 desc[UR46][R12.64+0xa0], R208 ;  /* 0x0000a0d00c001986 */ /* 0x0001e2000c10152e */
[----:B------:R-:W-:Y:S02]  /*1ce90*/  ISETP.GT.AND P1, PT, R0, RZ, P0 ;  /* 0x000000ff0000720c */ /* 0x000fe40000724270 */
[----:B------:R-:W-:Y:S01]  /*1cea0*/  F2FP.F16.F32.PACK_AB R209, RZ, R209 ;  /* 0x000000d1ffd1723e */ /* 0x000fe200000000ff */
[----:B------:R-:W-:-:S10]  /*1ceb0*/  FMUL R210, R210, R2 ;  /* 0x00000002d2d27220 */ /* 0x000fd40000400000 */
[----:B------:R0:W-:Y:S01]  /*1cec0*/  @P1 STG.E.U16 desc[UR46][R12.64+0xa2], R209 ;  /* 0x0000a2d10c001986 */ /* 0x0001e2000c10152e */
[----:B------:R-:W-:Y:S02]  /*1ced0*/  ISETP.GT.AND P1, PT, R0, 0x8, P2 ;  /* 0x000000080000780c */ /* 0x000fe40001724270 */
[----:B------:R-:W-:Y:S01]  /*1cee0*/  F2FP.F16.F32.PACK_AB R210, RZ, R210 ;  /* 0x000000d2ffd2723e */ /* 0x000fe200000000ff */
[----:B------:R-:W-:-:S10]  /*1cef0*/  FMUL R211, R211, R2 ;  /* 0x00000002d3d37220 */ /* 0x000fd40000400000 */
[----:B------:R0:W-:Y:S01]  /*1cf00*/  @P1 STG.E.U16 desc[UR46][R14.64+0xa0], R210 ;  /* 0x0000a0d20e001986 */ /* 0x0001e2000c10152e */
[----:B------:R-:W-:Y:S02]  /*1cf10*/  ISETP.GT.AND P1, PT, R0, 0x8, P0 ;  /* 0x000000080000780c */ /* 0x000fe40000724270 */
[----:B------:R-:W-:Y:S01]  /*1cf20*/  F2FP.F16.F32.PACK_AB R211, RZ, R211 ;  /* 0x000000d3ffd3723e */ /* 0x000fe200000000ff */
[----:B------:R-:W-:-:S10]  /*1cf30*/  FMUL R212, R212, R2 ;  /* 0x00000002d4d47220 */ /* 0x000fd40000400000 */
[----:B------:R0:W-:Y:S01]  /*1cf40*/  @P1 STG.E.U16 desc[UR46][R14.64+0xa2], R211 ;  /* 0x0000a2d30e001986 */ /* 0x0001e2000c10152e */
[----:B------:R-:W-:-:S04]  /*1cf50*/  ISETP.GT.AND P1, PT, R3, 0x58, PT ;  /* 0x000000580300780c */ /* 0x000fc80003f24270 */
[----:B------:R-:W-:Y:S02]  /*1cf60*/  ISETP.GT.AND P6, PT, R0, RZ, P1 ;  /* 0x000000ff0000720c */ /* 0x000fe40000fc4270 */
        /* <DEDUP_REMOVED lines=156> */
[-C--:B------:R-:W-:Y:S01]  /*1d930*/  FMUL R153, R153, R2.reuse ;  /* 0x0000000299997220 */ /* 0x080fe20000400000 */
[----:B------:R-:W-:-:S09]  /*1d940*/  FMUL R155, R155, R2 ;  /* 0x000000029b9b7220 */ /* 0x000fd20000400000 */
[----:B------:R0:W-:Y:S01]  /*1d950*/  @P6 STG.E.U16 desc[UR46][R18.64+0x80], R152 ;  /* 0x0000809812006986 */ /* 0x0001e2000c10152e */
[C---:B------:R-:W-:Y:S02]  /*1d960*/  ISETP.GT.AND P6, PT, R0.reuse, 0x180, P5 ;  /* 0x000001800000780c */ /* 0x040fe40002fc4270 */
[----:B------:R-:W-:Y:S02]  /*1d970*/  ISETP.GT.AND P5, PT, R0, 0x188, P5 ;  /* 0x000001880000780c */ /* 0x000fe40002fa4270 */
[----:B------:R-:W-:Y:S02]  /*1d980*/  F2FP.F16.F32.PACK_AB R153, RZ, R153 ;  /* 0x00000099ff99723e */ /* 0x000fe400000000ff */
[----:B------:R-:W-:-:S07]  /*1d990*/  F2FP.F16.F32.PACK_AB R155, RZ, R155 ;  /* 0x0000009bff9b723e */ /* 0x000fce00000000ff */
[----:B------:R0:W-:Y:S01]  /*1d9a0*/  @P6 STG.E.U16 desc[UR46][R18.64+0x82], R153 ;  /* 0x0000829912006986 */ /* 0x0001e2000c10152e */
[----:B------:R-:W-:-:S03]  /*1d9b0*/  ISETP.GT.AND P6, PT, R3, 0x40, PT ;  /* 0x000000400300780c */ /* 0x000fc60003fc4270 */
[----:B------:R0:W-:Y:S01]  /*1d9c0*/  @P5 STG.E.U16 desc[UR46][R22.64+0x82], R155 ;  /* 0x0000829b16005986 */ /* 0x0001e2000c10152e */
[C---:B------:R-:W-:Y:S02]  /*1d9d0*/  ISETP.GT.AND P6, PT, R0.reuse, 0x188, P6 ;  /* 0x000001880000780c */ /* 0x040fe400037c4270 */
[----:B------:R-:W-:Y:S01]  /*1d9e0*/  ISETP.GT.AND P5, PT, R0, 0x180, P4 ;  /* 0x000001800000780c */ /* 0x000fe200027a4270 */
[-C--:B------:R-:W-:Y:S01]  /*1d9f0*/  FMUL R154, R154, R2.reuse ;  /* 0x000000029a9a7220 */ /* 0x080fe20000400000 */
[----:B------:R-:W-:-:S04]  /*1da00*/  FMUL R156, R156, R2 ;  /* 0x000000029c9c7220 */ /* 0x000fc80000400000 */
[----:B------:R-:W-:Y:S02]  /*1da10*/  F2FP.F16.F32.PACK_AB R154, RZ, R154 ;  /* 0x0000009aff9a723e */ /* 0x000fe400000000ff */
[----:B------:R-:W-:-:S03]  /*1da20*/  F2FP.F16.F32.PACK_AB R156, RZ, R156 ;  /* 0x0000009cff9c723e */ /* 0x000fc600000000ff */
[----:B------:R0:W-:Y:S01]  /*1da30*/  @P6 STG.E.U16 desc[UR46][R22.64+0x80], R154 ;  /* 0x0000809a16006986 */ /* 0x0001e2000c10152e */
[----:B------:R-:W-:-:S03]  /*1da40*/  ISETP.GT.AND P4, PT, R0, 0x188, P4 ;  /* 0x000001880000780c */ /* 0x000fc60002784270 */
[----:B------:R0:W-:Y:S01]  /*1da50*/  @P5 STG.E.U16 desc[UR46][R18.64+0x90], R156 ;  /* 0x0000909c12005986 */ /* 0x0001e2000c10152e */
[----:B------:R-:W-:Y:S01]  /*1da60*/  ISETP.GT.AND P5, PT, R0, 0x180, P3 ;  /* 0x000001800000780c */ /* 0x000fe20001fa4270 */
[-C--:B------:R-:W-:Y:S01]  /*1da70*/  FMUL R157, R157, R2.reuse ;  /* 0x000000029d9d7220 */ /* 0x080fe20000400000 */
[----:B------:R-:W-:-:S04]  /*1da80*/  FMUL R158, R158, R2 ;  /* 0x000000029e9e7220 */ /* 0x000fc80000400000 */
[----:B------:R-:W-:Y:S02]  /*1da90*/  F2FP.F16.F32.PACK_AB R157, RZ, R157 ;  /* 0x0000009dff9d723e */ /* 0x000fe400000000ff */
[----:B------:R-:W-:Y:S02]  /*1daa0*/  F2FP.F16.F32.PACK_AB R158, RZ, R158 ;  /* 0x0000009eff9e723e */ /* 0x000fe400000000ff */
[----:B------:R-:W-:-:S03]  /*1dab0*/  ISETP.GT.AND P3, PT, R0, 0x188, P3 ;  /* 0x000001880000780c */ /* 0x000fc60001f64270 */
[----:B------:R0:W-:Y:S01]  /*1dac0*/  @P5 STG.E.U16 desc[UR46][R18.64+0x92], R157 ;  /* 0x0000929d12005986 */ /* 0x0001e2000c10152e */
[----:B------:R-:W-:-:S03]  /*1dad0*/  FMUL R159, R159, R2 ;  /* 0x000000029f9f7220 */ /* 0x000fc60000400000 */
[----:B------:R0:W-:Y:S01]  /*1dae0*/  @P4 STG.E.U16 desc[UR46][R22.64+0x90], R158 ;  /* 0x0000909e16004986 */ /* 0x0001e2000c10152e */
[----:B------:R-:W-:Y:S01]  /*1daf0*/  ISETP.GT.AND P4, PT, R0, 0x180, P2 ;  /* 0x000001800000780c */ /* 0x000fe20001784270 */
[----:B------:R-:W-:Y:S01]  /*1db00*/  FMUL R160, R160, R2 ;  /* 0x00000002a0a07220 */ /* 0x000fe20000400000 */
[----:B------:R-:W-:Y:S02]  /*1db10*/  F2FP.F16.F32.PACK_AB R159, RZ, R159 ;  /* 0x0000009fff9f723e */ /* 0x000fe400000000ff */
[C---:B------:R-:W-:Y:S02]  /*1db20*/  ISETP.GT.AND P5, PT, R0.reuse, 0x180, P0 ;  /* 0x000001800000780c */ /* 0x040fe400007a4270 */
[----:B------:R-:W-:Y:S02]  /*1db30*/  F2FP.F16.F32.PACK_AB R160, RZ, R160 ;  /* 0x000000a0ffa0723e */ /* 0x000fe400000000ff */
[----:B------:R-:W-:Y:S01]  /*1db40*/  ISETP.GT.AND P2, PT, R0, 0x188, P2 ;  /* 0x000001880000780c */ /* 0x000fe20001744270 */
[-C--:B------:R-:W-:Y:S01]  /*1db50*/  FMUL R161, R161, R2.reuse ;  /* 0x00000002a1a17220 */ /* 0x080fe20000400000 */
[----:B------:R-:W-:Y:S01]  /*1db60*/  ISETP.GT.AND P6, PT, R3, 0x59, PT ;  /* 0x000000590300780c */ /* 0x000fe20003fc4270 */
[----:B------:R-:W-:Y:S01]  /*1db70*/  FMUL R162, R162, R2 ;  /* 0x00000002a2a27220 */ /* 0x000fe20000400000 */
[----:B------:R0:W-:Y:S01]  /*1db80*/  @P3 STG.E.U16 desc[UR46][R22.64+0x92], R159 ;  /* 0x0000929f16003986 */ /* 0x0001e2000c10152e */
[----:B------:R-:W-:-:S02]  /*1db90*/  ISETP.GT.AND P0, PT, R0, 0x188, P0 ;  /* 0x000001880000780c */ /* 0x000fc40000704270 */
[C---:B------:R-:W-:Y:S01]  /*1dba0*/  ISETP.GT.AND P3, PT, R0.reuse, 0x180, P1 ;  /* 0x000001800000780c */ /* 0x040fe20000f64270 */
[----:B------:R0:W-:Y:S01]  /*1dbb0*/  @P4 STG.E.U16 desc[UR46][R18.64+0xa0], R160 ;  /* 0x0000a0a012004986 */ /* 0x0001e2000c10152e */
[----:B------:R-:W-:Y:S01]  /*1dbc0*/  ISETP.GT.AND P4, PT, R0, 0x180, P6 ;  /* 0x000001800000780c */ /* 0x000fe20003784270 */
[-C--:B------:R-:W-:Y:S01]  /*1dbd0*/  FMUL R163, R163, R2.reuse ;  /* 0x00000002a3a37220 */ /* 0x080fe20000400000 */
[----:B------:R-:W-:Y:S01]  /*1dbe0*/  F2FP.F16.F32.PACK_AB R161, RZ, R161 ;  /* 0x000000a1ffa1723e */ /* 0x000fe200000000ff */
[----:B------:R-:W-:Y:S01]  /*1dbf0*/  FMUL R164, R164, R2 ;  /* 0x00000002a4a47220 */ /* 0x000fe20000400000 */
[----:B------:R-:W-:Y:S01]  /*1dc00*/  F2FP.F16.F32.PACK_AB R162, RZ, R162 ;  /* 0x000000a2ffa2723e */ /* 0x000fe200000000ff */
[----:B------:R-:W-:Y:S01]  /*1dc10*/  FMUL R165, R165, R2 ;  /* 0x00000002a5a57220 */ /* 0x000fe20000400000 */
[----:B------:R-:W-:Y:S01]  /*1dc20*/  F2FP.F16.F32.PACK_AB R163, RZ, R163 ;  /* 0x000000a3ffa3723e */ /* 0x000fe200000000ff */
[----:B------:R0:W-:Y:S01]  /*1dc30*/  @P5 STG.E.U16 desc[UR46][R18.64+0xa2], R161 ;  /* 0x0000a2a112005986 */ /* 0x0001e2000c10152e */
[----:B------:R-:W-:-:S02]  /*1dc40*/  F2FP.F16.F32.PACK_AB R164, RZ, R164 ;  /* 0x000000a4ffa4723e */ /* 0x000fc400000000ff */
[----:B------:R-:W-:Y:S01]  /*1dc50*/  F2FP.F16.F32.PACK_AB R165, RZ, R165 ;  /* 0x000000a5ffa5723e */ /* 0x000fe200000000ff */
[----:B------:R0:W-:Y:S01]  /*1dc60*/  @P2 STG.E.U16 desc[UR46][R22.64+0xa0], R162 ;  /* 0x0000a0a216002986 */ /* 0x0001e2000c10152e */
[----:B------:R-:W-:Y:S02]  /*1dc70*/  ISETP.GT.AND P1, PT, R0, 0x188, P1 ;  /* 0x000001880000780c */ /* 0x000fe40000f24270 */
[C---:B------:R-:W-:Y:S02]  /*1dc80*/  ISETP.GT.AND P2, PT, R3.reuse, 0x59, PT ;  /* 0x000000590300780c */ /* 0x040fe40003f44270 */
[C---:B------:R-:W-:Y:S02]  /*1dc90*/  ISETP.GT.AND P6, PT, R3.reuse, 0x60, PT ;  /* 0x000000600300780c */ /* 0x040fe40003fc4270 */
[----:B------:R-:W-:Y:S01]  /*1dca0*/  ISETP.GT.AND P5, PT, R3, 0x61, PT ;  /* 0x000000610300780c */ /* 0x000fe20003fa4270 */
[----:B------:R-:W-:Y:S01]  /*1dcb0*/  FMUL R166, R166, R2 ;  /* 0x00000002a6a67220 */ /* 0x000fe20000400000 */
[----:B------:R0:W-:Y:S01]  /*1dcc0*/  @P0 STG.E.U16 desc[UR46][R22.64+0xa2], R163 ;  /* 0x0000a2a316000986 */ /* 0x0001e2000c10152e */
[----:B------:R-:W-:-:S02]  /*1dcd0*/  ISETP.GT.AND P0, PT, R0, 0x188, P2 ;  /* 0x000001880000780c */ /* 0x000fc40001704270 */
[C---:B------:R-:W-:Y:S01]  /*1dce0*/  ISETP.GT.AND P2, PT, R0.reuse, RZ, P6 ;  /* 0x000000ff0000720c */ /* 0x040fe20003744270 */
[----:B------:R0:W-:Y:S01]  /*1dcf0*/  @P3 STG.E.U16 desc[UR46][R18.64+0xb0], R164 ;  /* 0x0000b0a412003986 */ /* 0x0001e2000c10152e */
[C---:B------:R-:W-:Y:S01]  /*1dd00*/  ISETP.GT.AND P3, PT, R0.reuse, RZ, P5 ;  /* 0x000000ff0000720c */ /* 0x040fe20002f64270 */
[-C--:B------:R-:W-:Y:S02]  /*1dd10*/  FMUL R167, R167, R2.reuse ;  /* 0x00000002a7a77220 */ /* 0x080fe40000400000 */
[----:B------:R0:W-:Y:S01]  /*1dd20*/  @P4 STG.E.U16 desc[UR46][R18.64+0xb2], R165 ;  /* 0x0000b2a512004986 */ /* 0x0001e2000c10152e */
[----:B------:R-:W-:Y:S01]  /*1dd30*/  ISETP.GT.AND P4, PT, R0, 0x8, P6 ;  /* 0x000000080000780c */ /* 0x000fe20003784270 */
[----:B------:R-:W-:Y:S01]  /*1dd40*/  FMUL R136, R136, R2 ;  /* 0x0000000288887220 */ /* 0x000fe20000400000 */
[----:B------:R-:W-:Y:S01]  /*1dd50*/  F2FP.F16.F32.PACK_AB R166, RZ, R166 ;  /* 0x000000a6ffa6723e */ /* 0x000fe200000000ff */
[-C--:B------:R-:W-:Y:S01]  /*1dd60*/  FMUL R137, R137, R2.reuse ;  /* 0x0000000289897220 */ /* 0x080fe20000400000 */
[----:B------:R-:W-:Y:S01]  /*1dd70*/  FMUL R138, R138, R2 ;  /* 0x000000028a8a7220 */ /* 0x000fe20000400000 */
[----:B------:R-:W-:-:S02]  /*1dd80*/  F2FP.F16.F32.PACK_AB R167, RZ, R167 ;  /* 0x000000a7ffa7723e */ /* 0x000fc400000000ff */
[----:B------:R0:W-:Y:S01]  /*1dd90*/  @P1 STG.E.U16 desc[UR46][R22.64+0xb0], R166 ;  /* 0x0000b0a616001986 */ /* 0x0001e2000c10152e */
[----:B------:R-:W-:Y:S02]  /*1dda0*/  F2FP.F16.F32.PACK_AB R136, RZ, R136 ;  /* 0x00000088ff88723e */ /* 0x000fe400000000ff */
[----:B------:R-:W-:Y:S02]  /*1ddb0*/  F2FP.F16.F32.PACK_AB R137, RZ, R137 ;  /* 0x00000089ff89723e */ /* 0x000fe400000000ff */
[----:B------:R-:W-:Y:S02]  /*1ddc0*/  F2FP.F16.F32.PACK_AB R138, RZ, R138 ;  /* 0x0000008aff8a723e */ /* 0x000fe400000000ff */
[----:B------:R-:W-:Y:S01]  /*1ddd0*/  ISETP.GT.AND P1, PT, R0, 0x8, P5 ;  /* 0x000000080000780c */ /* 0x000fe20002f24270 */
[----:B------:R-:W-:Y:S01]  /*1dde0*/  FMUL R139, R139, R2 ;  /* 0x000000028b8b7220 */ /* 0x000fe20000400000 */
[----:B------:R0:W-:Y:S04]  /*1ddf0*/  @P0 STG.E.U16 desc[UR46][R22.64+0xb2], R167 ;  /* 0x0000b2a716000986 */ /* 0x0001e8000c10152e */
[----:B------:R0:W-:Y:S04]  /*1de00*/  @P2 STG.E.U16 desc[UR46][R12.64+0xc0], R136 ;  /* 0x0000c0880c002986 */ /* 0x0001e8000c10152e */
[----:B------:R0:W-:Y:S01]  /*1de10*/  @P3 STG.E.U16 desc[UR46][R12.64+0xc2], R137 ;  /* 0x0000c2890c003986 */ /* 0x0001e2000c10152e */
[----:B------:R-:W-:-:S03]  /*1de20*/  ISETP.GT.AND P3, PT, R3, 0x69, PT ;  /* 0x000000690300780c */ /* 0x000fc60003f64270 */
[----:B------:R0:W-:Y:S01]  /*1de30*/  @P4 STG.E.U16 desc[UR46][R14.64+0xc0], R138 ;  /* 0x0000c08a0e004986 */ /* 0x0001e2000c10152e */
[----:B------:R-:W-:Y:S02]  /*1de40*/  ISETP.GT.AND P4, PT, R3, 0x68, PT ;  /* 0x000000680300780c */ /* 0x000fe40003f84270 */
[----:B------:R-:W-:Y:S02]  /*1de50*/  F2FP.F16.F32.PACK_AB R139, RZ, R139 ;  /* 0x0000008bff8b723e */ /* 0x000fe400000000ff */
        /* <DEDUP_REMOVED lines=9> */
[----:B------:R-:W-:Y:S01]  /*1def0*/  F2FP.F16.F32.PACK_AB R142, RZ, R142 ;  /* 0x0000008eff8e723e */ /* 0x000fe200000000ff */
        /* <DEDUP_REMOVED lines=205> */
[----:B------:R-:W-:Y:S01]  /*1ebd0*/  FMUL R94, R94, R2 ;  /* 0x000000025e5e7220 */ /* 0x000fe20000400000 */
[----:B------:R-:W-:-:S03]  /*1ebe0*/  ISETP.GT.AND P3, PT, R0, 0x188, P3 ;  /* 0x000001880000780c */ /* 0x000fc60001f64270 */
[----:B------:R-:W-:Y:S02]  /*1ebf0*/  F2FP.F16.F32.PACK_AB R93, RZ, R93 ;  /* 0x0000005dff5d723e */ /* 0x000fe400000000ff */
[----:B------:R-:W-:Y:S01]  /*1ec00*/  F2FP.F16.F32.PACK_AB R94, RZ, R94 ;  /* 0x0000005eff5e723e */ /* 0x000fe200000000ff */
[----:B------:R-:W-:-:S04]  /*1ec10*/  FMUL R95, R95, R2 ;  /* 0x000000025f5f7220 */ /* 0x000fc80000400000 */
[----:B------:R0:W-:Y:S04]  /*1ec20*/  @P5 STG.E.U16 desc[UR46][R18.64+0xd2], R93 ;  /* 0x0000d25d12005986 */ /* 0x0001e8000c10152e */
[----:B------:R0:W-:Y:S01]  /*1ec30*/  @P4 STG.E.U16 desc[UR46][R22.64+0xd0], R94 ;  /* 0x0000d05e16004986 */ /* 0x0001e2000c10152e */
[----:B------:R-:W-:Y:S01]  /*1ec40*/  ISETP.GT.AND P4, PT, R0, 0x180, P2 ;  /* 0x000001800000780c */ /* 0x000fe20001784270 */
[-C--:B------:R-:W-:Y:S01]  /*1ec50*/  FMUL R96, R96, R2.reuse ;  /* 0x0000000260607220 */ /* 0x080fe20000400000 */
[----:B------:R-:W-:Y:S02]  /*1ec60*/  F2FP.F16.F32.PACK_AB R95, RZ, R95 ;  /* 0x0000005fff5f723e */ /* 0x000fe400000000ff */
[C---:B------:R-:W-:Y:S02]  /*1ec70*/  ISETP.GT.AND P5, PT, R0.reuse, 0x180, P0 ;  /* 0x000001800000780c */ /* 0x040fe400007a4270 */
[----:B------:R-:W-:Y:S01]  /*1ec80*/  ISETP.GT.AND P2, PT, R0, 0x188, P2 ;  /* 0x000001880000780c */ /* 0x000fe20001744270 */
[----:B------:R-:W-:Y:S01]  /*1ec90*/  FMUL R97, R97, R2 ;  /* 0x0000000261617220 */ /* 0x000fe20000400000 */
[----:B------:R-:W-:Y:S01]  /*1eca0*/  F2FP.F16.F32.PACK_AB R96, RZ, R96 ;  /* 0x00000060ff60723e */ /* 0x000fe200000000ff */
[----:B------:R-:W-:Y:S01]  /*1ecb0*/  FMUL R98, R98, R2 ;  /* 0x0000000262627220 */ /* 0x000fe20000400000 */
[----:B------:R0:W-:Y:S01]  /*1ecc0*/  @P3 STG.E.U16 desc[UR46][R22.64+0xd2], R95 ;  /* 0x0000d25f16003986 */ /* 0x0001e2000c10152e */
[----:B------:R-:W-:-:S02]  /*1ecd0*/  ISETP.GT.AND P0, PT, R0, 0x188, P0 ;  /* 0x000001880000780c */ /* 0x000fc40000704270 */
[----:B------:R-:W-:Y:S02]  /*1ece0*/  ISETP.GT.AND P6, PT, R3, 0x79, PT ;  /* 0x000000790300780c */ /* 0x000fe40003fc4270 */
[----:B------:R-:W-:Y:S01]  /*1ecf0*/  ISETP.GT.AND P3, PT, R0, 0x180, P1 ;  /* 0x000001800000780c */ /* 0x000fe20000f64270 */
[-C--:B------:R-:W-:Y:S01]  /*1ed00*/  FMUL R99, R99, R2.reuse ;  /* 0x0000000263637220 */ /* 0x080fe20000400000 */
[----:B------:R-:W-:Y:S01]  /*1ed10*/  F2FP.F16.F32.PACK_AB R97, RZ, R97 ;  /* 0x00000061ff61723e */ /* 0x000fe200000000ff */
[----:B------:R-:W-:Y:S01]  /*1ed20*/  FMUL R100, R100, R2 ;  /* 0x0000000264647220 */ /* 0x000fe20000400000 */
[----:B------:R0:W-:Y:S01]  /*1ed30*/  @P4 STG.E.U16 desc[UR46][R18.64+0xe0], R96 ;  /* 0x0000e06012004986 */ /* 0x0001e2000c10152e */
[----:B------:R-:W-:Y:S02]  /*1ed40*/  F2FP.F16.F32.PACK_AB R98, RZ, R98 ;  /* 0x00000062ff62723e */ /* 0x000fe400000000ff */
[C---:B------:R-:W-:Y:S02]  /*1ed50*/  ISETP.GT.AND P4, PT, R0.reuse, 0x180, P6 ;  /* 0x000001800000780c */ /* 0x040fe40003784270 */
[----:B------:R-:W-:Y:S01]  /*1ed60*/  ISETP.GT.AND P1, PT, R0, 0x188, P1 ;  /* 0x000001880000780c */ /* 0x000fe20000f24270 */
[-C--:B------:R-:W-:Y:S01]  /*1ed70*/  FMUL R101, R101, R2.reuse ;  /* 0x0000000265657220 */ /* 0x080fe20000400000 */
[----:B------:R0:W-:Y:S01]  /*1ed80*/  @P5 STG.E.U16 desc[UR46][R18.64+0xe2], R97 ;  /* 0x0000e26112005986 */ /* 0x0001e2000c10152e */
[----:B------:R-:W-:Y:S01]  /*1ed90*/  F2FP.F16.F32.PACK_AB R99, RZ, R99 ;  /* 0x00000063ff63723e */ /* 0x000fe200000000ff */
[----:B------:R-:W-:Y:S01]  /*1eda0*/  FMUL R102, R102, R2 ;  /* 0x0000000266667220 */ /* 0x000fe20000400000 */
[----:B------:R-:W-:Y:S01]  /*1edb0*/  F2FP.F16.F32.PACK_AB R100, RZ, R100 ;  /* 0x00000064ff64723e */ /* 0x000fe200000000ff */
[----:B------:R0:W-:Y:S01]  /*1edc0*/  @P2 STG.E.U16 desc[UR46][R22.64+0xe0], R98 ;  /* 0x0000e06216002986 */ /* 0x0001e2000c10152e */
[----:B------:R-:W-:-:S02]  /*1edd0*/  ISETP.GT.AND P2, PT, R3, 0x79, PT ;  /* 0x000000790300780c */ /* 0x000fc40003f44270 */
[C---:B------:R-:W-:Y:S01]  /*1ede0*/  ISETP.GT.AND P6, PT, R3.reuse, 0x81, PT ;  /* 0x000000810300780c */ /* 0x040fe20003fc4270 */
[----:B------:R0:W-:Y:S01]  /*1edf0*/  @P0 STG.E.U16 desc[UR46][R22.64+0xe2], R99 ;  /* 0x0000e26316000986 */ /* 0x0001e2000c10152e */
[----:B------:R-:W-:Y:S02]  /*1ee00*/  F2FP.F16.F32.PACK_AB R101, RZ, R101 ;  /* 0x00000065ff65723e */ /* 0x000fe400000000ff */
[----:B------:R-:W-:Y:S01]  /*1ee10*/  F2FP.F16.F32.PACK_AB R102, RZ, R102 ;  /* 0x00000066ff66723e */ /* 0x000fe200000000ff */
[----:B------:R0:W-:Y:S01]  /*1ee20*/  @P3 STG.E.U16 desc[UR46][R18.64+0xf0], R100 ;  /* 0x0000f06412003986 */ /* 0x0001e2000c10152e */
[C---:B------:R-:W-:Y:S02]  /*1ee30*/  ISETP.GT.AND P0, PT, R0.reuse, 0x188, P2 ;  /* 0x000001880000780c */ /* 0x040fe40001704270 */
[----:B------:R-:W-:Y:S02]  /*1ee40*/  ISETP.GT.AND P5, PT, R3, 0x80, PT ;  /* 0x000000800300780c */ /* 0x000fe40003fa4270 */
[C---:B------:R-:W-:Y:S01]  /*1ee50*/  ISETP.GT.AND P3, PT, R0.reuse, RZ, P6 ;  /* 0x000000ff0000720c */ /* 0x040fe20003764270 */
[-C--:B------:R-:W-:Y:S01]  /*1ee60*/  FMUL R103, R103, R2.reuse ;  /* 0x0000000267677220 */ /* 0x080fe20000400000 */
[----:B------:R0:W-:Y:S01]  /*1ee70*/  @P4 STG.E.U16 desc[UR46][R18.64+0xf2], R101 ;  /* 0x0000f26512004986 */ /* 0x0001e2000c10152e */
[----:B------:R-:W-:Y:S01]  /*1ee80*/  FMUL R73, R73, R2 ;  /* 0x0000000249497220 */ /* 0x000fe20000400000 */
[----:B------:R-:W-:-:S02]  /*1ee90*/  ISETP.GT.AND P2, PT, R0, RZ, P5 ;  /* 0x000000ff0000720c */ /* 0x000fc40002f44270 */
[----:B------:R0:W-:Y:S01]  /*1eea0*/  @P1 STG.E.U16 desc[UR46][R22.64+0xf0], R102 ;  /* 0x0000f06616001986 */ /* 0x0001e2000c10152e */
[----:B------:R-:W-:Y:S01]  /*1eeb0*/  ISETP.GT.AND P1, PT, R0, 0x8, P6 ;  /* 0x000000080000780c */ /* 0x000fe20003724270 */
[-C--:B------:R-:W-:Y:S01]  /*1eec0*/  FMUL R72, R72, R2.reuse ;  /* 0x0000000248487220 */ /* 0x080fe20000400000 */
[----:B------:R-:W-:Y:S01]  /*1eed0*/  F2FP.F16.F32.PACK_AB R103, RZ, R103 ;  /* 0x00000067ff67723e */ /* 0x000fe200000000ff */
[----:B------:R-:W-:Y:S01]  /*1eee0*/  FMUL R75, R75, R2 ;  /* 0x000000024b4b7220 */ /* 0x000fe20000400000 */
[----:B------:R-:W-:Y:S02]  /*1eef0*/  F2FP.F16.F32.PACK_AB R73, RZ, R73 ;  /* 0x00000049ff49723e */ /* 0x000fe400000000ff */
[----:B------:R-:W-:Y:S01]  /*1ef00*/  ISETP.GT.AND P4, PT, R0, 0x8, P5 ;  /* 0x000000080000780c */ /* 0x000fe20002f84270 */
[----:B------:R0:W-:Y:S01]  /*1ef10*/  @P0 STG.E.U16 desc[UR46][R22.64+0xf2], R103 ;  /* 0x0000f26716000986 */ /* 0x0001e2000c10152e */
[----:B------:R-:W-:Y:S02]  /*1ef20*/  ISETP.GT.AND P5, PT, R3, 0x88, PT ;  /* 0x000000880300780c */ /* 0x000fe40003fa4270 */
[----:B------:R-:W-:Y:S01]  /*1ef30*/  F2FP.F16.F32.PACK_AB R72, RZ, R72 ;  /* 0x00000048ff48723e */ /* 0x000fe200000000ff */
[----:B------:R0:W-:Y:S01]  /*1ef40*/  @P3 STG.E.U16 desc[UR46][R12.64+0x102], R73 ;  /* 0x000102490c003986 */ /* 0x0001e2000c10152e */
[----:B------:R-:W-:-:S02]  /*1ef50*/  F2FP.F16.F32.PACK_AB R75, RZ, R75 ;  /* 0x0000004bff4b723e */ /* 0x000fc400000000ff */
[----:B------:R-:W-:Y:S02]  /*1ef60*/  ISETP.GT.AND P3, PT, R3, 0x89, PT ;  /* 0x000000890300780c */ /* 0x000fe40003f64270 */
[----:B------:R-:W-:Y:S01]  /*1ef70*/  ISETP.GT.AND P0, PT, R0, RZ, P5 ;  /* 0x000000ff0000720c */ /* 0x000fe20002f04270 */
[-C--:B------:R-:W-:Y:S01]  /*1ef80*/  FMUL R74, R74, R2.reuse ;  /* 0x000000024a4a7220 */ /* 0x080fe20000400000 */
[----:B------:R0:W-:Y:S01]  /*1ef90*/  @P2 STG.E.U16 desc[UR46][R12.64+0x100], R72 ;  /* 0x000100480c002986 */ /* 0x0001e2000c10152e */
[-C--:B------:R-:W-:Y:S01]  /*1efa0*/  FMUL R76, R76, R2.reuse ;  /* 0x000000024c4c7220 */ /* 0x080fe20000400000 */
[C---:B------:R-:W-:Y:S02]  /*1efb0*/  ISETP.GT.AND P2, PT, R0.reuse, RZ, P3 ;  /* 0x000000ff0000720c */ /* 0x040fe40001f44270 */
[----:B------:R0:W-:Y:S01]  /*1efc0*/  @P1 STG.E.U16 desc[UR46][R14.64+0x102], R75 ;  /* 0x0001024b0e001986 */ /* 0x0001e2000c10152e */
[----:B------:R-:W-:Y:S01]  /*1efd0*/  ISETP.GT.AND P1, PT, R0, 0x8, P5 ;  /* 0x000000080000780c */ /* 0x000fe20002f24270 */
[----:B------:R-:W-:Y:S01]  /*1efe0*/  FMUL R77, R77, R2 ;  /* 0x000000024d4d7220 */ /* 0x000fe20000400000 */
[----:B------:R-:W-:Y:S01]  /*1eff0*/  F2FP.F16.F32.PACK_AB R74, RZ, R74 ;  /* 0x0000004aff4a723e */ /* 0x000fe200000000ff */
[----:B------:R-:W-:Y:S01]  /*1f000*/  FMUL R78, R78, R2 ;  /* 0x000000024e4e7220 */ /* 0x000fe20000400000 */
[----:B------:R-:W-:-:S02]  /*1f010*/  F2FP.F16.F32.PACK_AB R76, RZ, R76 ;  /* 0x0000004cff4c723e */ /* 0x000fc400000000ff */
[----:B------:R-:W-:Y:S01]  /*1f020*/  F2FP.F16.F32.PACK_AB R77, RZ, R77 ;  /* 0x0000004dff4d723e */ /* 0x000fe200000000ff */
[----:B------:R0:W-:Y:S01]  /*1f030*/  @P4 STG.E.U16 desc[UR46][R14.64+0x100], R74 ;  /* 0x0001004a0e004986 */ /* 0x0001e2000c10152e */
[----:B------:R-:W-:-:S03]  /*1f040*/  F2FP.F16.F32.PACK_AB R78, RZ, R78 ;  /* 0x0000004eff4e723e */ /* 0x000fc600000000ff */
[----:B------:R0:W-:Y:S01]  /*1f050*/  @P0 STG.E.U16 desc[UR46][R12.64+0x110], R76 ;  /* 0x0001104c0c000986 */ /* 0x0001e2000c10152e */
[----:B------:R-:W-:-:S03]  /*1f060*/  ISETP.GT.AND P0, PT, R3, 0x90, PT ;  /* 0x000000900300780c */ /* 0x000fc60003f04270 */
[----:B------:R0:W-:Y:S01]  /*1f070*/  @P2 STG.E.U16 desc[UR46][R12.64+0x112], R77 ;  /* 0x0001124d0c002986 */ /* 0x0001e2000c10152e */
[----:B------:R-:W-:-:S03]  /*1f080*/  ISETP.GT.AND P2, PT, R0, 0x8, P3 ;  /* 0x000000080000780c */ /* 0x000fc60001f44270 */
[----:B------:R0:W-:Y:S01]  /*1f090*/  @P1 STG.E.U16 desc[UR46][R14.64+0x110], R78 ;  /* 0x0001104e0e001986 */ /* 0x0001e2000c10152e */
[----:B------:R-:W-:Y:S01]  /*1f0a0*/  ISETP.GT.AND P1, PT, R0, RZ, P0 ;  /* 0x000000ff0000720c */ /* 0x000fe20000724270 */
[-C--:B------:R-:W-:Y:S01]  /*1f0b0*/  FMUL R79, R79, R2.reuse ;  /* 0x000000024f4f7220 */ /* 0x080fe20000400000 */
[----:B------:R-:W-:Y:S01]  /*1f0c0*/  FMUL R80, R80, R2 ;  /* 0x0000000250507220 */ /* 0x000fe20000400000 */
[----:B------:R-:W-:-:S03]  /*1f0d0*/  ISETP.GT.AND P4, PT, R3, 0x91, PT ;  /* 0x000000910300780c */ /* 0x000fc60003f84270 */
[----:B------:R-:W-:Y:S02]  /*1f0e0*/  F2FP.F16.F32.PACK_AB R79, RZ, R79 ;  /* 0x0000004fff4f723e */ /* 0x000fe400000000ff */
[----:B------:R-:W-:-:S03]  /*1f0f0*/  F2FP.F16.F32.PACK_AB R80, RZ, R80 ;  /* 0x00000050ff50723e */ /* 0x000fc600000000ff */
[----:B------:R0:W-:Y:S04]  /*1f100*/  @P2 STG.E.U16 desc[UR46][R14.64+0x112], R79 ;  /* 0x0001124f0e002986 */ /* 0x0001e8000c10152e */
[----:B------:R0:W-:Y:S01]  /*1f110*/  @P1 STG.E.U16 desc[UR46][R12.64+0x120], R80 ;  /* 0x000120500c001986 */ /* 0x0001e2000c10152e */
[----:B------:R-:W-:Y:S01]  /*1f120*/  ISETP.GT.AND P1, PT, R0, RZ, P4 ;  /* 0x000000ff0000720c */ /* 0x000fe20002724270 */
[----:B------:R-:W-:-:S05]  /*1f130*/  FMUL R81, R81, R2 ;  /* 0x0000000251517220 */ /* 0x000fca0000400000 */
[----:B------:R-:W-:Y:S01]  /*1f140*/  F2FP.F16.F32.PACK_AB R81, RZ, R81 ;  /* 0x00000051ff51723e */ /* 0x000fe200000000ff */
[----:B------:R-:W-:-:S06]  /*1f150*/  FMUL R82, R82, R2 ;  /* 0x0000000252527220 */ /* 0x000fcc0000400000 */
[----:B------:R0:W-:Y:S01]  /*1f160*/  @P1 STG.E.U16 desc[UR46][R12.64+0x122], R81 ;  /* 0x000122510c001986 */ /* 0x0001e2000c10152e */
[----:B------:R-:W-:Y:S02]  /*1f170*/  ISETP.GT.AND P1, PT, R0, 0x8, P0 ;  /* 0x000000080000780c */ /* 0x000fe40000724270 */
[----:B------:R-:W-:Y:S01]  /*1f180*/  F2FP.F16.F32.PACK_AB R82, RZ, R82 ;  /* 0x00000052ff52723e */ /* 0x000fe200000000ff */
[----:B------:R-:W-:-:S10]  /*1f190*/  FMUL R83, R83, R2 ;  /* 0x0000000253537220 */ /* 0x000fd40000400000 */
[----:B------:R0:W-:Y:S01]  /*1f1a0*/  @P1 STG.E.U16 desc[UR46][R14.64+0x120], R82 ;  /* 0x000120520e001986 */ /* 0x0001e2000c10152e */
[----:B------:R-:W-:Y:S02]  /*1f1b0*/  ISETP.GT.AND P1, PT, R0, 0x8, P4 ;  /* 0x000000080000780c */ /* 0x000fe40002724270 */
[----:B------:R-:W-:Y:S02]  /*1f1c0*/  F2FP.F16.F32.PACK_AB R83, RZ, R83 ;  /* 0x00000053ff53723e */ /* 0x000fe400000000ff */
[----:B------:R-:W-:Y:S01]  /*1f1d0*/  ISETP.GT.AND P2, PT, R3, 0x98, PT ;  /* 0x000000980300780c */ /* 0x000fe20003f44270 */
[----:B------:R-:W-:-:S08]  /*1f1e0*/  FMUL R84, R84, R2 ;  /* 0x0000000254547220 */ /* 0x000fd00000400000 */
[----:B------:R0:W-:Y:S01]  /*1f1f0*/  @P1 STG.E.U16 desc[UR46][R14.64+0x122], R83 ;  /* 0x000122530e001986 */ /* 0x0001e2000c10152e */
        /* <DEDUP_REMOVED lines=177> */
[C---:B------:R-:W-:Y:S02]  /*1fd10*/  ISETP.GT.AND P6, PT, R0.reuse, 0x180, P3 ;  /* 0x000001800000780c */ /* 0x040fe40001fc4270 */
[----:B------:R-:W-:Y:S02]  /*1fd20*/  F2FP.F16.F32.PACK_AB R29, RZ, R29 ;  /* 0x0000001dff1d723e */ /* 0x000fe400000000ff */
[----:B------:R-:W-:Y:S01]  /*1fd30*/  ISETP.GT.AND P5, PT, R0, 0x188, P5 ;  /* 0x000001880000780c */ /* 0x000fe20002fa4270 */
[-C--:B------:R-:W-:Y:S01]  /*1fd40*/  FMUL R30, R30, R2.reuse ;  /* 0x000000021e1e7220 */ /* 0x080fe20000400000 */
[----:B------:R-:W-:Y:S01]  /*1fd50*/  ISETP.GT.AND P3, PT, R0, 0x188, P3 ;  /* 0x000001880000780c */ /* 0x000fe20001f64270 */
[-C--:B------:R-:W-:Y:S01]  /*1fd60*/  FMUL R31, R31, R2.reuse ;  /* 0x000000021f1f7220 */ /* 0x080fe20000400000 */
[----:B------:R-:W-:-:S05]  /*1fd70*/  FMUL R32, R32, R2 ;  /* 0x0000000220207220 */ /* 0x000fca0000400000 */
[----:B------:R0:W-:Y:S01]  /*1fd80*/  @P6 STG.E.U16 desc[UR46][R18.64+0x112], R29 ;  /* 0x0001121d12006986 */ /* 0x0001e2000c10152e */
[C---:B------:R-:W-:Y:S02]  /*1fd90*/  ISETP.GT.AND P6, PT, R0.reuse, 0x180, P0 ;  /* 0x000001800000780c */ /* 0x040fe400007c4270 */
[----:B------:R-:W-:Y:S02]  /*1fda0*/  F2FP.F16.F32.PACK_AB R30, RZ, R30 ;  /* 0x0000001eff1e723e */ /* 0x000fe400000000ff */
[----:B------:R-:W-:Y:S02]  /*1fdb0*/  F2FP.F16.F32.PACK_AB R31, RZ, R31 ;  /* 0x0000001fff1f723e */ /* 0x000fe400000000ff */
[----:B------:R-:W-:Y:S01]  /*1fdc0*/  F2FP.F16.F32.PACK_AB R32, RZ, R32 ;  /* 0x00000020ff20723e */ /* 0x000fe200000000ff */
[----:B------:R0:W-:Y:S01]  /*1fdd0*/  @P5 STG.E.U16 desc[UR46][R22.64+0x110], R30 ;  /* 0x0001101e16005986 */ /* 0x0001e2000c10152e */
[C---:B------:R-:W-:Y:S02]  /*1fde0*/  ISETP.GT.AND P5, PT, R0.reuse, 0x180, P4 ;  /* 0x000001800000780c */ /* 0x040fe400027a4270 */
[C---:B------:R-:W-:Y:S01]  /*1fdf0*/  ISETP.GT.AND P0, PT, R0.reuse, 0x188, P0 ;  /* 0x000001880000780c */ /* 0x040fe20000704270 */
[----:B------:R0:W-:Y:S01]  /*1fe00*/  @P3 STG.E.U16 desc[UR46][R22.64+0x112], R31 ;  /* 0x0001121f16003986 */ /* 0x0001e2000c10152e */
[C---:B------:R-:W-:Y:S01]  /*1fe10*/  ISETP.GT.AND P4, PT, R0.reuse, 0x188, P4 ;  /* 0x000001880000780c */ /* 0x040fe20002784270 */
[-C--:B------:R-:W-:Y:S01]  /*1fe20*/  FMUL R33, R33, R2.reuse ;  /* 0x0000000221217220 */ /* 0x080fe20000400000 */
[C---:B------:R-:W-:Y:S01]  /*1fe30*/  ISETP.GT.AND P3, PT, R0.reuse, 0x180, P1 ;  /* 0x000001800000780c */ /* 0x040fe20000f64270 */
[----:B------:R0:W-:Y:S01]  /*1fe40*/  @P6 STG.E.U16 desc[UR46][R18.64+0x120], R32 ;  /* 0x0001202012006986 */ /* 0x0001e2000c10152e */
[----:B------:R-:W-:Y:S01]  /*1fe50*/  ISETP.GT.AND P6, PT, R0, 0x180, P2 ;  /* 0x000001800000780c */ /* 0x000fe200017c4270 */
[-C--:B------:R-:W-:Y:S01]  /*1fe60*/  FMUL R34, R34, R2.reuse ;  /* 0x0000000222227220 */ /* 0x080fe20000400000 */
[C---:B------:R-:W-:Y:S01]  /*1fe70*/  ISETP.GT.AND P2, PT, R0.reuse, 0x188, P2 ;  /* 0x000001880000780c */ /* 0x040fe20001744270 */
[-C--:B------:R-:W-:Y:S01]  /*1fe80*/  FMUL R35, R35, R2.reuse ;  /* 0x0000000223237220 */ /* 0x080fe20000400000 */
[----:B------:R-:W-:Y:S01]  /*1fe90*/  ISETP.GT.AND P1, PT, R0, 0x188, P1 ;  /* 0x000001880000780c */ /* 0x000fe20000f24270 */
[-C--:B------:R-:W-:Y:S01]  /*1fea0*/  FMUL R36, R36, R2.reuse ;  /* 0x0000000224247220 */ /* 0x080fe20000400000 */
[-C--:B------:R-:W-:Y:S01]  /*1feb0*/  FMUL R37, R37, R2.reuse ;  /* 0x0000000225257220 */ /* 0x080fe20000400000 */
[-C--:B------:R-:W-:Y:S01]  /*1fec0*/  FMUL R38, R38, R2.reuse ;  /* 0x0000000226267220 */ /* 0x080fe20000400000 */
[----:B------:R-:W-:Y:S01]  /*1fed0*/  FMUL R39, R39, R2 ;  /* 0x0000000227277220 */ /* 0x000fe20000400000 */
[----:B------:R-:W-:-:S02]  /*1fee0*/  F2FP.F16.F32.PACK_AB R33, RZ, R33 ;  /* 0x00000021ff21723e */ /* 0x000fc400000000ff */
[----:B------:R-:W-:Y:S02]  /*1fef0*/  F2FP.F16.F32.PACK_AB R34, RZ, R34 ;  /* 0x00000022ff22723e */ /* 0x000fe400000000ff */
[----:B------:R-:W-:Y:S02]  /*1ff00*/  F2FP.F16.F32.PACK_AB R35, RZ, R35 ;  /* 0x00000023ff23723e */ /* 0x000fe400000000ff */
[----:B------:R-:W-:Y:S02]  /*1ff10*/  F2FP.F16.F32.PACK_AB R36, RZ, R36 ;  /* 0x00000024ff24723e */ /* 0x000fe400000000ff */
[----:B------:R-:W-:Y:S01]  /*1ff20*/  F2FP.F16.F32.PACK_AB R37, RZ, R37 ;  /* 0x00000025ff25723e */ /* 0x000fe200000000ff */
[----:B------:R0:W-:Y:S01]  /*1ff30*/  @P5 STG.E.U16 desc[UR46][R18.64+0x122], R33 ;  /* 0x0001222112005986 */ /* 0x0001e2000c10152e */
[----:B------:R-:W-:Y:S02]  /*1ff40*/  F2FP.F16.F32.PACK_AB R38, RZ, R38 ;  /* 0x00000026ff26723e */ /* 0x000fe400000000ff */
[----:B------:R-:W-:Y:S01]  /*1ff50*/  F2FP.F16.F32.PACK_AB R39, RZ, R39 ;  /* 0x00000027ff27723e */ /* 0x000fe200000000ff */
[----:B------:R0:W-:Y:S04]  /*1ff60*/  @P0 STG.E.U16 desc[UR46][R22.64+0x120], R34 ;  /* 0x0001202216000986 */ /* 0x0001e8000c10152e */
[----:B------:R0:W-:Y:S04]  /*1ff70*/  @P4 STG.E.U16 desc[UR46][R22.64+0x122], R35 ;  /* 0x0001222316004986 */ /* 0x0001e8000c10152e */
[----:B------:R0:W-:Y:S04]  /*1ff80*/  @P6 STG.E.U16 desc[UR46][R18.64+0x130], R36 ;  /* 0x0001302412006986 */ /* 0x0001e8000c10152e */
[----:B------:R0:W-:Y:S04]  /*1ff90*/  @P3 STG.E.U16 desc[UR46][R18.64+0x132], R37 ;  /* 0x0001322512003986 */ /* 0x0001e8000c10152e */
[----:B------:R0:W-:Y:S04]  /*1ffa0*/  @P2 STG.E.U16 desc[UR46][R22.64+0x130], R38 ;  /* 0x0001302616002986 */ /* 0x0001e8000c10152e */
[----:B------:R0:W-:Y:S02]  /*1ffb0*/  @P1 STG.E.U16 desc[UR46][R22.64+0x132], R39 ;  /* 0x0001322716001986 */ /* 0x0001e4000c10152e */
.L_x_661:
[----:B------:R-:W-:Y:S05]  /*1ffc0*/  BSYNC B0 ;  /* 0x0000000000007941 */ /* 0x000fea0003800000 */
.L_x_29:
[----:B0-----:R-:W2:Y:S04]  /*1ffd0*/  LDL.LU R5, [R1+0x1e0] ;  /* 0x0001e00001057983 */ /* 0x001ea80000300800 */
[----:B------:R-:W2:Y:S01]  /*1ffe0*/  LDL.LU R4, [R1+0x1e4] ;  /* 0x0001e40001047983 */ /* 0x000ea20000300800 */
[----:B------:R-:W-:Y:S01]  /*1fff0*/  ULDC UR4, c[0x0][0xc] ;  /* 0x0000030000047ab9 */ /* 0x000fe20000000800 */
[----:B------:R-:W-:Y:S01]  /*20000*/  ULDC UR5, c[0x0][0x10] ;  /* 0x0000040000057ab9 */ /* 0x000fe20000000800 */
[----:B------:R-:W2:Y:S01]  /*20010*/  LDC R3, c[0x0][0x14] ;  /* 0x00000500ff037b82 */ /* 0x000ea20000000800 */
[----:B------:R-:W-:Y:S01]  /*20020*/  UIMAD.WIDE.U32 UR4, UR4, UR5, URZ ;  /* 0x00000005040472a5 */ /* 0x000fe2000f8e003f */
[----:B------:R-:W-:Y:S01]  /*20030*/  PRMT R0, RZ, 0x7610, R0 ;  /* 0x00007610ff007816 */ /* 0x000fe20000000000 */
[----:B------:R-:W-:Y:S01]  /*20040*/  UMOV UR41, 0xffffffff ;  /* 0xffffffff00297882 */ /* 0x000fe20000000000 */
[----:B------:R-:W-:-:S03]  /*20050*/  UMOV UR42, 0xffffffff ;  /* 0xffffffff002a7882 */ /* 0x000fc60000000000 */
[----:B--2---:R-:W-:-:S04]  /*20060*/  IMAD.WIDE.U32 R4, R3, UR4, R4 ;  /* 0x0000000403047c25 */ /* 0x004fc8000f8e0004 */
[----:B------:R-:W-:Y:S01]  /*20070*/  IMAD R3, R3, UR5, RZ ;  /* 0x0000000503037c24 */ /* 0x000fe2000f8e02ff */
[----:B------:R-:W-:Y:S01]  /*20080*/  ULDC.64 UR4, c[0x0][0x650] ;  /* 0x0001940000047ab9 */ /* 0x000fe20000000a00 */
[----:B----4-:R-:W-:Y:S01]  /*20090*/  IMAD.MOV.U32 R7, RZ, RZ, R4 ;  /* 0x000000ffff077224 */ /* 0x010fe200078e0004 */
[----:B------:R-:W-:Y:S01]  /*200a0*/  ISETP.GE.U32.AND P0, PT, R4, UR4, PT ;  /* 0x0000000404007c0c */ /* 0x000fe2000bf06070 */
[----:B------:R-:W-:-:S05]  /*200b0*/  IMAD.IADD R6, R5, 0x1, R3 ;  /* 0x0000000105067824 */ /* 0x000fca00078e0203 */
[----:B------:R0:W-:Y:S01]  /*200c0*/  STL [R1+0x1e0], R6 ;  /* 0x0001e00601007387 */ /* 0x0001e20000100800 */
[----:B------:R-:W-:-:S03]  /*200d0*/  ISETP.GE.U32.AND.EX P0, PT, R6, UR5, PT, P0 ;  /* 0x0000000506007c0c */ /* 0x000fc6000bf06100 */
[----:B------:R0:W-:Y:S10]  /*200e0*/  STL [R1+0x1e4], R7 ;  /* 0x0001e40701007387 */ /* 0x0001f40000100800 */
[----:B0-----:R-:W-:Y:S05]  /*200f0*/  @P0 BRA `(.L_x_662) ;  /* 0x0000000400880947 */ /* 0x001fea0003800000 */
[----:B------:R-:W0:Y:S01]  /*20100*/  S2UR UR6, SR_CTAID.X ;  /* 0x00000000000679c3 */ /* 0x000e220000002500 */
[----:B------:R-:W-:Y:S01]  /*20110*/  ULDC.64 UR12, c[0x0][0x628] ;  /* 0x00018a00000c7ab9 */ /* 0x000fe20000000a00 */
[----:B------:R-:W-:Y:S01]  /*20120*/  ULDC UR4, c[0x0][0x150] ;  /* 0x0000540000047ab9 */ /* 0x000fe20000000800 */
[----:B------:R-:W-:Y:S01]  /*20130*/  ISETP.NE.U32.AND P0, PT, RZ, UR12, PT ;  /* 0x0000000cff007c0c */ /* 0x000fe2000bf05070 */
[----:B------:R-:W-:Y:S01]  /*20140*/  ULDC UR15, c[0x0][0x630] ;  /* 0x00018c00000f7ab9 */ /* 0x000fe20000000800 */
[C---:B------:R-:W-:Y:S01]  /*20150*/  R2UR UR16, R7.reuse ;  /* 0x00000000071072ca */ /* 0x040fe200000e0000 */
[----:B------:R-:W-:Y:S01]  /*20160*/  ULDC UR19, c[0x0][0x154] ;  /* 0x0000550000137ab9 */ /* 0x000fe20000000800 */
[----:B------:R-:W-:Y:S01]  /*20170*/  ISETP.NE.AND.EX P0, PT, RZ, UR13, PT, P0 ;  /* 0x0000000dff007c0c */ /* 0x000fe2000bf05300 */
[----:B------:R-:W2:Y:S01]  /*20180*/  S2UR UR18, SR_CTAID.Y ;  /* 0x00000000001279c3 */ /* 0x000ea20000002600 */
[----:B------:R-:W-:Y:S02]  /*20190*/  R2UR UR17, R6 ;  /* 0x00000000061172ca */ /* 0x000fe400000e0000 */
[----:B------:R-:W-:-:S02]  /*201a0*/  R2UR UR10, R7 ;  /* 0x00000000070a72ca */ /* 0x000fc400000e0000 */
[----:B------:R-:W-:Y:S02]  /*201b0*/  R2UR UR11, R6 ;  /* 0x00000000060b72ca */ /* 0x000fe400000e0000 */
[----:B0-----:R-:W-:-:S05]  /*201c0*/  I2FP.F32.U32 R0, UR6 ;  /* 0x0000000600007c45 */ /* 0x001fca0008201000 */
[----:B------:R-:W-:-:S04]  /*201d0*/  FMUL R0, R0, UR4 ;  /* 0x0000000400007c20 */ /* 0x000fc80008400000 */
[----:B------:R0:W4:Y:S01]  /*201e0*/  F2I.U32.TRUNC.NTZ R3, R0 ;  /* 0x0000000000037305 */ /* 0x000122000020f000 */
[----:B--2---:R-:W-:Y:S05]  /*201f0*/  @!P0 BRA `(.L_x_663) ;  /* 0x0000000000308947 */ /* 0x004fea0003800000 */
        /* <DEDUP_REMOVED lines=12> */
.L_x_663:
[----:B------:R-:W-:Y:S01]  /*202c0*/  USHF.R.U64 UR42, UR10, UR15, UR11 ;  /* 0x0000000f0a2a7299 */ /* 0x000fe2000800120b */
[----:B0-----:R-:W-:Y:S01]  /*202d0*/  I2FP.F32.U32 R0, UR18 ;  /* 0x0000001200007c45 */ /* 0x001fe20008201000 */
[----:B------:R-:W-:Y:S02]  /*202e0*/  USHF.R.U32.HI UR4, URZ, UR15, UR11 ;  /* 0x0000000f3f047299 */ /* 0x000fe4000801160b */
        /* <DEDUP_REMOVED lines=8> */
[----:B------:R-:W-:Y:S01]  /*20370*/  UIMAD.WIDE.U32 UR8, UR10, UR12, UR8 ;  /* 0x0000000c0a0872a5 */ /* 0x000fe2000f8e0008 */
[----:B----4-:R-:W-:Y:S01]  /*20380*/  R2UR UR12, R3 ;  /* 0x00000000030c72ca */ /* 0x010fe200000e0000 */
[----:B------:R-:W-:Y:S01]  /*20390*/  UIMAD UR10, UR10, UR13, UR4 ;  /* 0x0000000d0a0a72a4 */ /* 0x000fe2000f8e0204 */
[----:B------:R-:W-:Y:S01]  /*203a0*/  ULDC UR11, c[0x0][0x618] ;  /* 0x00018600000b7ab9 */ /* 0x000fe20000000800 */
[----:B------:R-:W-:Y:S02]  /*203b0*/  ULDC UR21, c[0x0][0x658] ;  /* 0x0001960000157ab9 */ /* 0x000fe40000000800 */
[----:B------:R-:W-:Y:S01]  /*203c0*/  UIADD3 UR9, UR9, UR10, URZ ;  /* 0x0000000a09097290 */ /* 0x000fe2000fffe03f */
[----:B------:R-:W-:Y:S01]  /*203d0*/  UMOV UR15, 0xffffffff ;  /* 0xffffffff000f7882 */ /* 0x000fe20000000000 */
[----:B------:R-:W-:Y:S01]  /*203e0*/  ULDC.64 UR4, c[0x0][0x640] ;  /* 0x0001900000047ab9 */ /* 0x000fe20000000a00 */
[----:B------:R-:W-:Y:S01]  /*203f0*/  USHF.L.U32 UR15, UR15, UR21, URZ ;  /* 0x000000150f0f7299 */ /* 0x000fe2000800063f */
[----:B------:R-:W-:Y:S01]  /*20400*/  ISETP.NE.U32.AND P0, PT, RZ, UR4, PT ;  /* 0x00000004ff007c0c */ /* 0x000fe2000bf05070 */
[----:B------:R-:W-:-:S02]  /*20410*/  USHF.R.U64 UR16, UR8, UR11, UR9 ;  /* 0x0000000b08107299 */ /* 0x000fc40008001209 */
[----:B------:R-:W-:Y:S01]  /*20420*/  USHF.R.U32.HI UR8, URZ, UR11, UR9 ;  /* 0x0000000b3f087299 */ /* 0x000fe20008011609 */
[----:B0-----:R-:W-:Y:S01]  /*20430*/  R2UR UR14, R0 ;  /* 0x00000000000e72ca */ /* 0x001fe200000e0000 */
[----:B------:R-:W-:Y:S01]  /*20440*/  ULDC UR17, c[0x0][0x608] ;  /* 0x0001820000117ab9 */ /* 0x000fe20000000800 */
[----:B------:R-:W-:Y:S01]  /*20450*/  ULOP3.LUT UR40, URZ, UR15, URZ, 0x33, !UPT ;  /* 0x0000000f3f287292 */ /* 0x000fe2000f8e333f */
[----:B------:R-:W-:Y:S01]  /*20460*/  ISETP.NE.AND.EX P0, PT, RZ, UR5, PT, P0 ;  /* 0x00000005ff007c0c */ /* 0x000fe2000bf05300 */
[----:B------:R-:W-:Y:S02]  /*20470*/  USHF.R.U64 UR15, UR16, UR17, UR8 ;  /* 0x00000011100f7299 */ /* 0x000fe40008001208 */
[----:B------:R-:W-:Y:S02]  /*20480*/  USHF.R.U32.HI UR8, URZ, UR17, UR8 ;  /* 0x000000113f087299 */ /* 0x000fe40008011608 */
[----:B------:R-:W-:Y:S02]  /*20490*/  UIADD3 UR12, -UR12, URZ, URZ ;  /* 0x0000003f0c0c7290 */ /* 0x000fe4000fffe13f */
[----:B------:R-:W-:Y:S01]  /*204a0*/  USHF.R.U64 UR17, UR15, UR21, UR8 ;  /* 0x000000150f117299 */ /* 0x000fe20008001208 */
[----:B------:R-:W-:Y:S01]  /*204b0*/  UMOV UR19, 0x1 ;  /* 0x0000000100137882 */ /* 0x000fe20000000000 */
[----:B------:R-:W-:Y:S01]  /*204c0*/  ULDC UR13, c[0x0][0x144] ;  /* 0x00005100000d7ab9 */ /* 0x000fe20000000800 */
[----:B------:R-:W-:Y:S01]  /*204d0*/  ULDC UR7, c[0x0][0x600] ;  /* 0x0001800000077ab9 */ /* 0x000fe20000000800 */
[----:B------:R-:W-:-:S02]  /*204e0*/  USHF.L.U32 UR24, UR19, UR21, URZ ;  /* 0x0000001513187299 */ /* 0x000fc4000800063f */
[----:B------:R-:W-:Y:S02]  /*204f0*/  USHF.R.U32.HI UR8, URZ, UR21, UR8 ;  /* 0x000000153f087299 */ /* 0x000fe40008011608 */
[----:B------:R-:W-:Y:S02]  /*20500*/  UIMAD UR21, UR13, UR12, UR6 ;  /* 0x0000000c0d1572a4 */ /* 0x000fe4000f8e0206 */
[----:B------:R-:W-:Y:S02]  /*20510*/  UIADD3 UR20, UR7, -0x1, URZ ;  /* 0xffffffff07147890 */ /* 0x000fe4000fffe03f */
[----:B------:R-:W-:Y:S01]  /*20520*/  UIADD3 UR19, -UR14, URZ, URZ ;  /* 0x0000003f0e137290 */ /* 0x000fe2000fffe13f */
        /* <DEDUP_REMOVED lines=17> */
.L_x_664:
[----:B------:R-:W-:Y:S01]  /*20640*/  UISETP.NE.AND UP0, UPT, UR39, URZ, UPT ;  /* 0x0000003f2700728c */ /* 0x000fe2000bf05270 */
[----:B------:R-:W-:Y:S01]  /*20650*/  IMAD.MOV.U32 R0, RZ, RZ, 0x1 ;  /* 0x00000001ff007424 */ /* 0x000fe200078e00ff */
[----:B------:R-:W-:Y:S02]  /*20660*/  USHF.R.U64 UR4, UR6, UR22, UR8 ;  /* 0x0000001606047299 */ /* 0x000fe40008001208 */
[----:B------:R-:W-:Y:S02]  /*20670*/  ULOP3.LUT UR40, UR15, UR40, URZ, 0xc0, !UPT ;  /* 0x000000280f287292 */ /* 0x000fe4000f8ec03f */
[----:B------:R-:W-:Y:S02]  /*20680*/  UIADD3 UR5, -UR4, URZ, URZ ;  /* 0x0000003f04057290 */ /* 0x000fe4000fffe13f */
[----:B------:R-:W-:Y:S02]  /*20690*/  UIMAD UR40, UR24, UR4, UR40 ;  /* 0x00000004182872a4 */ /* 0x000fe4000f8e0228 */
[----:B------:R-:W-:-:S02]  /*206a0*/  ULOP3.LUT UR16, UR16, UR20, URZ, 0xc0, !UPT ;  /* 0x0000001410107292 */ /* 0x000fc4000f8ec03f */
[----:B------:R-:W-:Y:S02]  /*206b0*/  @UP0 UIMAD UR21, UR25, UR19, UR18 ;  /* 0x00000013191502a4 */ /* 0x000fe4000f8e0212 */
[----:B------:R-:W-:-:S03]  /*206c0*/  UIMAD UR4, UR5, UR23, UR17 ;  /* 0x00000017050472a4 */ /* 0x000fc6000f8e0211 */
[----:B------:R-:W-:Y:S01]  /*206d0*/  ULDC UR5, c[0x0][0x610] ;  /* 0x0001840000057ab9 */ /* 0x000fe20000000800 */
[----:B------:R-:W-:Y:S02]  /*206e0*/  UIMAD UR4, UR4, UR7, UR16 ;  /* 0x00000007040472a4 */ /* 0x000fe4000f8e0210 */
[----:B------:R-:W-:-:S04]  /*206f0*/  UIMAD UR40, UR40, UR5, UR21 ;  /* 0x00000005282872a4 */ /* 0x000fc8000f8e0215 */
[----:B------:R-:W-:Y:S02]  /*20700*/  USEL UR41, UR4, UR40, !UP0 ;  /* 0x0000002804297287 */ /* 0x000fe4000c000000 */
[----:B------:R-:W-:-:S12]  /*20710*/  USEL UR40, UR40, UR4, !UP0 ;  /* 0x0000000428287287 */ /* 0x000fd8000c000000 */
.L_x_662:
[----:B------:R-:W-:-:S13]  /*20720*/  LOP3.LUT P0, RZ, R0, 0xff, RZ, 0xc0, !PT ;  /* 0x000000ff00ff7812 */ /* 0x000fda000780c0ff */
[----:B------:R-:W-:Y:S05]  /*20730*/  @P0 BRA `(.L_x_665) ;  /* 0xfffffe0800b00947 */ /* 0x000fea000383ffff */
[----:B------:R-:W-:Y:S05]  /*20740*/  EXIT ;  /* 0x000000000000794d */ /* 0x000fea0003800000 */
.L_x_4:
[----:B------:R-:W2:Y:S01]  /*20750*/  LDL R4, [R1+0x1e4] ;  /* 0x0001e40001047983 */ /* 0x000ea20000100800 */
[----:B------:R-:W-:-:S03]  /*20760*/  ULDC.64 UR8, c[0x0][0x650] ;  /* 0x0001940000087ab9 */ /* 0x000fc60000000a00 */
[----:B------:R-:W3:Y:S01]  /*20770*/  LDL R3, [R1+0x1e0] ;  /* 0x0001e00001037983 */ /* 0x000ee20000100800 */
[----:B------:R-:W-:Y:S01]  /*20780*/  PRMT R0, RZ, 0x7610, R0 ;  /* 0x00007610ff007816 */ /* 0x000fe20000000000 */
[----:B------:R-:W-:Y:S02]  /*20790*/  IMAD.MOV.U32 R5, RZ, RZ, -0x1 ;  /* 0xffffffffff057424 */ /* 0x000fe400078e00ff */
[----:B------:R-:W-:Y:S02]  /*207a0*/  IMAD.MOV.U32 R2, RZ, RZ, -0x1 ;  /* 0xffffffffff027424 */ /* 0x000fe400078e00ff */
[----:B------:R-:W-:Y:S01]  /*207b0*/  IMAD.MOV.U32 R10, RZ, RZ, -0x1 ;  /* 0xffffffffff0a7424 */ /* 0x000fe200078e00ff */
[----:B--2---:R-:W-:-:S04]  /*207c0*/  ISETP.GE.U32.AND P0, PT, R4, UR8, PT ;  /* 0x0000000804007c0c */ /* 0x004fc8000bf06070 */
[----:B---3--:R-:W-:-:S13]  /*207d0*/  ISETP.GE.U32.AND.EX P0, PT, R3, UR9, PT, P0 ;  /* 0x0000000903007c0c */ /* 0x008fda000bf06100 */
[----:B------:R-:W-:Y:S05]  /*207e0*/  @P0 BRA `(.L_x_666) ;  /* 0x00000004008c0947 */ /* 0x000fea0003800000 */
[----:B------:R-:W-:Y:S01]  /*207f0*/  I2FP.F32.U32 R0, UR4 ;  /* 0x0000000400007c45 */ /* 0x000fe20008201000 */
[----:B0-----:R-:W-:Y:S01]  /*20800*/  ULDC.64 UR16, c[0x0][0x628] ;  /* 0x00018a0000107ab9 */ /* 0x001fe20000000a00 */
        /* <DEDUP_REMOVED lines=24> */
.L_x_667:
        /* <DEDUP_REMOVED lines=24> */
[----:B------:R-:W-:Y:S01]  /*20b10*/  UMOV UR19, 0x1 ;  /* 0x0000000100137882 */ /* 0x000fe20000000000 */
[----:B------:R-:W-:Y:S01]  /*20b20*/  ULDC UR20, c[0x0][0x608] ;  /* 0x0001820000147ab9 */ /* 0x000fe20000000800 */
[----:B------:R-:W-:Y:S01]  /*20b30*/  USHF.L.U32 UR26, UR19, UR23, URZ ;  /* 0x00000017131a7299 */ /* 0x000fe2000800063f */
[----:B------:R-:W-:Y:S01]  /*20b40*/  ISETP.NE.AND.EX P0, PT, RZ, UR9, PT, P0 ;  /* 0x00000009ff007c0c */ /* 0x000fe2000bf05300 */
[----:B------:R-:W-:Y:S02]  /*20b50*/  USHF.R.U64 UR19, UR18, UR20, UR11 ;  /* 0x0000001412137299 */ /* 0x000fe4000800120b */
[----:B------:R-:W-:Y:S02]  /*20b60*/  USHF.R.U32.HI UR11, URZ, UR20, UR11 ;  /* 0x000000143f0b7299 */ /* 0x000fe4000801160b */
[----:B------:R-:W-:-:S02]  /*20b70*/  UIADD3 UR15, -UR15, URZ, URZ ;  /* 0x0000003f0f0f7290 */ /* 0x000fc4000fffe13f */
[----:B------:R-:W-:Y:S01]  /*20b80*/  USHF.R.U64 UR20, UR19, UR23, UR11 ;  /* 0x0000001713147299 */ /* 0x000fe2000800120b */
[----:B------:R-:W-:Y:S01]  /*20b90*/  ULDC UR16, c[0x0][0x144] ;  /* 0x0000510000107ab9 */ /* 0x000fe20000000800 */
[----:B------:R-:W-:Y:S01]  /*20ba0*/  ULDC UR6, c[0x0][0x600] ;  /* 0x0001800000067ab9 */ /* 0x000fe20000000800 */
[----:B------:R-:W-:Y:S02]  /*20bb0*/  USHF.R.U32.HI UR11, URZ, UR23, UR11 ;  /* 0x000000173f0b7299 */ /* 0x000fe4000801160b */
[----:B------:R-:W-:Y:S02]  /*20bc0*/  UIMAD UR23, UR16, UR15, UR4 ;  /* 0x0000000f101772a4 */ /* 0x000fe4000f8e0204 */
[----:B------:R-:W-:Y:S02]  /*20bd0*/  UIADD3 UR22, UR6, -0x1, URZ ;  /* 0xffffffff06167890 */ /* 0x000fe4000fffe03f */
[----:B------:R-:W-:Y:S02]  /*20be0*/  ULOP3.LUT UR27, URZ, UR13, URZ, 0x33, !UPT ;  /* 0x0000000d3f1b7292 */ /* 0x000fe4000f8e333f */
        /* <DEDUP_REMOVED lines=18> */
.L_x_668:
[----:B------:R-:W-:Y:S01]  /*20d10*/  UISETP.NE.AND UP0, UPT, UR39, URZ, UPT ;  /* 0x0000003f2700728c */ /* 0x000fe2000bf05270 */
[----:B------:R-:W-:Y:S01]  /*20d20*/  IMAD.MOV.U32 R0, RZ, RZ, 0x1 ;  /* 0x00000001ff007424 */ /* 0x000fe200078e00ff */
[----:B------:R-:W-:Y:S01]  /*20d30*/  USHF.R.U64 UR8, UR4, UR24, UR11 ;  /* 0x0000001804087299 */ /* 0x000fe2000800120b */
[----:B------:R-:W-:Y:S01]  /*20d40*/  IMAD.U32 R10, RZ, RZ, UR5 ;  /* 0x00000005ff0a7e24 */ /* 0x000fe2000f8e00ff */
[----:B------:R-:W-:Y:S02]  /*20d50*/  ULOP3.LUT UR4, UR19, UR27, URZ, 0xc0, !UPT ;  /* 0x0000001b13047292 */ /* 0x000fe4000f8ec03f */
[----:B------:R-:W-:Y:S02]  /*20d60*/  ULOP3.LUT UR18, UR18, UR22, URZ, 0xc0, !UPT ;  /* 0x0000001612127292 */ /* 0x000fe4000f8ec03f */
[----:B------:R-:W-:-:S03]  /*20d70*/  UIMAD UR4, UR26, UR8, UR4 ;  /* 0x000000081a0472a4 */ /* 0x000fc6000f8e0204 */
[----:B------:R-:W-:Y:S02]  /*20d80*/  @UP0 UIMAD UR23, UR28, UR21, UR7 ;  /* 0x000000151c1702a4 */ /* 0x000fe4000f8e0207 */
[----:B------:R-:W-:-:S03]  /*20d90*/  UIADD3 UR7, -UR8, URZ, URZ ;  /* 0x0000003f08077290 */ /* 0x000fc6000fffe13f */
[----:B------:R-:W-:Y:S01]  /*20da0*/  ULDC UR8, c[0x0][0x610] ;  /* 0x0001840000087ab9 */ /* 0x000fe20000000800 */
[----:B------:R-:W-:Y:S02]  /*20db0*/  UIMAD UR7, UR7, UR25, UR20 ;  /* 0x00000019070772a4 */ /* 0x000fe4000f8e0214 */
[----:B------:R-:W-:Y:S02]  /*20dc0*/  UIMAD UR4, UR4, UR8, UR23 ;  /* 0x00000008040472a4 */ /* 0x000fe4000f8e0217 */
[----:B------:R-:W-:-:S04]  /*20dd0*/  UIMAD UR7, UR7, UR6, UR18 ;  /* 0x00000006070772a4 */ /* 0x000fc8000f8e0212 */
[----:B------:R-:W-:Y:S02]  /*20de0*/  USEL UR6, UR7, UR4, !UP0 ;  /* 0x0000000407067287 */ /* 0x000fe4000c000000 */
[----:B------:R-:W-:-:S04]  /*20df0*/  USEL UR4, UR4, UR7, !UP0 ;  /* 0x0000000704047287 */ /* 0x000fc8000c000000 */
[----:B------:R-:W-:Y:S02]  /*20e00*/  IMAD.U32 R2, RZ, RZ, UR6 ;  /* 0x00000006ff027e24 */ /* 0x000fe4000f8e00ff */
[----:B------:R-:W-:-:S07]  /*20e10*/  IMAD.U32 R5, RZ, RZ, UR4 ;  /* 0x00000004ff057e24 */ /* 0x000fce000f8e00ff */
.L_x_666:
[----:B------:R-:W-:-:S08]  /*20e20*/  NOP ;  /* 0x0000000000007918 */ /* 0x000fd00000000000 */
[----:B0-----:R-:W0:-:S00]  /*20e30*/  USETMAXREG.DEALLOC.CTAPOOL 0x18 ;  /* 0x00000018000079c8 */ /* 0x001e0000080e0500 */
[----:B------:R-:W-:-:S13]  /*20e40*/  ISETP.NE.AND P0, PT, RZ, UR10, PT ;  /* 0x0000000aff007c0c */ /* 0x000fda000bf05270 */
[----:B------:R-:W-:Y:S05]  /*20e50*/  @P0 EXIT ;  /* 0x000000000000094d */ /* 0x000fea0003800000 */
[----:B0-----:R-:W-:Y:S01]  /*20e60*/  LOP3.LUT P0, RZ, R0, 0xff, RZ, 0xc0, !PT ;  /* 0x000000ff00ff7812 */ /* 0x001fe2000780c0ff */
[----:B------:R-:W-:Y:S02]  /*20e70*/  IMAD.MOV.U32 R0, RZ, RZ, 0x1 ;  /* 0x00000001ff007424 */ /* 0x000fe400078e00ff */
[----:B------:R-:W-:-:S10]  /*20e80*/  IMAD.MOV.U32 R7, RZ, RZ, RZ ;  /* 0x000000ffff077224 */ /* 0x000fd400078e00ff */
[----:B------:R-:W-:Y:S05]  /*20e90*/  @!P0 BRA `(.L_x_669) ;  /* 0x0000000c00648947 */ /* 0x000fea0003800000 */
[----:B------:R-:W0:Y:S01]  /*20ea0*/  S2R R3, SR_TID.X ;  /* 0x0000000000037919 */ /* 0x000e220000002100 */
[----:B------:R-:W1:Y:S01]  /*20eb0*/  LDC R0, c[0x0][0x28c] ;  /* 0x0000a300ff007b82 */ /* 0x000e620000000800 */
[----:B------:R-:W-:Y:S01]  /*20ec0*/  ULDC UR5, c[0x0][0x658] ;  /* 0x0001960000057ab9 */ /* 0x000fe20000000800 */
[----:B------:R-:W-:Y:S01]  /*20ed0*/  UMOV UR7, 0xffffffff ;  /* 0xffffffff00077882 */ /* 0x000fe20000000000 */
[----:B------:R-:W-:Y:S01]  /*20ee0*/  ULDC UR6, c[0x0][0xc] ;  /* 0x0000030000067ab9 */ /* 0x000fe20000000800 */
[----:B------:R-:W-:Y:S01]  /*20ef0*/  USHF.L.U32 UR9, UR7, UR5, URZ ;  /* 0x0000000507097299 */ /* 0x000fe2000800063f */
[----:B------:R-:W-:Y:S01]  /*20f00*/  BSSY B0, `(.L_x_669) ;  /* 0x00000d2000007945 */ /* 0x000fe20003800000 */
[----:B------:R-:W-:Y:S01]  /*20f10*/  UMOV UR8, 0x1 ;  /* 0x0000000100087882 */ /* 0x000fe20000000000 */
[----:B------:R-:W-:Y:S01]  /*20f20*/  ULDC UR7, c[0x0][0x10] ;  /* 0x0000040000077ab9 */ /* 0x000fe20000000800 */
[----:B------:R-:W-:Y:S01]  /*20f30*/  USHF.L.U32 UR5, UR8, UR5, URZ ;  /* 0x0000000508057299 */ /* 0x000fe2000800063f */
[----:B------:R-:W-:Y:S01]  /*20f40*/  IMAD.MOV.U32 R8, RZ, RZ, 0x1 ;  /* 0x00000001ff087424 */ /* 0x000fe200078e00ff */
[----:B------:R-:W-:Y:S01]  /*20f50*/  UIMAD.WIDE.U32 UR6, UR6, UR7, URZ ;  /* 0x00000007060672a5 */ /* 0x000fe2000f8e003f */
[----:B------:R-:W-:Y:S01]  /*20f60*/  IMAD.MOV.U32 R7, RZ, RZ, RZ ;  /* 0x000000ffff077224 */ /* 0x000fe200078e00ff */
[----:B------:R-:W-:Y:S01]  /*20f70*/  ULDC UR8, c[0x0][0x14] ;  /* 0x0000050000087ab9 */ /* 0x000fe20000000800 */
[----:B------:R-:W-:Y:S01]  /*20f80*/  ULDC UR4, c[0x0][0x600] ;  /* 0x0001800000047ab9 */ /* 0x000fe20000000800 */
[----:B------:R-:W-:-:S02]  /*20f90*/  UIMAD.WIDE.U32 UR20, UR6, UR8, URZ ;  /* 0x00000008061472a5 */ /* 0x000fc4000f8e003f */
[----:B------:R-:W-:Y:S02]  /*20fa0*/  UIMAD UR7, UR7, UR8, URZ ;  /* 0x00000008070772a4 */ /* 0x000fe4000f8e023f */
[----:B------:R-:W-:Y:S02]  /*20fb0*/  ULOP3.LUT UR24, UR38, 0x2, URZ, 0xfc, !UPT ;  /* 0x0000000226187892 */ /* 0x000fe4000f8efc3f */
[----:B------:R-:W-:Y:S02]  /*20fc0*/  UIADD3 UR4, UR4, -0x1, URZ ;  /* 0xffffffff04047890 */ /* 0x000fe4000fffe03f */
[----:B------:R-:W-:Y:S01]  /*20fd0*/  ULOP3.LUT UR6, URZ, UR9, URZ, 0x33, !UPT ;  /* 0x000000093f067292 */ /* 0x000fe2000f8e333f */
[----:B-1----:R-:W-:Y:S01]  /*20fe0*/  VIADD R0, R0, 0xf ;  /* 0x0000000f00007836 */ /* 0x002fe20000000000 */
[----:B------:R-:W-:Y:S01]  /*20ff0*/  UIADD3 UR7, UR21, UR7, URZ ;  /* 0x0000000715077290 */ /* 0x000fe2000fffe03f */
[----:B------:R-:W-:Y:S01]  /*21000*/  ULDC.64 UR22, c[0x0][0x198] ;  /* 0x0000660000167ab9 */ /* 0x000fe20000000a00 */
[----:B0-----:R-:W-:-:S02]  /*21010*/  LOP3.LUT P2, RZ, R3, 0x7f, RZ, 0xc0, !PT ;  /* 0x0000007f03ff7812 */ /* 0x001fc4000784c0ff */
[----:B------:R-:W-:Y:S02]  /*21020*/  LOP3.LUT P0, RZ, R3, 0x1f, RZ, 0xc0, !PT ;  /* 0x0000001f03ff7812 */ /* 0x000fe4000780c0ff */
[----:B------:R-:W-:Y:S02]  /*21030*/  SHF.R.S32.HI R3, RZ, 0x1f, R0 ;  /* 0x0000001fff037819 */ /* 0x000fe40000011400 */
[----:B------:R-:W-:Y:S02]  /*21040*/  PLOP3.LUT P0, PT, P0, P2, PT, 0x8a, 0x0 ;  /* 0x000000000000781c */ /* 0x000fe40000705172 */
[----:B------:R-:W-:Y:S01]  /*21050*/  LEA.HI R3, R3, R0, RZ, 0x4 ;  /* 0x0000000003037211 */ /* 0x000fe200078f20ff */
[----:B------:R-:W-:-:S03]  /*21060*/  IMAD.MOV.U32 R0, RZ, RZ, 0x1 ;  /* 0x00000001ff007424 */ /* 0x000fc600078e00ff */
[----:B------:R-:W-:-:S05]  /*21070*/  SHF.R.S32.HI R6, RZ, 0x4, R3 ;  /* 0x00000004ff067819 */ /* 0x000fca0000011403 */
[----:B------:R-:W-:-:S07]  /*21080*/  VIADD R11, R6, 0x1 ;  /* 0x00000001060b7836 */ /* 0x000fce0000000000 */
.L_x_681:
[----:B------:R-:W-:-:S03]  /*21090*/  UMOV UR8, 0xffffffff ;  /* 0xffffffff00087882 */ /* 0x000fc60000000000 */
[----:B------:R-:W-:Y:S05]  /*210a0*/  BRA.DIV UR8, `(.L_x_670) ;  /* 0x0000001208a87947 */ /* 0x000fea000b800000 */
[----:B------:R-:W-:-:S13]  /*210b0*/  ELECT P6, URZ, PT ;  /* 0x00000000003f782f */ /* 0x000fda00038c0000 */
.L_x_698:
[----:B------:R-:W0:Y:S01]  /*210c0*/  LDC R3, c[0x0][0x28c] ;  /* 0x0000a300ff037b82 */ /* 0x000e220000000800 */
[----:B------:R-:W-:Y:S01]  /*210d0*/  BSSY B1, `(.L_x_671) ;  /* 0x0000038000017945 */ /* 0x000fe20003800000 */
[----:B0-----:R-:W-:-:S13]  /*210e0*/  ISETP.LT.OR P6, PT, R3, 0x1, !P6 ;  /* 0x000000010300780c */ /* 0x001fda00077c1670 */
[----:B------:R-:W-:Y:S05]  /*210f0*/  @P6 BRA `(.L_x_672) ;  /* 0x0000000000d46947 */ /* 0x000fea0003800000 */
[----:B------:R-:W-:Y:S02]  /*21100*/  IMAD R2, R2, 0xa0, RZ ;  /* 0x000000a002027824 */ /* 0x000fe400078e02ff */
[----:B------:R-:W-:Y:S02]  /*21110*/  IMAD.SHL.U32 R5, R5, 0x200, RZ ;  /* 0x0000020005057824 */ /* 0x000fe400078e00ff */
[----:B------:R-:W-:Y:S02]  /*21120*/  IMAD.MOV.U32 R14, RZ, RZ, RZ ;  /* 0x000000ffff0e7224 */ /* 0x000fe400078e00ff */
[----:B------:R-:W-:Y:S02]  /*21130*/  IMAD.MOV.U32 R4, RZ, RZ, R11 ;  /* 0x000000ffff047224 */ /* 0x000fe400078e000b */
[----:B------:R-:W-:Y:S02]  /*21140*/  IMAD.MOV.U32 R3, RZ, RZ, R0 ;  /* 0x000000ffff037224 */ /* 0x000fe400078e0000 */
[----:B------:R-:W-:-:S07]  /*21150*/  IMAD.MOV.U32 R9, RZ, RZ, R7 ;  /* 0x000000ffff097224 */ /* 0x000fce00078e0007 */
.L_x_676:
[----:B------:R-:W0:Y:S01]  /*21160*/  S2R R13, SR_CgaCtaId ;  /* 0x00000000000d7919 */ /* 0x000e220000008800 */
[----:B------:R-:W-:-:S04]  /*21170*/  MOV R12, 0x400 ;  /* 0x00000400000c7802 */ /* 0x000fc80000000f00 */
[----:B0-----:R-:W-:Y:S02]  /*21180*/  LEA R16, R13, R12, 0x18 ;  /* 0x0000000c0d107211 */ /* 0x001fe400078ec0ff */
[----:B------:R-:W-:Y:S01]  /*21190*/  SHF.L.U32 R12, R3, 0x1f, RZ ;  /* 0x0000001f030c7819 */ /* 0x000fe200000006ff */
[----:B------:R-:W0:Y:S02]  /*211a0*/  @!P2 LDC R13, c[0x0][0x500] ;  /* 0x00014000ff0dab82 */ /* 0x000e240000000800 */
[----:B------:R-:W-:-:S04]  /*211b0*/  IMAD R15, R9, 0x8, R16 ;  /* 0x00000008090f7824 */ /* 0x000fc800078e0210 */
[----:B------:R-:W1:Y:S02]  /*211c0*/  SYNCS.PHASECHK.TRANS64.TRYWAIT P1, [R15+URZ+0x50], R12 ;  /* 0x0000500c0f0075a7 */ /* 0x000e64000802017f */
[----:B-1----:R-:W-:Y:S05]  /*211d0*/  @!P1 BRA `(.L_x_673) ;  /* 0x00000010007c9947 */ /* 0x002fea0003800000 */
.L_x_699:
[----:B------:R-:W-:Y:S01]  /*211e0*/  UPRMT UR8, UR24, 0x9910, URZ ;  /* 0x0000991018087896 */ /* 0x000fe2000800003f */
[----:B0-----:R0:W-:Y:S03]  /*211f0*/  @!P2 SYNCS.ARRIVE.TRANS64 RZ, [R15+URZ], R13 ;  /* 0x0000000d0fffa9a7 */ /* 0x0011e6000800003f */
[----:B------:R-:W-:-:S06]  /*21200*/  UISETP.NE.AND UP0, UPT, UR8, 0x2, UPT ;  /* 0x000000020800788c */ /* 0x000fcc000bf05270 */
[----:B------:R-:W-:-:S13]  /*21210*/  PLOP3.LUT P1, PT, PT, PT, UP0, 0x80, 0x0 ;  /* 0x000000000000781c */ /* 0x000fda0003f2f008 */
[----:B0-----:R-:W-:Y:S05]  /*21220*/  @P1 BRA `(.L_x_674) ;  /* 0x0000000000041947 */ /* 0x001fea0003800000 */
[----:B------:R-:W-:Y:S01]  /*21230*/  BPT.TRAP 0x1 ;  /* 0x000000040000795c */ /* 0x000fe20000300000 */
.L_x_674:
[----:B------:R-:W-:Y:S05]  /*21240*/  @P0 BRA `(.L_x_675) ;  /* 0x0000000000040947 */ /* 0x000fea0003800000 */
[----:B------:R-:W-:Y:S01]  /*21250*/  BPT.TRAP 0x1 ;  /* 0x000000040000795c */ /* 0x000fe20000300000 */
.L_x_675:
[--C-:B-1----:R-:W-:Y:S01]  /*21260*/  IMAD R12, R9, 0x4000, R16.reuse ;  /* 0x00004000090c7824 */ /* 0x102fe200078e0210 */
[----:B------:R-:W-:Y:S01]  /*21270*/  R2UR UR18, R5 ;  /* 0x00000000051272ca */ /* 0x000fe200000e0000 */
[----:B------:R-:W-:Y:S01]  /*21280*/  IMAD R16, R9, 0x1400, R16 ;  /* 0x0000140009107824 */ /* 0x000fe200078e0210 */
[----:B------:R-:W-:Y:S01]  /*21290*/  R2UR UR9, R15 ;  /* 0x000000000f0972ca */ /* 0x000fe200000e0000 */
[----:B------:R-:W-:Y:S01]  /*212a0*/  VIADD R4, R4, 0xffffffff ;  /* 0xffffffff04047836 */ /* 0x000fe20000000000 */
[----:B------:R-:W-:Y:S01]  /*212b0*/  R2UR UR8, R12 ;  /* 0x000000000c0872ca */ /* 0x000fe200000e0000 */
[----:B------:R-:W-:Y:S01]  /*212c0*/  UIADD3 UR14, UP0, UR22, 0xf0, URZ ;  /* 0x000000f0160e7890 */ /* 0x000fe2000ff1e03f */
[----:B------:R-:W-:Y:S01]  /*212d0*/  R2UR UR11, R16 ;  /* 0x00000000100b72ca */ /* 0x000fe200000e0000 */
[----:B------:R-:W-:Y:S01]  /*212e0*/  UIADD3 UR26, UP1, UR22, 0x1f0, URZ ;  /* 0x000001f0161a7890 */ /* 0x000fe2000ff3e03f */
[----:B------:R-:W-:Y:S01]  /*212f0*/  R2UR UR10, R14 ;  /* 0x000000000e0a72ca */ /* 0x000fe200000e0000 */
[----:B------:R-:W-:Y:S01]  /*21300*/  UIADD3.X UR15, URZ, UR23, URZ, UP0, !UPT ;  /* 0x000000173f0f7290 */ /* 0x000fe200087fe43f */
[----:B------:R-:W-:Y:S01]  /*21310*/  R2UR UR12, R10 ;  /* 0x000000000a0c72ca */ /* 0x000fe200000e0000 */
[----:B------:R-:W-:Y:S01]  /*21320*/  VIADD R9, R9, 0x1 ;  /* 0x0000000109097836 */ /* 0x000fe20000000000 */
[----:B------:R-:W-:Y:S01]  /*21330*/  R2UR UR19, R2 ;  /* 0x00000000021372ca */ /* 0x000fe200000e0000 */
[----:B------:R-:W-:Y:S01]  /*21340*/  UIADD3.X UR27, URZ, UR23, URZ, UP1, !UPT ;  /* 0x000000173f1b7290 */ /* 0x000fe20008ffe43f */
[----:B------:R-:W-:Y:S01]  /*21350*/  ISETP.GT.AND P3, PT, R4, 0x1, PT ;  /* 0x000000010400780c */ /* 0x000fe20003f64270 */
[----:B------:R-:W-:Y:S01]  /*21360*/  UMOV UR16, 0x0 ;  /* 0x0000000000107882 */ /* 0x000fe20000000000 */
[----:B------:R-:W-:Y:S01]  /*21370*/  UMOV UR17, 0x10000000 ;  /* 0x1000000000117882 */ /* 0x000fe20000000000 */
[----:B------:R-:W-:Y:S01]  /*21380*/  UIADD3 UR8, UR8, 0x180, URZ ;  /* 0x0000018008087890 */ /* 0x000fe2000fffe03f */
[----:B------:R-:W-:Y:S01]  /*21390*/  ISETP.NE.AND P1, PT, R9, 0xa, PT ;  /* 0x0000000a0900780c */ /* 0x000fe20003f25270 */
[----:B------:R-:W-:Y:S01]  /*213a0*/  UIADD3 UR13, UR11, 0x28180, URZ ;  /* 0x000281800b0d7890 */ /* 0x000fe2000fffe03f */
[----:B------:R-:W-:-:S02]  /*213b0*/  VIADD R14, R14, 0x10 ;  /* 0x000000100e0e7836 */ /* 0x000fc40000000000 */
[----:B------:R-:W-:Y:S01]  /*213c0*/  UMOV UR11, UR18 ;  /* 0x00000012000b7c82 */ /* 0x000fe20008000000 */
[----:B------:R-:W-:Y:S02]  /*213d0*/  SEL R12, RZ, 0x1, P1 ;  /* 0x00000001ff0c7807 */ /* 0x000fe40000800000 */
[----:B------:R-:W-:Y:S01]  /*213e0*/  SEL R9, R9, RZ, P1 ;  /* 0x000000ff09097207 */ /* 0x000fe20000800000 */
[----:B------:R0:W-:Y:S01]  /*213f0*/  UTMALDG.3D [UR8], [UR14], desc[UR16] ;  /* 0x000010080e0075b4 */ /* 0x0001e20008011000 */
[----:B------:R-:W-:Y:S01]  /*21400*/  LOP3.LUT R3, R3, R12, RZ, 0x3c, !PT ;  /* 0x0000000c03037212 */ /* 0x000fe200078e3cff */
[----:B0-----:R-:W-:Y:S01]  /*21410*/  UMOV UR8, UR13 ;  /* 0x0000000d00087c82 */ /* 0x001fe20008000000 */
[----:B------:R-:W-:Y:S02]  /*21420*/  UMOV UR11, UR19 ;  /* 0x00000013000b7c82 */ /* 0x000fe40008000000 */
[----:B------:R0:W-:Y:S02]  /*21430*/  UTMALDG.3D [UR8], [UR26], desc[UR16] ;  /* 0x000010081a0075b4 */ /* 0x0001e40008011000 */
[----:B0-----:R-:W-:Y:S05]  /*21440*/  @P3 BRA `(.L_x_676) ;  /* 0xfffffffc00443947 */ /* 0x001fea000383ffff */
.L_x_672:
[----:B------:R-:W-:Y:S05]  /*21450*/  BSYNC B1 ;  /* 0x0000000000017941 */ /* 0x000fea0003800000 */
.L_x_671:
[----:B------:R-:W2:Y:S01]  /*21460*/  LDL.LU R16, [R1+0x1e0] ;  /* 0x0001e00001107983 */ /* 0x000ea20000300800 */
[----:B------:R-:W-:Y:S01]  /*21470*/  LOP3.LUT P1, RZ, R8, 0xff, RZ, 0xc0, !PT ;  /* 0x000000ff08ff7812 */ /* 0x000fe2000782c0ff */
[C---:B------:R-:W-:Y:S01]  /*21480*/  IMAD.IADD R4, R6.reuse, 0x1, R7 ;  /* 0x0000000106047824 */ /* 0x040fe200078e0207 */
[----:B------:R-:W-:Y:S01]  /*21490*/  ULDC.64 UR8, c[0x0][0x650] ;  /* 0x0001940000087ab9 */ /* 0x000fe20000000a00 */
[----:B------:R-:W3:Y:S01]  /*214a0*/  LDL.LU R15, [R1+0x1e4] ;  /* 0x0001e400010f7983 */ /* 0x000ee20000300800 */
[----:B------:R-:W-:Y:S01]  /*214b0*/  ISETP.GE.U32.AND P3, PT, R6, 0xa, PT ;  /* 0x0000000a0600780c */ /* 0x000fe20003f66070 */
[----:B------:R-:W-:Y:S01]  /*214c0*/  BSSY B1, `(.L_x_677) ;  /* 0x0000073000017945 */ /* 0x000fe20003800000 */
[----:B------:R-:W-:Y:S01]  /*214d0*/  IMAD.MOV.U32 R10, RZ, RZ, -0x1 ;  /* 0xffffffffff0a7424 */ /* 0x000fe200078e00ff */
[----:B------:R-:W-:-:S06]  /*214e0*/  PRMT R8, RZ, 0x7610, R8 ;  /* 0x00007610ff087816 */ /* 0x000fcc0000000008 */
[----:B------:R-:W0:Y:S01]  /*214f0*/  @P1 S2R R3, SR_CgaCtaId ;  /* 0x0000000000031919 */ /* 0x000e220000008800 */
[----:B------:R-:W-:-:S04]  /*21500*/  @P1 MOV R2, 0x400 ;  /* 0x0000040000021802 */ /* 0x000fc80000000f00 */
[----:B0-----:R-:W-:-:S04]  /*21510*/  @P1 LEA R2, R3, R2, 0x18 ;  /* 0x0000000203021211 */ /* 0x001fc800078ec0ff */
[----:B------:R0:W-:Y:S01]  /*21520*/  @P1 SYNCS.ARRIVE.TRANS64.A1T0 RZ, [R2+URZ+0xb8], RZ ;  /* 0x0000b8ff02ff19a7 */ /* 0x0001e2000810003f */
[----:B------:R-:W-:-:S04]  /*21530*/  ISETP.GT.U32.AND P1, PT, R4, 0x9, PT ;  /* 0x000000090400780c */ /* 0x000fc80003f24070 */
[----:B------:R-:W-:Y:S01]  /*21540*/  ISETP.LT.U32.AND P1, PT, R6, 0xa, P1 ;  /* 0x0000000a0600780c */ /* 0x000fe20000f21070 */
[----:B0-----:R-:W-:-:S04]  /*21550*/  IMAD.WIDE.U32 R2, R4, -0x33333333, RZ ;  /* 0xcccccccd04027825 */ /* 0x001fc800078e00ff */
[----:B------:R-:W-:Y:S01]  /*21560*/  IMAD.MOV.U32 R2, RZ, RZ, -0x1 ;  /* 0xffffffffff027424 */ /* 0x000fe200078e00ff */
[----:B------:R-:W-:Y:S02]  /*21570*/  SHF.R.U32.HI R5, RZ, 0x3, R3 ;  /* 0x00000003ff057819 */ /* 0x000fe40000011603 */
[----:B------:R-:W-:-:S03]  /*21580*/  SEL R3, RZ, 0x1, !P1 ;  /* 0x00000001ff037807 */ /* 0x000fc60004800000 */
[----:B------:R-:W-:Y:S01]  /*21590*/  IMAD R7, R5, -0xa, R4 ;  /* 0xfffffff605077824 */ /* 0x000fe200078e0204 */
[----:B------:R-:W-:Y:S02]  /*215a0*/  LOP3.LUT R0, R0, R3, RZ, 0x3c, !PT ;  /* 0x0000000300007212 */ /* 0x000fe400078e3cff */
[----:B------:R-:W-:Y:S02]  /*215b0*/  PRMT R3, RZ, 0x7610, R3 ;  /* 0x00007610ff037816 */ /* 0x000fe40000000003 */
[----:B------:R-:W-:Y:S01]  /*215c0*/  @P3 LOP3.LUT R0, R0, 0x1, R5, 0x78, !PT ;  /* 0x0000000100003812 */ /* 0x000fe200078e7805 */
[----:B------:R-:W-:Y:S01]  /*215d0*/  IMAD.MOV.U32 R5, RZ, RZ, -0x1 ;  /* 0xffffffffff057424 */ /* 0x000fe200078e00ff */
[----:B---3--:R-:W-:-:S04]  /*215e0*/  IADD3 R15, P1, R15, UR20, RZ ;  /* 0x000000140f0f7c10 */ /* 0x008fc8000ff3e0ff */
[----:B--2---:R-:W-:Y:S01]  /*215f0*/  IADD3.X R16, R16, UR7, RZ, P1, !PT ;  /* 0x0000000710107c10 */ /* 0x004fe20008ffe4ff */
[----:B------:R0:W-:Y:S01]  /*21600*/  STL [R1+0x1e4], R15 ;  /* 0x0001e40f01007387 */ /* 0x0001e20000100800 */
[----:B------:R-:W-:-:S03]  /*21610*/  ISETP.GE.U32.AND P1, PT, R15, UR8, PT ;  /* 0x000000080f007c0c */ /* 0x000fc6000bf26070 */
[----:B------:R0:W-:Y:S01]  /*21620*/  STL [R1+0x1e0], R16 ;  /* 0x0001e01001007387 */ /* 0x0001e20000100800 */
[----:B------:R-:W-:-:S13]  /*21630*/  ISETP.GE.U32.AND.EX P1, PT, R16, UR9, PT, P1 ;  /* 0x0000000910007c0c */ /* 0x000fda000bf26110 */
[----:B0-----:R-:W-:Y:S05]  /*21640*/  @P1 BRA `(.L_x_678) ;  /* 0x0000000400681947 */ /* 0x001fea0003800000 */
[----:B------:R-:W0:Y:S01]  /*21650*/  S2UR UR8, SR_CTAID.X ;  /* 0x00000000000879c3 */ /* 0x000e220000002500 */
[----:B------:R-:W-:Y:S01]  /*21660*/  ULDC.64 UR10, c[0x0][0x628] ;  /* 0x00018a00000a7ab9 */ /* 0x000fe20000000a00 */
[----:B------:R-:W-:Y:S01]  /*21670*/  ULDC UR9, c[0x0][0x150] ;  /* 0x0000540000097ab9 */ /* 0x000fe20000000800 */
[----:B------:R-:W-:Y:S01]  /*21680*/  ISETP.NE.U32.AND P1, PT, RZ, UR10, PT ;  /* 0x0000000aff007c0c */ /* 0x000fe2000bf25070 */
[----:B------:R-:W-:Y:S01]  /*21690*/  ULDC UR12, c[0x0][0x630] ;  /* 0x00018c00000c7ab9 */ /* 0x000fe20000000800 */
[----:B------:R-:W-:Y:S01]  /*216a0*/  ULDC UR14, c[0x0][0x154] ;  /* 0x00005500000e7ab9 */ /* 0x000fe20000000800 */
[----:B------:R-:W-:Y:S01]  /*216b0*/  IMAD.MOV.U32 R3, RZ, RZ, R16 ;  /* 0x000000ffff037224 */ /* 0x000fe200078e0010 */
[----:B------:R-:W-:Y:S01]  /*216c0*/  ISETP.NE.AND.EX P1, PT, RZ, UR11, PT, P1 ;  /* 0x0000000bff007c0c */ /* 0x000fe2000bf25310 */
[----:B------:R-:W1:Y:S01]  /*216d0*/  S2UR UR13, SR_CTAID.Y ;  /* 0x00000000000d79c3 */ /* 0x000e620000002600 */
[----:B0-----:R-:W-:-:S05]  /*216e0*/  I2FP.F32.U32 R2, UR8 ;  /* 0x0000000800027c45 */ /* 0x001fca0008201000 */
[----:B------:R-:W-:Y:S01]  /*216f0*/  FMUL R9, R2, UR9 ;  /* 0x0000000902097c20 */ /* 0x000fe20008400000 */
[----:B------:R-:W-:Y:S01]  /*21700*/  IMAD.MOV.U32 R2, RZ, RZ, R15 ;  /* 0x000000ffff027224 */ /* 0x000fe200078e000f */
[----:B-1----:R-:W-:-:S04]  /*21710*/  I2FP.F32.U32 R12, UR13 ;  /* 0x0000000d000c7c45 */ /* 0x002fc80008201000 */
[----:B------:R-:W0:Y:S01]  /*21720*/  F2I.U32.TRUNC.NTZ R9, R9 ;  /* 0x0000000900097305 */ /* 0x000e22000020f000 */
[----:B------:R-:W-:Y:S05]  /*21730*/  @!P1 BRA `(.L_x_679) ;  /* 0x0000000000289947 */ /* 0x000fea0003800000 */
[----:B------:R-:W-:Y:S02]  /*21740*/  ULDC UR9, c[0x0][0x634] ;  /* 0x00018d0000097ab9 */ /* 0x000fe40000000800 */
[----:B------:R-:W-:-:S05]  /*21750*/  IADD3 R3, P1, R15, UR9, RZ ;  /* 0x000000090f037c10 */ /* 0x000fca000ff3e0ff */
[----:B------:R-:W-:-:S04]  /*21760*/  IMAD.X R13, RZ, RZ, R16, P1 ;  /* 0x000000ffff0d7224 */ /* 0x000fc800008e0610 */
[----:B------:R-:W-:-:S04]  /*21770*/  IMAD.WIDE.U32 R4, R13, UR10, RZ ;  /* 0x0000000a0d047c25 */ /* 0x000fc8000f8e00ff */
[----:B------:R-:W-:-:S04]  /*21780*/  IMAD.WIDE.U32 R4, P1, R3, UR11, R4 ;  /* 0x0000000b03047c25 */ /* 0x000fc8000f820004 */
[----:B------:R-:W-:-:S04]  /*21790*/  IMAD.WIDE.U32 R2, R3, UR10, RZ ;  /* 0x0000000a03027c25 */ /* 0x000fc8000f8e00ff */
[----:B------:R-:W-:Y:S01]  /*217a0*/  IMAD.MOV.U32 R2, RZ, RZ, R5 ;  /* 0x000000ffff027224 */ /* 0x000fe200078e0005 */
[----:B------:R-:W-:Y:S01]  /*217b0*/  IADD3 RZ, P3, R3, R4, RZ ;  /* 0x0000000403ff7210 */ /* 0x000fe20007f7e0ff */
[----:B------:R-:W-:-:S04]  /*217c0*/  IMAD.X R3, RZ, RZ, RZ, P1 ;  /* 0x000000ffff037224 */ /* 0x000fc800008e06ff */
[----:B------:R-:W-:-:S08]  /*217d0*/  IMAD.WIDE.U32.X R2, R13, UR11, R2, P3 ;  /* 0x0000000b0d027c25 */ /* 0x000fd000098e0402 */
.L_x_679:
[--C-:B------:R-:W-:Y:S01]  /*217e0*/  SHF.R.U64 R10, R2, UR12, R3.reuse ;  /* 0x0000000c020a7c19 */ /* 0x100fe20008001203 */
[----:B------:R-:W-:Y:S01]  /*217f0*/  ULDC.64 UR10, c[0x0][0x620] ;  /* 0x00018800000a7ab9 */ /* 0x000fe20000000a00 */
[----:B------:R-:W-:Y:S01]  /*21800*/  SHF.R.U32.HI R2, RZ, UR12, R3 ;  /* 0x0000000cff027c19 */ /* 0x000fe20008011603 */
[----:B------:R-:W-:Y:S01]  /*21810*/  IMAD.MOV.U32 R3, RZ, RZ, R16 ;  /* 0x000000ffff037224 */ /* 0x000fe200078e0010 */
[----:B------:R-:W-:Y:S01]  /*21820*/  IADD3 R13, P1, RZ, -R10, RZ ;  /* 0x8000000aff0d7210 */ /* 0x000fe20007f3e0ff */
[----:B------:R-:W-:Y:S01]  /*21830*/  FMUL R12, R12, UR14 ;  /* 0x0000000e0c0c7c20 */ /* 0x000fe20008400000 */
[----:B------:R-:W-:Y:S01]  /*21840*/  ULDC.64 UR14, c[0x0][0x640] ;  /* 0x00019000000e7ab9 */ /* 0x000fe20000000a00 */
[----:B0-----:R-:W-:Y:S02]  /*21850*/  R2UR UR9, R9 ;  /* 0x00000000090972ca */ /* 0x001fe400000e0000 */
[----:B------:R-:W-:Y:S01]  /*21860*/  IMAD.X R2, RZ, RZ, ~R2, P1 ;  /* 0x000000ffff027224 */ /* 0x000fe200008e0e02 */
[----:B------:R-:W-:Y:S01]  /*21870*/  ISETP.NE.U32.AND P1, PT, RZ, UR14, PT ;  /* 0x0000000eff007c0c */ /* 0x000fe2000bf25070 */
[----:B------:R-:W0:Y:S02]  /*21880*/  F2I.U32.TRUNC.NTZ R12, R12 ;  /* 0x0000000c000c7305 */ /* 0x000e24000020f000 */
[----:B------:R-:W-:Y:S01]  /*21890*/  IMAD R2, R2, UR10, RZ ;  /* 0x0000000a02027c24 */ /* 0x000fe2000f8e02ff */
[----:B------:R-:W-:-:S03]  /*218a0*/  ISETP.NE.AND.EX P1, PT, RZ, UR15, PT, P1 ;  /* 0x0000000fff007c0c */ /* 0x000fc6000bf25310 */
[----:B------:R-:W-:Y:S02]  /*218b0*/  IMAD R5, R13, UR11, R2 ;  /* 0x0000000b0d057c24 */ /* 0x000fe4000f8e0202 */
[----:B------:R-:W-:-:S04]  /*218c0*/  IMAD.MOV.U32 R2, RZ, RZ, R15 ;  /* 0x000000ffff027224 */ /* 0x000fc800078e000f */
[----:B------:R-:W-:Y:S01]  /*218d0*/  IMAD.WIDE.U32 R2, R13, UR10, R2 ;  /* 0x0000000a0d027c25 */ /* 0x000fe2000f8e0002 */
[----:B------:R-:W-:Y:S01]  /*218e0*/  ULDC UR10, c[0x0][0x618] ;  /* 0x00018600000a7ab9 */ /* 0x000fe20000000800 */
[----:B0-----:R-:W-:Y:S02]  /*218f0*/  R2UR UR11, R12 ;  /* 0x000000000c0b72ca */ /* 0x001fe400000e0000 */
[----:B------:R-:W-:-:S05]  /*21900*/  IMAD.IADD R3, R3, 0x1, R5 ;  /* 0x0000000103037824 */ /* 0x000fca00078e0205 */
[--C-:B------:R-:W-:Y:S02]  /*21910*/  SHF.R.U64 R9, R2, UR10, R3.reuse ;  /* 0x0000000a02097c19 */ /* 0x100fe40008001203 */
[----:B------:R-:W-:Y:S01]  /*21920*/  SHF.R.U32.HI R2, RZ, UR10, R3 ;  /* 0x0000000aff027c19 */ /* 0x000fe20008011603 */
[----:B------:R-:W-:-:S03]  /*21930*/  ULDC UR10, c[0x0][0x608] ;  /* 0x00018200000a7ab9 */ /* 0x000fc60000000800 */
[--C-:B------:R-:W-:Y:S02]  /*21940*/  SHF.R.U64 R13, R9, UR10, R2.reuse ;  /* 0x0000000a090d7c19 */ /* 0x100fe40008001202 */
[----:B------:R-:W-:Y:S01]  /*21950*/  SHF.R.U32.HI R2, RZ, UR10, R2 ;  /* 0x0000000aff027c19 */ /* 0x000fe20008011602 */
[----:B------:R-:W-:-:S03]  /*21960*/  ULDC UR10, c[0x0][0x658] ;  /* 0x00019600000a7ab9 */ /* 0x000fc60000000800 */
[--C-:B------:R-:W-:Y:S02]  /*21970*/  SHF.R.U64 R12, R13, UR10, R2.reuse ;  /* 0x0000000a0d0c7c19 */ /* 0x100fe40008001202 */
[----:B------:R-:W-:-:S03]  /*21980*/  SHF.R.U32.HI R15, RZ, UR10, R2 ;  /* 0x0000000aff0f7c19 */ /* 0x000fc60008011602 */
[----:B------:R-:W-:Y:S02]  /*21990*/  IMAD.MOV.U32 R2, RZ, RZ, R12 ;  /* 0x000000ffff027224 */ /* 0x000fe400078e000c */
[----:B------:R-:W-:Y:S01]  /*219a0*/  IMAD.MOV.U32 R3, RZ, RZ, R15 ;  /* 0x000000ffff037224 */ /* 0x000fe200078e000f */
[----:B------:R-:W-:Y:S06]  /*219b0*/  @!P1 BRA `(.L_x_680) ;  /* 0x0000000000289947 */ /* 0x000fec0003800000 */
        /* <DEDUP_REMOVED lines=10> */
.L_x_680:
[----:B------:R-:W-:Y:S01]  /*21a60*/  ULDC UR10, c[0x0][0x648] ;  /* 0x00019200000a7ab9 */ /* 0x000fe20000000800 */
[----:B------:R-:W-:Y:S01]  /*21a70*/  UISETP.NE.AND UP0, UPT, UR39, URZ, UPT ;  /* 0x0000003f2700728c */ /* 0x000fe2000bf05270 */
[----:B------:R-:W-:Y:S01]  /*21a80*/  SHF.R.U64 R2, R2, UR10, R3 ;  /* 0x0000000a02027c19 */ /* 0x000fe20008001203 */
[----:B------:R-:W-:Y:S01]  /*21a90*/  ULDC UR10, c[0x0][0x638] ;  /* 0x00018e00000a7ab9 */ /* 0x000fe20000000800 */
[----:B------:R-:W-:Y:S01]  /*21aa0*/  UIADD3 UR11, -UR11, URZ, URZ ;  /* 0x0000003f0b0b7290 */ /* 0x000fe2000fffe13f */
[----:B------:R-:W-:Y:S02]  /*21ab0*/  LOP3.LUT R13, R13, UR6, RZ, 0xc0, !PT ;  /* 0x000000060d0d7c12 */ /* 0x000fe4000f8ec0ff */
[----:B------:R-:W-:Y:S01]  /*21ac0*/  IMAD.MOV R3, RZ, RZ, -R2 ;  /* 0x000000ffff037224 */ /* 0x000fe200078e0a02 */
[----:B------:R-:W-:Y:S02]  /*21ad0*/  LOP3.LUT R9, R9, UR4, RZ, 0xc0, !PT ;  /* 0x0000000409097c12 */ /* 0x000fe4000f8ec0ff */
[----:B------:R-:W-:Y:S01]  /*21ae0*/  IMAD R5, R2, UR5, R13 ;  /* 0x0000000502057c24 */ /* 0x000fe2000f8e020d */
[----:B------:R-:W-:Y:S01]  /*21af0*/  PLOP3.LUT P1, PT, PT, PT, UP0, 0x40, 0x0 ;  /* 0x000000000000781c */ /* 0x000fe20003f2e808 */
[----:B------:R-:W-:Y:S01]  /*21b00*/  IMAD R12, R3, UR10, R12 ;  /* 0x0000000a030c7c24 */ /* 0x000fe2000f8e020c */
[----:B------:R-:W-:Y:S01]  /*21b10*/  UIADD3 UR10, -UR9, URZ, URZ ;  /* 0x0000003f090a7290 */ /* 0x000fe2000fffe13f */
[----:B------:R-:W-:Y:S01]  /*21b20*/  PLOP3.LUT P3, PT, PT, PT, UP0, 0x40, 0x0 ;  /* 0x000000000000781c */ /* 0x000fe20003f6e808 */
[----:B------:R-:W-:Y:S01]  /*21b30*/  IMAD.MOV.U32 R3, RZ, RZ, 0x1 ;  /* 0x00000001ff037424 */ /* 0x000fe200078e00ff */
[----:B------:R-:W-:-:S02]  /*21b40*/  ULDC UR9, c[0x0][0x144] ;  /* 0x0000510000097ab9 */ /* 0x000fc40000000800 */
[----:B------:R-:W-:-:S03]  /*21b50*/  UIMAD UR8, UR9, UR10, UR8 ;  /* 0x0000000a090872a4 */ /* 0x000fc6000f8e0208 */
[----:B------:R-:W-:Y:S02]  /*21b60*/  ULDC UR9, c[0x0][0x148] ;  /* 0x0000520000097ab9 */ /* 0x000fe40000000800 */
[----:B------:R-:W-:-:S03]  /*21b70*/  @UP0 UIMAD UR8, UR9, UR11, UR13 ;  /* 0x0000000b090802a4 */ /* 0x000fc6000f8e020d */
[----:B------:R-:W-:Y:S02]  /*21b80*/  ULDC UR9, c[0x0][0x600] ;  /* 0x0001800000097ab9 */ /* 0x000fe40000000800 */
[----:B------:R-:W-:Y:S02]  /*21b90*/  IMAD R12, R12, UR9, R9 ;  /* 0x000000090c0c7c24 */ /* 0x000fe4000f8e0209 */
[----:B------:R-:W-:Y:S01]  /*21ba0*/  IMAD.U32 R2, RZ, RZ, UR8 ;  /* 0x00000008ff027e24 */ /* 0x000fe2000f8e00ff */
[----:B------:R-:W-:-:S03]  /*21bb0*/  ULDC UR8, c[0x0][0x610] ;  /* 0x0001840000087ab9 */ /* 0x000fc60000000800 */
[----:B------:R-:W-:-:S05]  /*21bc0*/  IMAD R5, R5, UR8, R2 ;  /* 0x0000000805057c24 */ /* 0x000fca000f8e0202 */
[----:B------:R-:W-:Y:S02]  /*21bd0*/  SEL R2, R12, R5, P1 ;  /* 0x000000050c027207 */ /* 0x000fe40000800000 */
[----:B------:R-:W-:-:S07]  /*21be0*/  SEL R5, R5, R12, P3 ;  /* 0x0000000c05057207 */ /* 0x000fce0001800000 */
.L_x_678:
[----:B------:R-:W-:Y:S05]  /*21bf0*/  BSYNC B1 ;  /* 0x0000000000017941 */ /* 0x000fea0003800000 */
.L_x_677:
[----:B------:R-:W-:-:S13]  /*21c00*/  LOP3.LUT P1, RZ, R3, 0xff, RZ, 0xc0, !PT ;  /* 0x000000ff03ff7812 */ /* 0x000fda000782c0ff */
[----:B------:R-:W-:Y:S05]  /*21c10*/  @P1 BRA `(.L_x_681) ;  /* 0xfffffff4001c1947 */ /* 0x000fea000383ffff */
[----:B------:R-:W-:Y:S05]  /*21c20*/  BSYNC B0 ;  /* 0x0000000000007941 */ /* 0x000fea0003800000 */
.L_x_669:
[----:B------:R-:W-:-:S03]  /*21c30*/  UMOV UR8, 0xffffffff ;  /* 0xffffffff00087882 */ /* 0x000fc60000000000 */
[----:B------:R-:W-:Y:S05]  /*21c40*/  BRA.DIV UR8, `(.L_x_682) ;  /* 0x0000000608f47947 */ /* 0x000fea000b800000 */
[----:B------:R-:W-:-:S13]  /*21c50*/  ELECT P6, URZ, PT ;  /* 0x00000000003f782f */ /* 0x000fda00038c0000 */
.L_x_702:
[----:B------:R-:W-:Y:S04]  /*21c60*/  BSSY B0, `(.L_x_683) ;  /* 0x0000062000007945 */ /* 0x000fe80003800000 */
[----:B------:R-:W-:Y:S05]  /*21c70*/  @!P6 BRA `(.L_x_684) ;  /* 0x000000040080e947 */ /* 0x000fea0003800000 */
[----:B------:R-:W-:-:S04]  /*21c80*/  ULOP3.LUT UR8, UR38, 0x2, URZ, 0xfc, !UPT ;  /* 0x0000000226087892 */ /* 0x000fc8000f8efc3f */
[----:B------:R-:W-:-:S06]  /*21c90*/  UISETP.NE.AND UP0, UPT, UR8, 0x3, UPT ;  /* 0x000000030800788c */ /* 0x000fcc000bf05270 */
[----:B------:R-:W-:-:S13]  /*21ca0*/  PLOP3.LUT P0, PT, PT, PT, UP0, 0x80, 0x0 ;  /* 0x000000000000781c */ /* 0x000fda0003f0f008 */
[----:B------:R-:W-:Y:S05]  /*21cb0*/  @!P0 BRA `(.L_x_685) ;  /* 0x0000000000048947 */ /* 0x000fea0003800000 */
[----:B------:R-:W-:Y:S01]  /*21cc0*/  BPT.TRAP 0x1 ;  /* 0x000000040000795c */ /* 0x000fe20000300000 */
.L_x_685:
[----:B------:R-:W0:Y:S01]  /*21cd0*/  S2R R3, SR_CgaCtaId ;  /* 0x0000000000037919 */ /* 0x000e220000008800 */
[----:B------:R-:W-:-:S04]  /*21ce0*/  MOV R2, 0x400 ;  /* 0x0000040000027802 */ /* 0x000fc80000000f00 */
[----:B0-----:R-:W-:Y:S02]  /*21cf0*/  LEA R2, R3, R2, 0x18 ;  /* 0x0000000203027211 */ /* 0x001fe400078ec0ff */
[----:B------:R-:W-:-:S03]  /*21d00*/  SHF.L.U32 R3, R0, 0x1f, RZ ;  /* 0x0000001f00037819 */ /* 0x000fc600000006ff */
[----:B------:R-:W-:-:S04]  /*21d10*/  VIADD R2, R2, 0x50 ;  /* 0x0000005002027836 */ /* 0x000fc80000000000 */
[----:B------:R-:W-:-:S04]  /*21d20*/  IMAD R4, R7, 0x8, R2 ;  /* 0x0000000807047824 */ /* 0x000fc800078e0202 */
[----:B------:R-:W0:Y:S02]  /*21d30*/  SYNCS.PHASECHK.TRANS64.TRYWAIT P0, [R4+URZ], R3 ;  /* 0x00000003040075a7 */ /* 0x000e24000800017f */
[----:B0-----:R-:W-:Y:S05]  /*21d40*/  @!P0 BRA `(.L_x_686) ;  /* 0x0000000400d48947 */ /* 0x001fea0003800000 */
.L_x_703:
[----:B------:R-:W-:-:S05]  /*21d50*/  VIADD R7, R7, 0x1 ;  /* 0x0000000107077836 */ /* 0x000fca0000000000 */
[----:B------:R-:W-:-:S04]  /*21d60*/  ISETP.NE.AND P0, PT, R7, 0xa, PT ;  /* 0x0000000a0700780c */ /* 0x000fc80003f05270 */
[----:B0-----:R-:W-:Y:S02]  /*21d70*/  SEL R3, RZ, 0x1, P0 ;  /* 0x00000001ff037807 */ /* 0x001fe40000000000 */
[----:B------:R-:W-:Y:S02]  /*21d80*/  SEL R7, R7, RZ, P0 ;  /* 0x000000ff07077207 */ /* 0x000fe40000000000 */
[----:B------:R-:W-:-:S03]  /*21d90*/  LOP3.LUT R4, R0, R3, RZ, 0x3c, !PT ;  /* 0x0000000300047212 */ /* 0x000fc600078e3cff */
[----:B------:R-:W-:Y:S01]  /*21da0*/  IMAD R3, R7, 0x8, R2 ;  /* 0x0000000807037824 */ /* 0x000fe200078e0202 */
[----:B------:R-:W-:-:S04]  /*21db0*/  SHF.L.U32 R0, R4, 0x1f, RZ ;  /* 0x0000001f04007819 */ /* 0x000fc800000006ff */
[----:B------:R-:W0:Y:S02]  /*21dc0*/  SYNCS.PHASECHK.TRANS64.TRYWAIT P0, [R3+URZ], R0 ;  /* 0x00000000030075a7 */ /* 0x000e24000800017f */
[----:B0-----:R-:W-:Y:S05]  /*21dd0*/  @!P0 BRA `(.L_x_687) ;  /* 0x0000000400c48947 */ /* 0x001fea0003800000 */
.L_x_704:
[----:B0-----:R-:W-:-:S05]  /*21de0*/  VIADD R0, R7, 0x1 ;  /* 0x0000000107007836 */ /* 0x001fca0000000000 */
[----:B------:R-:W-:-:S04]  /*21df0*/  ISETP.NE.AND P0, PT, R0, 0xa, PT ;  /* 0x0000000a0000780c */ /* 0x000fc80003f05270 */
[----:B------:R-:W-:Y:S02]  /*21e00*/  SEL R3, RZ, 0x1, P0 ;  /* 0x00000001ff037807 */ /* 0x000fe40000000000 */
[----:B------:R-:W-:Y:S02]  /*21e10*/  SEL R5, R0, RZ, P0 ;  /* 0x000000ff00057207 */ /* 0x000fe40000000000 */
[----:B------:R-:W-:-:S03]  /*21e20*/  LOP3.LUT R4, R4, R3, RZ, 0x3c, !PT ;  /* 0x0000000304047212 */ /* 0x000fc600078e3cff */
[----:B------:R-:W-:Y:S01]  /*21e30*/  IMAD R3, R5, 0x8, R2 ;  /* 0x0000000805037824 */ /* 0x000fe200078e0202 */
[----:B------:R-:W-:-:S04]  /*21e40*/  SHF.L.U32 R0, R4, 0x1f, RZ ;  /* 0x0000001f04007819 */ /* 0x000fc800000006ff */
[----:B------:R-:W0:Y:S02]  /*21e50*/  SYNCS.PHASECHK.TRANS64.TRYWAIT P0, [R3+URZ], R0 ;  /* 0x00000000030075a7 */ /* 0x000e24000800017f */
[----:B0-----:R-:W-:Y:S05]  /*21e60*/  @!P0 BRA `(.L_x_688) ;  /* 0x0000000400b48947 */ /* 0x001fea0003800000 */
.L_x_705:
        /* <DEDUP_REMOVED lines=9> */
.L_x_706:
        /* <DEDUP_REMOVED lines=9> */
.L_x_707:
        /* <DEDUP_REMOVED lines=9> */
.L_x_708:
        /* <DEDUP_REMOVED lines=9> */
.L_x_709:
        /* <DEDUP_REMOVED lines=9> */
.L_x_710:
        /* <DEDUP_REMOVED lines=9> */
.L_x_711:
[----:B0-----:R-:W-:-:S05]  /*221d0*/  VIADD R0, R5, 0x1 ;  /* 0x0000000105007836 */ /* 0x001fca0000000000 */
[----:B------:R-:W-:-:S04]  /*221e0*/  ISETP.NE.AND P0, PT, R0, 0xa, PT ;  /* 0x0000000a0000780c */ /* 0x000fc80003f05270 */
[----:B------:R-:W-:Y:S02]  /*221f0*/  SEL R4, RZ, 0x1, P0 ;  /* 0x00000001ff047807 */ /* 0x000fe40000000000 */
[----:B------:R-:W-:Y:S02]  /*22200*/  SEL R3, R0, RZ, P0 ;  /* 0x000000ff00037207 */ /* 0x000fe40000000000 */
[----:B------:R-:W-:-:S03]  /*22210*/  LOP3.LUT R0, R7, R4, RZ, 0x3c, !PT ;  /* 0x0000000407007212 */ /* 0x000fc600078e3cff */
[----:B------:R-:W-:Y:S01]  /*22220*/  IMAD R3, R3, 0x8, R2 ;  /* 0x0000000803037824 */ /* 0x000fe200078e0202 */
[----:B------:R-:W-:-:S07]  /*22230*/  SHF.L.U32 R0, R0, 0x1f, RZ ;  /* 0x0000001f00007819 */ /* 0x000fce00000006ff */
.L_x_695:
[----:B0-----:R0:W1:Y:S02]  /*22240*/  SYNCS.PHASECHK.TRANS64.TRYWAIT P0, [R3+URZ], R0 ;  /* 0x00000000030075a7 */ /* 0x001064000800017f */
[----:B-1----:R-:W-:Y:S05]  /*22250*/  @!P0 NANOSLEEP.SYNCS 0x989680 ;  /* 0x009896800000895d */ /* 0x002fea0003900000 */
[----:B------:R-:W1:Y:S02]  /*22260*/  @!P0 SYNCS.PHASECHK.TRANS64 P0, [R3+URZ], R0 ;  /* 0x00000000030085a7 */ /* 0x000e64000800007f */
[----:B-1----:R-:W-:Y:S05]  /*22270*/  @!P0 BRA `(.L_x_695) ;  /* 0xfffffffc00f08947 */ /* 0x002fea000383ffff */
.L_x_684:
[----:B------:R-:W-:Y:S05]  /*22280*/  BSYNC B0 ;  /* 0x0000000000007941 */ /* 0x000fea0003800000 */
.L_x_683:
[----:B------:R-:W-:Y:S05]  /*22290*/  EXIT ;  /* 0x000000000000794d */ /* 0x000fea0003800000 */
.L_x_18:
[----:B-1----:R1:W4:Y:S02]  /*222a0*/  SYNCS.PHASECHK.TRANS64.TRYWAIT P1, [R3+URZ], R0 ;  /* 0x00000000030075a7 */ /* 0x002324000802017f */
[----:B----4-:R-:W-:Y:S05]  /*222b0*/  @!P1 NANOSLEEP.SYNCS 0x989680 ;  /* 0x009896800000995d */ /* 0x010fea0003900000 */
[----:B------:R-:W4:Y:S02]  /*222c0*/  @!P1 SYNCS.PHASECHK.TRANS64 P1, [R3+URZ], R0 ;  /* 0x00000000030095a7 */ /* 0x000f24000802007f */
[----:B----4-:R-:W-:Y:S05]  /*222d0*/  @!P1 BRA `(.L_x_18) ;  /* 0xfffffffc00f09947 */ /* 0x010fea000383ffff */
[----:B------:R-:W-:Y:S05]  /*222e0*/  BRA `(.L_x_17) ;  /* 0xfffffdf000887947 */ /* 0x000fea000383ffff */
.L_x_23:
[----:B-1----:R-:W-:-:S04]  /*222f0*/  IMAD.U32 R6, RZ, RZ, UR4 ;  /* 0x00000004ff067e24 */ /* 0x002fc8000f8e00ff */
[----:B------:R1:W4:Y:S03]  /*22300*/  SYNCS.PHASECHK.TRANS64.TRYWAIT P1, [R6+URZ], R4 ;  /* 0x00000004060075a7 */ /* 0x000326000802017f */
[----:B----4-:R-:W-:Y:S05]  /*22310*/  @!P1 NANOSLEEP.SYNCS 0x989680 ;  /* 0x009896800000995d */ /* 0x010fea0003900000 */
[----:B------:R-:W4:Y:S02]  /*22320*/  @!P1 SYNCS.PHASECHK.TRANS64 P1, [R6+URZ], R4 ;  /* 0x00000004060095a7 */ /* 0x000f24000802007f */
[----:B----4-:R-:W-:Y:S05]  /*22330*/  @!P1 BRA `(.L_x_23) ;  /* 0xfffffffc00ec9947 */ /* 0x010fea000383ffff */
[----:B------:R-:W-:Y:S05]  /*22340*/  BRA `(.L_x_22) ;  /* 0xfffffdfc00d07947 */ /* 0x000fea000383ffff */
.L_x_670:
[----:B------:R-:W-:Y:S01]  /*22350*/  BSSY B1, `(.L_x_696) ;  /* 0x0000006000017945 */ /* 0x000fe20003800000 */
[----:B------:R-:W-:-:S07]  /*22360*/  IMAD.MOV.U32 R15, RZ, RZ, -0x1 ;  /* 0xffffffffff0f7424 */ /* 0x000fce00078e00ff */
[----:B------:R-:W-:Y:S05]  /*22370*/  WARPSYNC.COLLECTIVE R15, `(.L_x_697) ;  /* 0x000000000f0c7348 */ /* 0x000fea0003c00000 */
[----:B------:R-:W-:Y:S02]  /*22380*/  ELECT P6, UR62, PT ;  /* 0x00000000003e782f */ /* 0x000fe400038c0000 */
[----:B------:R-:W-:Y:S01]  /*22390*/  MOV R14, UR62 ;  /* 0x0000003e000e7c02 */ /* 0x000fe20008000f00 */
[----:B------:R-:W-:Y:S10]  /*223a0*/  ENDCOLLECTIVE ;  /* 0x000000000000791b */ /* 0x000ff40003800000 */
.L_x_697:
[----:B------:R-:W-:Y:S05]  /*223b0*/  BSYNC B1 ;  /* 0x0000000000017941 */ /* 0x000fea0003800000 */
.L_x_696:
[----:B------:R-:W-:Y:S05]  /*223c0*/  BRA `(.L_x_698) ;  /* 0xffffffec003c7947 */ /* 0x000fea000383ffff */
.L_x_673:
[----:B-1----:R1:W2:Y:S02]  /*223d0*/  SYNCS.PHASECHK.TRANS64.TRYWAIT P1, [R15+URZ+0x50], R12 ;  /* 0x0000500c0f0075a7 */ /* 0x0022a4000802017f */
[----:B--2---:R-:W-:Y:S05]  /*223e0*/  @!P1 NANOSLEEP.SYNCS 0x989680 ;  /* 0x009896800000995d */ /* 0x004fea0003900000 */
[----:B------:R-:W2:Y:S02]  /*223f0*/  @!P1 SYNCS.PHASECHK.TRANS64 P1, [R15+URZ+0x50], R12 ;  /* 0x0000500c0f0095a7 */ /* 0x000ea4000802007f */
[----:B--2---:R-:W-:Y:S05]  /*22400*/  @!P1 BRA `(.L_x_673) ;  /* 0xfffffffc00f09947 */ /* 0x004fea000383ffff */
[----:B------:R-:W-:Y:S05]  /*22410*/  BRA `(.L_x_699) ;  /* 0xffffffec00707947 */ /* 0x000fea000383ffff */
.L_x_682:
[----:B------:R-:W-:Y:S01]  /*22420*/  BSSY B0, `(.L_x_700) ;  /* 0x0000006000007945 */ /* 0x000fe20003800000 */
[----:B------:R-:W-:-:S07]  /*22430*/  IMAD.MOV.U32 R15, RZ, RZ, -0x1 ;  /* 0xffffffffff0f7424 */ /* 0x000fce00078e00ff */
[----:B------:R-:W-:Y:S05]  /*22440*/  WARPSYNC.COLLECTIVE R15, `(.L_x_701) ;  /* 0x000000000f0c7348 */ /* 0x000fea0003c00000 */
[----:B------:R-:W-:Y:S02]  /*22450*/  ELECT P6, UR62, PT ;  /* 0x00000000003e782f */ /* 0x000fe400038c0000 */
[----:B------:R-:W-:Y:S01]  /*22460*/  MOV R14, UR62 ;  /* 0x0000003e000e7c02 */ /* 0x000fe20008000f00 */
[----:B------:R-:W-:Y:S10]  /*22470*/  ENDCOLLECTIVE ;  /* 0x000000000000791b */ /* 0x000ff40003800000 */
.L_x_701:
[----:B------:R-:W-:Y:S05]  /*22480*/  BSYNC B0 ;  /* 0x0000000000007941 */ /* 0x000fea0003800000 */
.L_x_700:
[----:B------:R-:W-:Y:S05]  /*22490*/  BRA `(.L_x_702) ;  /* 0xfffffff400f07947 */ /* 0x000fea000383ffff */
.L_x_686:
[----:B0-----:R0:W1:Y:S02]  /*224a0*/  SYNCS.PHASECHK.TRANS64.TRYWAIT P0, [R4+URZ], R3 ;  /* 0x00000003040075a7 */ /* 0x001064000800017f */
[----:B-1----:R-:W-:Y:S05]  /*224b0*/  @!P0 NANOSLEEP.SYNCS 0x989680 ;  /* 0x009896800000895d */ /* 0x002fea0003900000 */
[----:B------:R-:W1:Y:S02]  /*224c0*/  @!P0 SYNCS.PHASECHK.TRANS64 P0, [R4+URZ], R3 ;  /* 0x00000003040085a7 */ /* 0x000e64000800007f */
[----:B-1----:R-:W-:Y:S05]  /*224d0*/  @!P0 BRA `(.L_x_686) ;  /* 0xfffffffc00f08947 */ /* 0x002fea000383ffff */
[----:B------:R-:W-:Y:S05]  /*224e0*/  BRA `(.L_x_703) ;  /* 0xfffffff800187947 */ /* 0x000fea000383ffff */
.L_x_687:
[----:B0-----:R0:W1:Y:S02]  /*224f0*/  SYNCS.PHASECHK.TRANS64.TRYWAIT P0, [R3+URZ], R0 ;  /* 0x00000000030075a7 */ /* 0x001064000800017f */
[----:B-1----:R-:W-:Y:S05]  /*22500*/  @!P0 NANOSLEEP.SYNCS 0x989680 ;  /* 0x009896800000895d */ /* 0x002fea0003900000 */
[----:B------:R-:W1:Y:S02]  /*22510*/  @!P0 SYNCS.PHASECHK.TRANS64 P0, [R3+URZ], R0 ;  /* 0x00000000030085a7 */ /* 0x000e64000800007f */
[----:B-1----:R-:W-:Y:S05]  /*22520*/  @!P0 BRA `(.L_x_687) ;  /* 0xfffffffc00f08947 */ /* 0x002fea000383ffff */
[----:B------:R-:W-:Y:S05]  /*22530*/  BRA `(.L_x_704) ;  /* 0xfffffff800287947 */ /* 0x000fea000383ffff */
.L_x_688:
[----:B0-----:R0:W1:Y:S02]  /*22540*/  SYNCS.PHASECHK.TRANS64.TRYWAIT P0, [R3+URZ], R0 ;  /* 0x00000000030075a7 */ /* 0x001064000800017f */
[----:B-1----:R-:W-:Y:S05]  /*22550*/  @!P0 NANOSLEEP.SYNCS 0x989680 ;  /* 0x009896800000895d */ /* 0x002fea0003900000 */
[----:B------:R-:W1:Y:S02]  /*22560*/  @!P0 SYNCS.PHASECHK.TRANS64 P0, [R3+URZ], R0 ;  /* 0x00000000030085a7 */ /* 0x000e64000800007f */
[----:B-1----:R-:W-:Y:S05]  /*22570*/  @!P0 BRA `(.L_x_688) ;  /* 0xfffffffc00f08947 */ /* 0x002fea000383ffff */
[----:B------:R-:W-:Y:S05]  /*22580*/  BRA `(.L_x_705) ;  /* 0xfffffff800387947 */ /* 0x000fea000383ffff */
.L_x_689:
[----:B0-----:R0:W1:Y:S02]  /*22590*/  SYNCS.PHASECHK.TRANS64.TRYWAIT P0, [R3+URZ], R0 ;  /* 0x00000000030075a7 */ /* 0x001064000800017f */
[----:B-1----:R-:W-:Y:S05]  /*225a0*/  @!P0 NANOSLEEP.SYNCS 0x989680 ;  /* 0x009896800000895d */ /* 0x002fea0003900000 */
[----:B------:R-:W1:Y:S02]  /*225b0*/  @!P0 SYNCS.PHASECHK.TRANS64 P0, [R3+URZ], R0 ;  /* 0x00000000030085a7 */ /* 0x000e64000800007f */
[----:B-1----:R-:W-:Y:S05]  /*225c0*/  @!P0 BRA `(.L_x_689) ;  /* 0xfffffffc00f08947 */ /* 0x002fea000383ffff */
[----:B------:R-:W-:Y:S05]  /*225d0*/  BRA `(.L_x_706) ;  /* 0xfffffff800487947 */ /* 0x000fea000383ffff */
.L_x_690:
[----:B0-----:R0:W1:Y:S02]  /*225e0*/  SYNCS.PHASECHK.TRANS64.TRYWAIT P0, [R3+URZ], R0 ;  /* 0x00000000030075a7 */ /* 0x001064000800017f */
[----:B-1----:R-:W-:Y:S05]  /*225f0*/  @!P0 NANOSLEEP.SYNCS 0x989680 ;  /* 0x009896800000895d */ /* 0x002fea0003900000 */
[----:B------:R-:W1:Y:S02]  /*22600*/  @!P0 SYNCS.PHASECHK.TRANS64 P0, [R3+URZ], R0 ;  /* 0x00000000030085a7 */ /* 0x000e64000800007f */
[----:B-1----:R-:W-:Y:S05]  /*22610*/  @!P0 BRA `(.L_x_690) ;  /* 0xfffffffc00f08947 */ /* 0x002fea000383ffff */
[----:B------:R-:W-:Y:S05]  /*22620*/  BRA `(.L_x_707) ;  /* 0xfffffff800587947 */ /* 0x000fea000383ffff */
.L_x_691:
[----:B0-----:R0:W1:Y:S02]  /*22630*/  SYNCS.PHASECHK.TRANS64.TRYWAIT P0, [R3+URZ], R0 ;  /* 0x00000000030075a7 */ /* 0x001064000800017f */
[----:B-1----:R-:W-:Y:S05]  /*22640*/  @!P0 NANOSLEEP.SYNCS 0x989680 ;  /* 0x009896800000895d */ /* 0x002fea0003900000 */
[----:B------:R-:W1:Y:S02]  /*22650*/  @!P0 SYNCS.PHASECHK.TRANS64 P0, [R3+URZ], R0 ;  /* 0x00000000030085a7 */ /* 0x000e64000800007f */
[----:B-1----:R-:W-:Y:S05]  /*22660*/  @!P0 BRA `(.L_x_691) ;  /* 0xfffffffc00f08947 */ /* 0x002fea000383ffff */
[----:B------:R-:W-:Y:S05]  /*22670*/  BRA `(.L_x_708) ;  /* 0xfffffff800687947 */ /* 0x000fea000383ffff */
.L_x_692:
[----:B0-----:R0:W1:Y:S02]  /*22680*/  SYNCS.PHASECHK.TRANS64.TRYWAIT P0, [R3+URZ], R0 ;  /* 0x00000000030075a7 */ /* 0x001064000800017f */
[----:B-1----:R-:W-:Y:S05]  /*22690*/  @!P0 NANOSLEEP.SYNCS 0x989680 ;  /* 0x009896800000895d */ /* 0x002fea0003900000 */
[----:B------:R-:W1:Y:S02]  /*226a0*/  @!P0 SYNCS.PHASECHK.TRANS64 P0, [R3+URZ], R0 ;  /* 0x00000000030085a7 */ /* 0x000e64000800007f */
[----:B-1----:R-:W-:Y:S05]  /*226b0*/  @!P0 BRA `(.L_x_692) ;  /* 0xfffffffc00f08947 */ /* 0x002fea000383ffff */
[----:B------:R-:W-:Y:S05]  /*226c0*/  BRA `(.L_x_709) ;  /* 0xfffffff800787947 */ /* 0x000fea000383ffff */
.L_x_693:
[----:B0-----:R0:W1:Y:S02]  /*226d0*/  SYNCS.PHASECHK.TRANS64.TRYWAIT P0, [R3+URZ], R0 ;  /* 0x00000000030075a7 */ /* 0x001064000800017f */
[----:B-1----:R-:W-:Y:S05]  /*226e0*/  @!P0 NANOSLEEP.SYNCS 0x989680 ;  /* 0x009896800000895d */ /* 0x002fea0003900000 */
[----:B------:R-:W1:Y:S02]  /*226f0*/  @!P0 SYNCS.PHASECHK.TRANS64 P0, [R3+URZ], R0 ;  /* 0x00000000030085a7 */ /* 0x000e64000800007f */
[----:B-1----:R-:W-:Y:S05]  /*22700*/  @!P0 BRA `(.L_x_693) ;  /* 0xfffffffc00f08947 */ /* 0x002fea000383ffff */
[----:B------:R-:W-:Y:S05]  /*22710*/  BRA `(.L_x_710) ;  /* 0xfffffff800887947 */ /* 0x000fea000383ffff */
.L_x_694:
[----:B0-----:R0:W1:Y:S02]  /*22720*/  SYNCS.PHASECHK.TRANS64.TRYWAIT P0, [R3+URZ], R0 ;  /* 0x00000000030075a7 */ /* 0x001064000800017f */
[----:B-1----:R-:W-:Y:S05]  /*22730*/  @!P0 NANOSLEEP.SYNCS 0x989680 ;  /* 0x009896800000895d */ /* 0x002fea0003900000 */
[----:B------:R-:W1:Y:S02]  /*22740*/  @!P0 SYNCS.PHASECHK.TRANS64 P0, [R3+URZ], R0 ;  /* 0x00000000030085a7 */ /* 0x000e64000800007f */
[----:B-1----:R-:W-:Y:S05]  /*22750*/  @!P0 BRA `(.L_x_694) ;  /* 0xfffffffc00f08947 */ /* 0x002fea000383ffff */
[----:B------:R-:W-:Y:S05]  /*22760*/  BRA `(.L_x_711) ;  /* 0xfffffff800987947 */ /* 0x000fea000383ffff */
.L_x_712:
[----:B------:R-:W-:-:S00]  /*22770*/  BRA `(.L_x_712) ;  /* 0xfffffffc00fc7947 */ /* 0x000fc0000383ffff */
[----:B------:R-:W-:-:S00]  /*22780*/  NOP ;  /* 0x0000000000007918 */ /* 0x000fc00000000000 */
[----:B------:R-:W-:-:S00]  /*22790*/  NOP ;  /* 0x0000000000007918 */ /* 0x000fc00000000000 */
[----:B------:R-:W-:-:S00]  /*227a0*/  NOP ;  /* 0x0000000000007918 */ /* 0x000fc00000000000 */
[----:B------:R-:W-:-:S00]  /*227b0*/  NOP ;  /* 0x0000000000007918 */ /* 0x000fc00000000000 */
[----:B------:R-:W-:-:S00]  /*227c0*/  NOP ;  /* 0x0000000000007918 */ /* 0x000fc00000000000 */
[----:B------:R-:W-:-:S00]  /*227d0*/  NOP ;  /* 0x0000000000007918 */ /* 0x000fc00000000000 */
[----:B------:R-:W-:-:S00]  /*227e0*/  NOP ;  /* 0x0000000000007918 */ /* 0x000fc00000000000 */
[----:B------:R-:W-:-:S00]  /*227f0*/  NOP ;  /* 0x0000000000007918 */ /* 0x000fc00000000000 */
.L_x_713:


//--------------------- .nv.global.init           --------------------------
	.section	.nv.global.init,"aw",@progbits
.nv.global.init:
	.type		$str$22,@object
	.size		$str$22,($str$23 - $str$22)
$str$22:
        /*0000*/ 	.byte	0x6b, 0x5f, 0x74, 0x69, 0x6c, 0x65, 0x5f, 0x63, 0x6f, 0x75, 0x6e, 0x74, 0x20, 0x3e, 0x3d, 0x20
        /*0010*/ 	.byte	0x31, 0x00
	.type		$str$23,@object
	.size		$str$23,(__unnamed_1 - $str$23)
$str$23:
        /*0012*/ 	.byte	0x2f, 0x74, 0x6d, 0x70, 0x2f, 0x63, 0x75, 0x74, 0x6c, 0x61, 0x73, 0x73, 0x5f, 0x73, 0x77, 0x65
        /*0022*/ 	.byte	0x65, 0x70, 0x5f, 0x73, 0x72, 0x63, 0x2f, 0x69, 0x6e, 0x63, 0x6c, 0x75, 0x64, 0x65, 0x2f, 0x63
        /*0032*/ 	.byte	0x75, 0x74, 0x6c, 0x61, 0x73, 0x73, 0x2f, 0x67, 0x65, 0x6d, 0x6d, 0x2f, 0x63, 0x6f, 0x6c, 0x6c
        /*0042*/ 	.byte	0x65, 0x63, 0x74, 0x69, 0x76, 0x65, 0x2f, 0x73, 0x6d, 0x39, 0x30, 0x5f, 0x6d, 0x6d, 0x61, 0x5f
        /*0052*/ 	.byte	0x74, 0x6d, 0x61, 0x5f, 0x67, 0x6d, 0x6d, 0x61, 0x5f, 0x73, 0x73, 0x5f, 0x77, 0x61, 0x72, 0x70
        /*0062*/ 	.byte	0x73, 0x70, 0x65, 0x63, 0x69, 0x61, 0x6c, 0x69, 0x7a, 0x65, 0x64, 0x2e, 0x68, 0x70, 0x70, 0x00
	.type		__unnamed_1,@object
	.size		__unnamed_1,(.L_0 - __unnamed_1)
__unnamed_1:
        /* <DEDUP_REMOVED lines=180> */
        /*0bb2*/ 	.byte	0x65, 0x3a, 0x3a, 0x69, 0x64, 0x65, 0x6e, 0x74, 0x69, 0x74, 0x79, 0x5d, 0x00
.L_0:


//--------------------- .nv.shared._ZN7cutlass13device_kernelINS_4gemm6kernel13GemmUniversalIN4cute5tupleIJiiiiEEENS1_10collective13CollectiveMmaINS1_34MainloopSm90TmaGmmaWarpSpecializedILi10ENS5_IJNS4_1CILi1EEESB_SB_EEENS1_35KernelTmaWarpSpecializedCooperativeEEENS5_IJNSA_ILi512EEENSA_ILi160EEENSA_ILi16EEEEEENS_6half_tENS5_IJlSB_lEEESJ_SK_NS4_8TiledMMAINS4_8MMA_AtomIJNS4_4SM904GMMA25MMA_64x32x16_F32F16F16_SSILNSO_5MajorE0ELSQ_0ELNSO_7ScaleInE1ELSR_1EEEEEENS4_6LayoutINS5_IJNSA_ILi2EEESB_SB_EEENS5_IJSB_NSA_ILi0EEESX_EEEEENS5_IJNS4_10UnderscoreES10_S10_EEEEENS4_13SM90_TMA_LOADENS4_14ComposedLayoutINS4_7SwizzleILi1ELi4ELi3EEENS4_18smem_ptr_flag_bitsILi16EEENSU_INS5_IJNSA_ILi8EEESH_EEENS5_IJSH_SB_EEEEEEEvNS4_8identityES13_S1D_vS1E_EENS_8epilogue10collective6detail29Sm90TmaWarpSpecializedAdapterINS1H_15DefaultEpilogueISJ_SK_SK_NS1G_6thread17LinearCombinationISJ_Li1EffLNS1L_9ScaleType4KindE0ELNS_15FloatRoundStyleE2ESJ_EENS1_15EpilogueDefaultEEEEEvvEEEEvNT_6ParamsE --------------------------
	.section	.nv.shared._ZN7cutlass13device_kernelINS_4gemm6kernel13GemmUniversalIN4cute5tupleIJiiiiEEENS1_10collective13CollectiveMmaINS1_34MainloopSm90TmaGmmaWarpSpecializedILi10ENS5_IJNS4_1CILi1EEESB_SB_EEENS1_35KernelTmaWarpSpecializedCooperativeEEENS5_IJNSA_ILi512EEENSA_ILi160EEENSA_ILi16EEEEEENS_6half_tENS5_IJlSB_lEEESJ_SK_NS4_8TiledMMAINS4_8MMA_AtomIJNS4_4SM904GMMA25MMA_64x32x16_F32F16F16_SSILNSO_5MajorE0ELSQ_0ELNSO_7ScaleInE1ELSR_1EEEEEENS4_6LayoutINS5_IJNSA_ILi2EEESB_SB_EEENS5_IJSB_NSA_ILi0EEESX_EEEEENS5_IJNS4_10UnderscoreES10_S10_EEEEENS4_13SM90_TMA_LOADENS4_14ComposedLayoutINS4_7SwizzleILi1ELi4ELi3EEENS4_18smem_ptr_flag_bitsILi16EEENSU_INS5_IJNSA_ILi8EEESH_EEENS5_IJSH_SB_EEEEEEEvNS4_8identityES13_S1D_vS1E_EENS_8epilogue10collective6detail29Sm90TmaWarpSpecializedAdapterINS1H_15DefaultEpilogueISJ_SK_SK_NS1G_6thread17LinearCombinationISJ_Li1EffLNS1L_9ScaleType4KindE0ELNS_15FloatRoundStyleE2ESJ_EENS1_15EpilogueDefaultEEEEEvvEEEEvNT_6ParamsE,"aw",@nobits
	.sectionflags	@""
	.align	16
	.zero		1024


//--------------------- .nv.shared.reserved.0     --------------------------
	.section	.nv.shared.reserved.0,"aw",@nobits
	.weak		__nv_reservedSMEM_offset_0_alias
	.size		__nv_reservedSMEM_offset_0_alias, 0, 0
	.other		__nv_reservedSMEM_offset_0_alias,@"STO_CUDA_RESERVED_SHARED STV_DEFAULT"
__nv_reservedSMEM_offset_0_alias:
	.zero		0


//--------------------- .nv.global                --------------------------
	.section	.nv.global,"aw",@nobits
.nv.global:
	.type		_ZN40_INTERNAL_cd0ba539_4_k_cu_ef4d68a2_173844cute1_E,@object
	.size		_ZN40_INTERNAL_cd0ba539_4_k_cu_ef4d68a2_173844cute1_E,(_ZN40_INTERNAL_cd0ba539_4_k_cu_ef4d68a2_173844cuda3std3__45__cpo6cbeginE - _ZN40_INTERNAL_cd0ba539_4_k_cu_ef4d68a2_173844cute1_E)
_ZN40_INTERNAL_cd0ba539_4_k_cu_ef4d68a2_173844cute1_E:
	.zero		1
	.type		_ZN40_INTERNAL_cd0ba539_4_k_cu_ef4d68a2_173844cuda3std3__45__cpo6cbeginE,@object
	.size		_ZN40_INTERNAL_cd0ba539_4_k_cu_ef4d68a2_173844cuda3std3__45__cpo6cbeginE,(_ZN40_INTERNAL_cd0ba539_4_k_cu_ef4d68a2_173844cuda3std3__48in_placeE - _ZN40_INTERNAL_cd0ba539_4_k_cu_ef4d68a2_173844cuda3std3__45__cpo6cbeginE)
_ZN40_INTERNAL_cd0ba539_4_k_cu_ef4d68a2_173844cuda3std3__45__cpo6cbeginE:
	.zero		1
	.type		_ZN40_INTERNAL_cd0ba539_4_k_cu_ef4d68a2_173844cuda3std3__48in_placeE,@object
	.size		_ZN40_INTERNAL_cd0ba539_4_k_cu_ef4d68a2_173844cuda3std3__48in_placeE,(_ZN40_INTERNAL_cd0ba539_4_k_cu_ef4d68a2_173844cuda3std6ranges3__45__cpo9iter_moveE - _ZN40_INTERNAL_cd0ba539_4_k_cu_ef4d68a2_173844cuda3std3__48in_placeE)
_ZN40_INTERNAL_cd0ba539_4_k_cu_ef4d68a2_173844cuda3std3__48in_placeE:
	.zero		1
	.type		_ZN40_INTERNAL_cd0ba539_4_k_cu_ef4d68a2_173844cuda3std6ranges3__45__cpo9iter_moveE,@object
	.size		_ZN40_INTERNAL_cd0ba539_4_k_cu_ef4d68a2_173844cuda3std6ranges3__45__cpo9iter_moveE,(_ZN40_INTERNAL_cd0ba539_4_k_cu_ef4d68a2_173844cuda3std3__45__cpo5beginE - _ZN40_INTERNAL_cd0ba539_4_k_cu_ef4d68a2_173844cuda3std6ranges3__45__cpo9iter_moveE)
_ZN40_INTERNAL_cd0ba539_4_k_cu_ef4d68a2_173844cuda3std6ranges3__45__cpo9iter_moveE:
	.zero		1
	.type		_ZN40_INTERNAL_cd0ba539_4_k_cu_ef4d68a2_173844cuda3std3__45__cpo5beginE,@object
	.size		_ZN40_INTERNAL_cd0ba539_4_k_cu_ef4d68a2_173844cuda3std3__45__cpo5beginE,(_ZN40_INTERNAL_cd0ba539_4_k_cu_ef4d68a2_173844cuda3std3__442_GLOBAL__N__cd0ba539_4_k_cu_ef4d68a2_173846ignoreE - _ZN40_INTERNAL_cd0ba539_4_k_cu_ef4d68a2_173844cuda3std3__45__cpo5beginE)
_ZN40_INTERNAL_cd0ba539_4_k_cu_ef4d68a2_173844cuda3std3__45__cpo5beginE:
	.zero		1
	.type		_ZN40_INTERNAL_cd0ba539_4_k_cu_ef4d68a2_173844cuda3std3__442_GLOBAL__N__cd0ba539_4_k_cu_ef4d68a2_173846ignoreE,@object
	.size		_ZN40_INTERNAL_cd0ba539_4_k_cu_ef4d68a2_173844cuda3std3__442_GLOBAL__N__cd0ba539_4_k_cu_ef4d68a2_173846ignoreE,(_ZN40_INTERNAL_cd0ba539_4_k_cu_ef4d68a2_173844cute7productE - _ZN40_INTERNAL_cd0ba539_4_k_cu_ef4d68a2_173844cuda3std3__442_GLOBAL__N__cd0ba539_4_k_cu_ef4d68a2_173846ignoreE)
_ZN40_INTERNAL_cd0ba539_4_k_cu_ef4d68a2_173844cuda3std3__442_GLOBAL__N__cd0ba539_4_k_cu_ef4d68a2_173846ignoreE:
	.zero		1
	.type		_ZN40_INTERNAL_cd0ba539_4_k_cu_ef4d68a2_173844cute7productE,@object
	.size		_ZN40_INTERNAL_cd0ba539_4_k_cu_ef4d68a2_173844cute7productE,(_ZN40_INTERNAL_cd0ba539_4_k_cu_ef4d68a2_173844cuda3std3__45__cpo3endE - _ZN40_INTERNAL_cd0ba539_4_k_cu_ef4d68a2_173844cute7productE)
_ZN40_INTERNAL_cd0ba539_4_k_cu_ef4d68a2_173844cute7productE:
	.zero		1
	.type		_ZN40_INTERNAL_cd0ba539_4_k_cu_ef4d68a2_173844cuda3std3__45__cpo3endE,@object
	.size		_ZN40_INTERNAL_cd0ba539_4_k_cu_ef4d68a2_173844cuda3std3__45__cpo3endE,(_ZN40_INTERNAL_cd0ba539_4_k_cu_ef4d68a2_173844cuda3std3__419piecewise_constructE - _ZN40_INTERNAL_cd0ba539_4_k_cu_ef4d68a2_173844cuda3std3__45__cpo3endE)
_ZN40_INTERNAL_cd0ba539_4_k_cu_ef4d68a2_173844cuda3std3__45__cpo3endE:
	.zero		1
	.type		_ZN40_INTERNAL_cd0ba539_4_k_cu_ef4d68a2_173844cuda3std3__419piecewise_constructE,@object
	.size		_ZN40_INTERNAL_cd0ba539_4_k_cu_ef4d68a2_173844cuda3std3__419piecewise_constructE,(_ZN40_INTERNAL_cd0ba539_4_k_cu_ef4d68a2_173844cuda3std3__45__cpo4cendE - _ZN40_INTERNAL_cd0ba539_4_k_cu_ef4d68a2_173844cuda3std3__419piecewise_constructE)
_ZN40_INTERNAL_cd0ba539_4_k_cu_ef4d68a2_173844cuda3std3__419piecewise_constructE:
	.zero		1
	.type		_ZN40_INTERNAL_cd0ba539_4_k_cu_ef4d68a2_173844cuda3std3__45__cpo4cendE,@object
	.size		_ZN40_INTERNAL_cd0ba539_4_k_cu_ef4d68a2_173844cuda3std3__45__cpo4cendE,(_ZN40_INTERNAL_cd0ba539_4_k_cu_ef4d68a2_173844cuda3std6ranges3__45__cpo4swapE - _ZN40_INTERNAL_cd0ba539_4_k_cu_ef4d68a2_173844cuda3std3__45__cpo4cendE)
_ZN40_INTERNAL_cd0ba539_4_k_cu_ef4d68a2_173844cuda3std3__45__cpo4cendE:
	.zero		1
	.type		_ZN40_INTERNAL_cd0ba539_4_k_cu_ef4d68a2_173844cuda3std6ranges3__45__cpo4swapE,@object
	.size		_ZN40_INTERNAL_cd0ba539_4_k_cu_ef4d68a2_173844cuda3std6ranges3__45__cpo4swapE,(.L_8 - _ZN40_INTERNAL_cd0ba539_4_k_cu_ef4d68a2_173844cuda3std6ranges3__45__cpo4swapE)
_ZN40_INTERNAL_cd0ba539_4_k_cu_ef4d68a2_173844cuda3std6ranges3__45__cpo4swapE:
	.zero		1
.L_8:


//--------------------- .nv.constant0._ZN7cutlass13device_kernelINS_4gemm6kernel13GemmUniversalIN4cute5tupleIJiiiiEEENS1_10collective13CollectiveMmaINS1_34MainloopSm90TmaGmmaWarpSpecializedILi10ENS5_IJNS4_1CILi1EEESB_SB_EEENS1_35KernelTmaWarpSpecializedCooperativeEEENS5_IJNSA_ILi512EEENSA_ILi160EEENSA_ILi16EEEEEENS_6half_tENS5_IJlSB_lEEESJ_SK_NS4_8TiledMMAINS4_8MMA_AtomIJNS4_4SM904GMMA25MMA_64x32x16_F32F16F16_SSILNSO_5MajorE0ELSQ_0ELNSO_7ScaleInE1ELSR_1EEEEEENS4_6LayoutINS5_IJNSA_ILi2EEESB_SB_EEENS5_IJSB_NSA_ILi0EEESX_EEEEENS5_IJNS4_10UnderscoreES10_S10_EEEEENS4_13SM90_TMA_LOADENS4_14ComposedLayoutINS4_7SwizzleILi1ELi4ELi3EEENS4_18smem_ptr_flag_bitsILi16EEENSU_INS5_IJNSA_ILi8EEESH_EEENS5_IJSH_SB_EEEEEEEvNS4_8identityES13_S1D_vS1E_EENS_8epilogue10collective6detail29Sm90TmaWarpSpecializedAdapterINS1H_15DefaultEpilogueISJ_SK_SK_NS1G_6thread17LinearCombinationISJ_Li1EffLNS1L_9ScaleType4KindE0ELNS_15FloatRoundStyleE2ESJ_EENS1_15EpilogueDefaultEEEEEvvEEEEvNT_6ParamsE --------------------------
	.section	.nv.constant0._ZN7cutlass13device_kernelINS_4gemm6kernel13GemmUniversalIN4cute5tupleIJiiiiEEENS1_10collective13CollectiveMmaINS1_34MainloopSm90TmaGmmaWarpSpecializedILi10ENS5_IJNS4_1CILi1EEESB_SB_EEENS1_35KernelTmaWarpSpecializedCooperativeEEENS5_IJNSA_ILi512EEENSA_ILi160EEENSA_ILi16EEEEEENS_6half_tENS5_IJlSB_lEEESJ_SK_NS4_8TiledMMAINS4_8MMA_AtomIJNS4_4SM904GMMA25MMA_64x32x16_F32F16F16_SSILNSO_5MajorE0ELSQ_0ELNSO_7ScaleInE1ELSR_1EEEEEENS4_6LayoutINS5_IJNSA_ILi2EEESB_SB_EEENS5_IJSB_NSA_ILi0EEESX_EEEEENS5_IJNS4_10UnderscoreES10_S10_EEEEENS4_13SM90_TMA_LOADENS4_14ComposedLayoutINS4_7SwizzleILi1ELi4ELi3EEENS4_18smem_ptr_flag_bitsILi16EEENSU_INS5_IJNSA_ILi8EEESH_EEENS5_IJSH_SB_EEEEEEEvNS4_8identityES13_S1D_vS1E_EENS_8epilogue10collective6detail29Sm90TmaWarpSpecializedAdapterINS1H_15DefaultEpilogueISJ_SK_SK_NS1G_6thread17LinearCombinationISJ_Li1EffLNS1L_9ScaleType4KindE0ELNS_15FloatRoundStyleE2ESJ_EENS1_15EpilogueDefaultEEEEEvvEEEEvNT_6ParamsE,"a",@progbits
	.sectionflags	@""
	.align	4
.nv.constant0._ZN7cutlass13device_kernelINS_4gemm6kernel13GemmUniversalIN4cute5tupleIJiiiiEEENS1_10collective13CollectiveMmaINS1_34MainloopSm90TmaGmmaWarpSpecializedILi10ENS5_IJNS4_1CILi1EEESB_SB_EEENS1_35KernelTmaWarpSpecializedCooperativeEEENS5_IJNSA_ILi512EEENSA_ILi160EEENSA_ILi16EEEEEENS_6half_tENS5_IJlSB_lEEESJ_SK_NS4_8TiledMMAINS4_8MMA_AtomIJNS4_4SM904GMMA25MMA_64x32x16_F32F16F16_SSILNSO_5MajorE0ELSQ_0ELNSO_7ScaleInE1ELSR_1EEEEEENS4_6LayoutINS5_IJNSA_ILi2EEESB_SB_EEENS5_IJSB_NSA_ILi0EEESX_EEEEENS5_IJNS4_10UnderscoreES10_S10_EEEEENS4_13SM90_TMA_LOADENS4_14ComposedLayoutINS4_7SwizzleILi1ELi4ELi3EEENS4_18smem_ptr_flag_bitsILi16EEENSU_INS5_IJNSA_ILi8EEESH_EEENS5_IJSH_SB_EEEEEEEvNS4_8identityES13_S1D_vS1E_EENS_8epilogue10collective6detail29Sm90TmaWarpSpecializedAdapterINS1H_15DefaultEpilogueISJ_SK_SK_NS1G_6thread17LinearCombinationISJ_Li1EffLNS1L_9ScaleType4KindE0ELNS_15FloatRoundStyleE2ESJ_EENS1_15EpilogueDefaultEEEEEvvEEEEvNT_6ParamsE:
	.zero		1664


//--------------------- SYMBOLS --------------------------

	.type		.nv.reservedSmem.offset0,@object
	.size		.nv.reservedSmem.offset0,0x4
	.type		__assertfail,@function
